//
// Generated by NVIDIA NVVM Compiler
//
// Compiler Build ID: CL-36424714
// Cuda compilation tools, release 13.0, V13.0.88
// Based on NVVM 20.0.0
//

.version 9.0
.target sm_100
.address_size 64

	// .globl	reset
.extern .func  (.param .b32 func_retval0) vprintf
(
	.param .b64 vprintf_param_0,
	.param .b64 vprintf_param_1
)
;
.global .align 4 .b8 precalc_xorwow_matrix[102400];
.global .align 4 .b8 precalc_xorwow_offset_matrix[102400];
.global .align 4 .b8 mrg32k3aM1[2304];
.global .align 4 .b8 mrg32k3aM2[2304];
.global .align 4 .b8 mrg32k3aM1SubSeq[2016];
.global .align 4 .b8 mrg32k3aM2SubSeq[2016];
.global .align 4 .b8 mrg32k3aM1Seq[2304];
.global .align 4 .b8 mrg32k3aM2Seq[2304];
.const .align 8 .b8 __cr_lgamma_table[72];
.const .align 4 .f32 X_DISP = 0f3FC00000;
.const .align 4 .f32 Y_DISP = 0f3FC00000;
.const .align 4 .f32 ANGLE_DISP = 0f3F99999A;
.const .align 4 .f32 MAX_X_VEL = 0f40000000;
.const .align 4 .f32 MAX_Y_VEL = 0f40000000;
.const .align 4 .f32 MAX_ANGLE_VEL = 0f40000000;
.const .align 4 .f32 DISPLACEMENT_COEF = 0f3D75C28F;
.const .align 4 .f32 ANGLE_DISPLACEMENT = 0f3D4CCCCD;
.const .align 4 .f32 BOUNCE_MULTIPLIER = 0f41200000;
.const .align 4 .f32 ROBOT_RADIUS = 0f41A00000;
.const .align 4 .f32 BALL_RADIUS = 0f41200000;
.const .align 4 .f32 BALL_ACCELERATION = 0fBF4CCCCD;
.const .align 4 .f32 BALL_VELOCITY_COEF = 0f3F800000;
.const .align 4 .f32 BALL_BOUNCE_MULTIPLIER = 0f3F800000;
.extern .shared .align 16 .b8 sh_mem[];
.global .align 1 .b8 $str[3] = {37, 100};
.global .align 4 .b8 __cudart_i2opi_f[24] = {65, 144, 67, 60, 153, 149, 98, 219, 192, 221, 52, 245, 209, 87, 39, 252, 41, 21, 68, 78, 110, 131, 249, 162};

.visible .entry reset(
	.param .u64 .ptr .align 1 reset_param_0,
	.param .u32 reset_param_1,
	.param .u32 reset_param_2,
	.param .u32 reset_param_3,
	.param .u64 .ptr .align 1 reset_param_4,
	.param .u32 reset_param_5
)
{
	.local .align 8 .b8 	__local_depot0[48];
	.reg .b64 	%SP;
	.reg .b64 	%SPL;
	.reg .pred 	%p<66>;
	.reg .b32 	%r<1278>;
	.reg .b32 	%f<28>;
	.reg .b64 	%rd<27>;

	mov.u64 	%SPL, __local_depot0;
	ld.param.u64 	%rd11, [reset_param_0];
	ld.param.u32 	%r550, [reset_param_1];
	ld.param.u32 	%r551, [reset_param_2];
	ld.param.u32 	%r552, [reset_param_3];
	ld.param.u32 	%r553, [reset_param_5];
	add.u64 	%rd1, %SPL, 0;
	mov.u32 	%r554, %ctaid.x;
	mov.u32 	%r555, %ntid.x;
	mov.u32 	%r1, %tid.x;
	mad.lo.s32 	%r2, %r554, %r555, %r1;
	add.s32 	%r556, %r553, %r2;
	xor.b32  	%r557, %r556, -1429050551;
	mul.lo.s32 	%r558, %r557, 1099087573;
	setp.gt.s32 	%p1, %r556, -1;
	selp.b32 	%r559, -644748465, -1947113066, %p1;
	add.s32 	%r560, %r559, %r558;
	add.s32 	%r3, %r560, 6615241;
	add.s32 	%r1010, %r558, 123456789;
	st.local.v2.u32 	[%rd1], {%r3, %r1010};
	xor.b32  	%r1009, %r558, 362436069;
	add.s32 	%r1008, %r559, 521288629;
	st.local.v2.u32 	[%rd1+8], {%r1009, %r1008};
	xor.b32  	%r561, %r559, 88675123;
	add.s32 	%r1006, %r558, 5783321;
	st.local.v2.u32 	[%rd1+16], {%r561, %r1006};
	setp.eq.s32 	%p2, %r2, 0;
	@%p2 bra 	$L__BB0_115;
	cvt.s64.s32 	%rd26, %r2;
	mov.b32 	%r993, 0;
$L__BB0_2:
	mov.u64 	%rd3, %rd26;
	and.b64  	%rd4, %rd3, 3;
	setp.eq.s64 	%p3, %rd4, 0;
	@%p3 bra 	$L__BB0_114;
	mul.wide.u32 	%rd13, %r993, 3200;
	mov.u64 	%rd14, precalc_xorwow_matrix;
	add.s64 	%rd5, %rd14, %rd13;
	mov.b32 	%r1006, 0;
	mov.u32 	%r1007, %r1006;
	mov.u32 	%r1008, %r1006;
	mov.u32 	%r1009, %r1006;
	mov.u32 	%r1010, %r1006;
	mov.u32 	%r999, %r1006;
$L__BB0_4:
	mul.wide.u32 	%rd15, %r999, 4;
	add.s64 	%rd16, %rd1, %rd15;
	ld.local.u32 	%r19, [%rd16+4];
	shl.b32 	%r20, %r999, 5;
	mov.b32 	%r1005, 0;
$L__BB0_5:
	.pragma "nounroll";
	shr.u32 	%r565, %r19, %r1005;
	and.b32  	%r566, %r565, 1;
	setp.eq.b32 	%p4, %r566, 1;
	not.pred 	%p5, %p4;
	add.s32 	%r567, %r20, %r1005;
	mul.lo.s32 	%r568, %r567, 5;
	mul.wide.u32 	%rd17, %r568, 4;
	add.s64 	%rd6, %rd5, %rd17;
	@%p5 bra 	$L__BB0_7;
	ld.global.u32 	%r569, [%rd6];
	xor.b32  	%r1010, %r1010, %r569;
	ld.global.u32 	%r570, [%rd6+4];
	xor.b32  	%r1009, %r1009, %r570;
	ld.global.u32 	%r571, [%rd6+8];
	xor.b32  	%r1008, %r1008, %r571;
	ld.global.u32 	%r572, [%rd6+12];
	xor.b32  	%r1007, %r1007, %r572;
	ld.global.u32 	%r573, [%rd6+16];
	xor.b32  	%r1006, %r1006, %r573;
$L__BB0_7:
	and.b32  	%r575, %r565, 2;
	setp.eq.s32 	%p6, %r575, 0;
	@%p6 bra 	$L__BB0_9;
	ld.global.u32 	%r576, [%rd6+20];
	xor.b32  	%r1010, %r1010, %r576;
	ld.global.u32 	%r577, [%rd6+24];
	xor.b32  	%r1009, %r1009, %r577;
	ld.global.u32 	%r578, [%rd6+28];
	xor.b32  	%r1008, %r1008, %r578;
	ld.global.u32 	%r579, [%rd6+32];
	xor.b32  	%r1007, %r1007, %r579;
	ld.global.u32 	%r580, [%rd6+36];
	xor.b32  	%r1006, %r1006, %r580;
$L__BB0_9:
	and.b32  	%r582, %r565, 4;
	setp.eq.s32 	%p7, %r582, 0;
	@%p7 bra 	$L__BB0_11;
	ld.global.u32 	%r583, [%rd6+40];
	xor.b32  	%r1010, %r1010, %r583;
	ld.global.u32 	%r584, [%rd6+44];
	xor.b32  	%r1009, %r1009, %r584;
	ld.global.u32 	%r585, [%rd6+48];
	xor.b32  	%r1008, %r1008, %r585;
	ld.global.u32 	%r586, [%rd6+52];
	xor.b32  	%r1007, %r1007, %r586;
	ld.global.u32 	%r587, [%rd6+56];
	xor.b32  	%r1006, %r1006, %r587;
$L__BB0_11:
	and.b32  	%r589, %r565, 8;
	setp.eq.s32 	%p8, %r589, 0;
	@%p8 bra 	$L__BB0_13;
	ld.global.u32 	%r590, [%rd6+60];
	xor.b32  	%r1010, %r1010, %r590;
	ld.global.u32 	%r591, [%rd6+64];
	xor.b32  	%r1009, %r1009, %r591;
	ld.global.u32 	%r592, [%rd6+68];
	xor.b32  	%r1008, %r1008, %r592;
	ld.global.u32 	%r593, [%rd6+72];
	xor.b32  	%r1007, %r1007, %r593;
	ld.global.u32 	%r594, [%rd6+76];
	xor.b32  	%r1006, %r1006, %r594;
$L__BB0_13:
	and.b32  	%r596, %r565, 16;
	setp.eq.s32 	%p9, %r596, 0;
	@%p9 bra 	$L__BB0_15;
	ld.global.u32 	%r597, [%rd6+80];
	xor.b32  	%r1010, %r1010, %r597;
	ld.global.u32 	%r598, [%rd6+84];
	xor.b32  	%r1009, %r1009, %r598;
	ld.global.u32 	%r599, [%rd6+88];
	xor.b32  	%r1008, %r1008, %r599;
	ld.global.u32 	%r600, [%rd6+92];
	xor.b32  	%r1007, %r1007, %r600;
	ld.global.u32 	%r601, [%rd6+96];
	xor.b32  	%r1006, %r1006, %r601;
$L__BB0_15:
	and.b32  	%r603, %r565, 32;
	setp.eq.s32 	%p10, %r603, 0;
	@%p10 bra 	$L__BB0_17;
	ld.global.u32 	%r604, [%rd6+100];
	xor.b32  	%r1010, %r1010, %r604;
	ld.global.u32 	%r605, [%rd6+104];
	xor.b32  	%r1009, %r1009, %r605;
	ld.global.u32 	%r606, [%rd6+108];
	xor.b32  	%r1008, %r1008, %r606;
	ld.global.u32 	%r607, [%rd6+112];
	xor.b32  	%r1007, %r1007, %r607;
	ld.global.u32 	%r608, [%rd6+116];
	xor.b32  	%r1006, %r1006, %r608;
$L__BB0_17:
	and.b32  	%r610, %r565, 64;
	setp.eq.s32 	%p11, %r610, 0;
	@%p11 bra 	$L__BB0_19;
	ld.global.u32 	%r611, [%rd6+120];
	xor.b32  	%r1010, %r1010, %r611;
	ld.global.u32 	%r612, [%rd6+124];
	xor.b32  	%r1009, %r1009, %r612;
	ld.global.u32 	%r613, [%rd6+128];
	xor.b32  	%r1008, %r1008, %r613;
	ld.global.u32 	%r614, [%rd6+132];
	xor.b32  	%r1007, %r1007, %r614;
	ld.global.u32 	%r615, [%rd6+136];
	xor.b32  	%r1006, %r1006, %r615;
$L__BB0_19:
	and.b32  	%r617, %r565, 128;
	setp.eq.s32 	%p12, %r617, 0;
	@%p12 bra 	$L__BB0_21;
	ld.global.u32 	%r618, [%rd6+140];
	xor.b32  	%r1010, %r1010, %r618;
	ld.global.u32 	%r619, [%rd6+144];
	xor.b32  	%r1009, %r1009, %r619;
	ld.global.u32 	%r620, [%rd6+148];
	xor.b32  	%r1008, %r1008, %r620;
	ld.global.u32 	%r621, [%rd6+152];
	xor.b32  	%r1007, %r1007, %r621;
	ld.global.u32 	%r622, [%rd6+156];
	xor.b32  	%r1006, %r1006, %r622;
$L__BB0_21:
	and.b32  	%r624, %r565, 256;
	setp.eq.s32 	%p13, %r624, 0;
	@%p13 bra 	$L__BB0_23;
	ld.global.u32 	%r625, [%rd6+160];
	xor.b32  	%r1010, %r1010, %r625;
	ld.global.u32 	%r626, [%rd6+164];
	xor.b32  	%r1009, %r1009, %r626;
	ld.global.u32 	%r627, [%rd6+168];
	xor.b32  	%r1008, %r1008, %r627;
	ld.global.u32 	%r628, [%rd6+172];
	xor.b32  	%r1007, %r1007, %r628;
	ld.global.u32 	%r629, [%rd6+176];
	xor.b32  	%r1006, %r1006, %r629;
$L__BB0_23:
	and.b32  	%r631, %r565, 512;
	setp.eq.s32 	%p14, %r631, 0;
	@%p14 bra 	$L__BB0_25;
	ld.global.u32 	%r632, [%rd6+180];
	xor.b32  	%r1010, %r1010, %r632;
	ld.global.u32 	%r633, [%rd6+184];
	xor.b32  	%r1009, %r1009, %r633;
	ld.global.u32 	%r634, [%rd6+188];
	xor.b32  	%r1008, %r1008, %r634;
	ld.global.u32 	%r635, [%rd6+192];
	xor.b32  	%r1007, %r1007, %r635;
	ld.global.u32 	%r636, [%rd6+196];
	xor.b32  	%r1006, %r1006, %r636;
$L__BB0_25:
	and.b32  	%r638, %r565, 1024;
	setp.eq.s32 	%p15, %r638, 0;
	@%p15 bra 	$L__BB0_27;
	ld.global.u32 	%r639, [%rd6+200];
	xor.b32  	%r1010, %r1010, %r639;
	ld.global.u32 	%r640, [%rd6+204];
	xor.b32  	%r1009, %r1009, %r640;
	ld.global.u32 	%r641, [%rd6+208];
	xor.b32  	%r1008, %r1008, %r641;
	ld.global.u32 	%r642, [%rd6+212];
	xor.b32  	%r1007, %r1007, %r642;
	ld.global.u32 	%r643, [%rd6+216];
	xor.b32  	%r1006, %r1006, %r643;
$L__BB0_27:
	and.b32  	%r645, %r565, 2048;
	setp.eq.s32 	%p16, %r645, 0;
	@%p16 bra 	$L__BB0_29;
	ld.global.u32 	%r646, [%rd6+220];
	xor.b32  	%r1010, %r1010, %r646;
	ld.global.u32 	%r647, [%rd6+224];
	xor.b32  	%r1009, %r1009, %r647;
	ld.global.u32 	%r648, [%rd6+228];
	xor.b32  	%r1008, %r1008, %r648;
	ld.global.u32 	%r649, [%rd6+232];
	xor.b32  	%r1007, %r1007, %r649;
	ld.global.u32 	%r650, [%rd6+236];
	xor.b32  	%r1006, %r1006, %r650;
$L__BB0_29:
	and.b32  	%r652, %r565, 4096;
	setp.eq.s32 	%p17, %r652, 0;
	@%p17 bra 	$L__BB0_31;
	ld.global.u32 	%r653, [%rd6+240];
	xor.b32  	%r1010, %r1010, %r653;
	ld.global.u32 	%r654, [%rd6+244];
	xor.b32  	%r1009, %r1009, %r654;
	ld.global.u32 	%r655, [%rd6+248];
	xor.b32  	%r1008, %r1008, %r655;
	ld.global.u32 	%r656, [%rd6+252];
	xor.b32  	%r1007, %r1007, %r656;
	ld.global.u32 	%r657, [%rd6+256];
	xor.b32  	%r1006, %r1006, %r657;
$L__BB0_31:
	and.b32  	%r659, %r565, 8192;
	setp.eq.s32 	%p18, %r659, 0;
	@%p18 bra 	$L__BB0_33;
	ld.global.u32 	%r660, [%rd6+260];
	xor.b32  	%r1010, %r1010, %r660;
	ld.global.u32 	%r661, [%rd6+264];
	xor.b32  	%r1009, %r1009, %r661;
	ld.global.u32 	%r662, [%rd6+268];
	xor.b32  	%r1008, %r1008, %r662;
	ld.global.u32 	%r663, [%rd6+272];
	xor.b32  	%r1007, %r1007, %r663;
	ld.global.u32 	%r664, [%rd6+276];
	xor.b32  	%r1006, %r1006, %r664;
$L__BB0_33:
	and.b32  	%r666, %r565, 16384;
	setp.eq.s32 	%p19, %r666, 0;
	@%p19 bra 	$L__BB0_35;
	ld.global.u32 	%r667, [%rd6+280];
	xor.b32  	%r1010, %r1010, %r667;
	ld.global.u32 	%r668, [%rd6+284];
	xor.b32  	%r1009, %r1009, %r668;
	ld.global.u32 	%r669, [%rd6+288];
	xor.b32  	%r1008, %r1008, %r669;
	ld.global.u32 	%r670, [%rd6+292];
	xor.b32  	%r1007, %r1007, %r670;
	ld.global.u32 	%r671, [%rd6+296];
	xor.b32  	%r1006, %r1006, %r671;
$L__BB0_35:
	and.b32  	%r673, %r565, 32768;
	setp.eq.s32 	%p20, %r673, 0;
	@%p20 bra 	$L__BB0_37;
	ld.global.u32 	%r674, [%rd6+300];
	xor.b32  	%r1010, %r1010, %r674;
	ld.global.u32 	%r675, [%rd6+304];
	xor.b32  	%r1009, %r1009, %r675;
	ld.global.u32 	%r676, [%rd6+308];
	xor.b32  	%r1008, %r1008, %r676;
	ld.global.u32 	%r677, [%rd6+312];
	xor.b32  	%r1007, %r1007, %r677;
	ld.global.u32 	%r678, [%rd6+316];
	xor.b32  	%r1006, %r1006, %r678;
$L__BB0_37:
	add.s32 	%r1005, %r1005, 16;
	setp.ne.s32 	%p21, %r1005, 32;
	@%p21 bra 	$L__BB0_5;
	mad.lo.s32 	%r679, %r999, -31, %r20;
	add.s32 	%r999, %r679, 1;
	setp.ne.s32 	%p22, %r999, 5;
	@%p22 bra 	$L__BB0_4;
	st.local.u32 	[%rd1+4], %r1010;
	st.local.v2.u32 	[%rd1+8], {%r1009, %r1008};
	st.local.v2.u32 	[%rd1+16], {%r1007, %r1006};
	setp.eq.s64 	%p23, %rd4, 1;
	@%p23 bra 	$L__BB0_114;
	mov.b32 	%r1006, 0;
	mov.u32 	%r1099, %r1006;
	mov.u32 	%r1008, %r1006;
	mov.u32 	%r1009, %r1006;
	mov.u32 	%r1010, %r1006;
	mov.u32 	%r1091, %r1006;
$L__BB0_41:
	mul.wide.u32 	%rd18, %r1091, 4;
	add.s64 	%rd19, %rd1, %rd18;
	ld.local.u32 	%r195, [%rd19+4];
	shl.b32 	%r196, %r1091, 5;
	mov.b32 	%r1097, 0;
$L__BB0_42:
	.pragma "nounroll";
	shr.u32 	%r682, %r195, %r1097;
	and.b32  	%r683, %r682, 1;
	setp.eq.b32 	%p24, %r683, 1;
	not.pred 	%p25, %p24;
	add.s32 	%r684, %r196, %r1097;
	mul.lo.s32 	%r685, %r684, 5;
	mul.wide.u32 	%rd20, %r685, 4;
	add.s64 	%rd7, %rd5, %rd20;
	@%p25 bra 	$L__BB0_44;
	ld.global.u32 	%r686, [%rd7];
	xor.b32  	%r1010, %r1010, %r686;
	ld.global.u32 	%r687, [%rd7+4];
	xor.b32  	%r1009, %r1009, %r687;
	ld.global.u32 	%r688, [%rd7+8];
	xor.b32  	%r1008, %r1008, %r688;
	ld.global.u32 	%r689, [%rd7+12];
	xor.b32  	%r1099, %r1099, %r689;
	ld.global.u32 	%r690, [%rd7+16];
	xor.b32  	%r1006, %r1006, %r690;
$L__BB0_44:
	and.b32  	%r692, %r682, 2;
	setp.eq.s32 	%p26, %r692, 0;
	@%p26 bra 	$L__BB0_46;
	ld.global.u32 	%r693, [%rd7+20];
	xor.b32  	%r1010, %r1010, %r693;
	ld.global.u32 	%r694, [%rd7+24];
	xor.b32  	%r1009, %r1009, %r694;
	ld.global.u32 	%r695, [%rd7+28];
	xor.b32  	%r1008, %r1008, %r695;
	ld.global.u32 	%r696, [%rd7+32];
	xor.b32  	%r1099, %r1099, %r696;
	ld.global.u32 	%r697, [%rd7+36];
	xor.b32  	%r1006, %r1006, %r697;
$L__BB0_46:
	and.b32  	%r699, %r682, 4;
	setp.eq.s32 	%p27, %r699, 0;
	@%p27 bra 	$L__BB0_48;
	ld.global.u32 	%r700, [%rd7+40];
	xor.b32  	%r1010, %r1010, %r700;
	ld.global.u32 	%r701, [%rd7+44];
	xor.b32  	%r1009, %r1009, %r701;
	ld.global.u32 	%r702, [%rd7+48];
	xor.b32  	%r1008, %r1008, %r702;
	ld.global.u32 	%r703, [%rd7+52];
	xor.b32  	%r1099, %r1099, %r703;
	ld.global.u32 	%r704, [%rd7+56];
	xor.b32  	%r1006, %r1006, %r704;
$L__BB0_48:
	and.b32  	%r706, %r682, 8;
	setp.eq.s32 	%p28, %r706, 0;
	@%p28 bra 	$L__BB0_50;
	ld.global.u32 	%r707, [%rd7+60];
	xor.b32  	%r1010, %r1010, %r707;
	ld.global.u32 	%r708, [%rd7+64];
	xor.b32  	%r1009, %r1009, %r708;
	ld.global.u32 	%r709, [%rd7+68];
	xor.b32  	%r1008, %r1008, %r709;
	ld.global.u32 	%r710, [%rd7+72];
	xor.b32  	%r1099, %r1099, %r710;
	ld.global.u32 	%r711, [%rd7+76];
	xor.b32  	%r1006, %r1006, %r711;
$L__BB0_50:
	and.b32  	%r713, %r682, 16;
	setp.eq.s32 	%p29, %r713, 0;
	@%p29 bra 	$L__BB0_52;
	ld.global.u32 	%r714, [%rd7+80];
	xor.b32  	%r1010, %r1010, %r714;
	ld.global.u32 	%r715, [%rd7+84];
	xor.b32  	%r1009, %r1009, %r715;
	ld.global.u32 	%r716, [%rd7+88];
	xor.b32  	%r1008, %r1008, %r716;
	ld.global.u32 	%r717, [%rd7+92];
	xor.b32  	%r1099, %r1099, %r717;
	ld.global.u32 	%r718, [%rd7+96];
	xor.b32  	%r1006, %r1006, %r718;
$L__BB0_52:
	and.b32  	%r720, %r682, 32;
	setp.eq.s32 	%p30, %r720, 0;
	@%p30 bra 	$L__BB0_54;
	ld.global.u32 	%r721, [%rd7+100];
	xor.b32  	%r1010, %r1010, %r721;
	ld.global.u32 	%r722, [%rd7+104];
	xor.b32  	%r1009, %r1009, %r722;
	ld.global.u32 	%r723, [%rd7+108];
	xor.b32  	%r1008, %r1008, %r723;
	ld.global.u32 	%r724, [%rd7+112];
	xor.b32  	%r1099, %r1099, %r724;
	ld.global.u32 	%r725, [%rd7+116];
	xor.b32  	%r1006, %r1006, %r725;
$L__BB0_54:
	and.b32  	%r727, %r682, 64;
	setp.eq.s32 	%p31, %r727, 0;
	@%p31 bra 	$L__BB0_56;
	ld.global.u32 	%r728, [%rd7+120];
	xor.b32  	%r1010, %r1010, %r728;
	ld.global.u32 	%r729, [%rd7+124];
	xor.b32  	%r1009, %r1009, %r729;
	ld.global.u32 	%r730, [%rd7+128];
	xor.b32  	%r1008, %r1008, %r730;
	ld.global.u32 	%r731, [%rd7+132];
	xor.b32  	%r1099, %r1099, %r731;
	ld.global.u32 	%r732, [%rd7+136];
	xor.b32  	%r1006, %r1006, %r732;
$L__BB0_56:
	and.b32  	%r734, %r682, 128;
	setp.eq.s32 	%p32, %r734, 0;
	@%p32 bra 	$L__BB0_58;
	ld.global.u32 	%r735, [%rd7+140];
	xor.b32  	%r1010, %r1010, %r735;
	ld.global.u32 	%r736, [%rd7+144];
	xor.b32  	%r1009, %r1009, %r736;
	ld.global.u32 	%r737, [%rd7+148];
	xor.b32  	%r1008, %r1008, %r737;
	ld.global.u32 	%r738, [%rd7+152];
	xor.b32  	%r1099, %r1099, %r738;
	ld.global.u32 	%r739, [%rd7+156];
	xor.b32  	%r1006, %r1006, %r739;
$L__BB0_58:
	and.b32  	%r741, %r682, 256;
	setp.eq.s32 	%p33, %r741, 0;
	@%p33 bra 	$L__BB0_60;
	ld.global.u32 	%r742, [%rd7+160];
	xor.b32  	%r1010, %r1010, %r742;
	ld.global.u32 	%r743, [%rd7+164];
	xor.b32  	%r1009, %r1009, %r743;
	ld.global.u32 	%r744, [%rd7+168];
	xor.b32  	%r1008, %r1008, %r744;
	ld.global.u32 	%r745, [%rd7+172];
	xor.b32  	%r1099, %r1099, %r745;
	ld.global.u32 	%r746, [%rd7+176];
	xor.b32  	%r1006, %r1006, %r746;
$L__BB0_60:
	and.b32  	%r748, %r682, 512;
	setp.eq.s32 	%p34, %r748, 0;
	@%p34 bra 	$L__BB0_62;
	ld.global.u32 	%r749, [%rd7+180];
	xor.b32  	%r1010, %r1010, %r749;
	ld.global.u32 	%r750, [%rd7+184];
	xor.b32  	%r1009, %r1009, %r750;
	ld.global.u32 	%r751, [%rd7+188];
	xor.b32  	%r1008, %r1008, %r751;
	ld.global.u32 	%r752, [%rd7+192];
	xor.b32  	%r1099, %r1099, %r752;
	ld.global.u32 	%r753, [%rd7+196];
	xor.b32  	%r1006, %r1006, %r753;
$L__BB0_62:
	and.b32  	%r755, %r682, 1024;
	setp.eq.s32 	%p35, %r755, 0;
	@%p35 bra 	$L__BB0_64;
	ld.global.u32 	%r756, [%rd7+200];
	xor.b32  	%r1010, %r1010, %r756;
	ld.global.u32 	%r757, [%rd7+204];
	xor.b32  	%r1009, %r1009, %r757;
	ld.global.u32 	%r758, [%rd7+208];
	xor.b32  	%r1008, %r1008, %r758;
	ld.global.u32 	%r759, [%rd7+212];
	xor.b32  	%r1099, %r1099, %r759;
	ld.global.u32 	%r760, [%rd7+216];
	xor.b32  	%r1006, %r1006, %r760;
$L__BB0_64:
	and.b32  	%r762, %r682, 2048;
	setp.eq.s32 	%p36, %r762, 0;
	@%p36 bra 	$L__BB0_66;
	ld.global.u32 	%r763, [%rd7+220];
	xor.b32  	%r1010, %r1010, %r763;
	ld.global.u32 	%r764, [%rd7+224];
	xor.b32  	%r1009, %r1009, %r764;
	ld.global.u32 	%r765, [%rd7+228];
	xor.b32  	%r1008, %r1008, %r765;
	ld.global.u32 	%r766, [%rd7+232];
	xor.b32  	%r1099, %r1099, %r766;
	ld.global.u32 	%r767, [%rd7+236];
	xor.b32  	%r1006, %r1006, %r767;
$L__BB0_66:
	and.b32  	%r769, %r682, 4096;
	setp.eq.s32 	%p37, %r769, 0;
	@%p37 bra 	$L__BB0_68;
	ld.global.u32 	%r770, [%rd7+240];
	xor.b32  	%r1010, %r1010, %r770;
	ld.global.u32 	%r771, [%rd7+244];
	xor.b32  	%r1009, %r1009, %r771;
	ld.global.u32 	%r772, [%rd7+248];
	xor.b32  	%r1008, %r1008, %r772;
	ld.global.u32 	%r773, [%rd7+252];
	xor.b32  	%r1099, %r1099, %r773;
	ld.global.u32 	%r774, [%rd7+256];
	xor.b32  	%r1006, %r1006, %r774;
$L__BB0_68:
	and.b32  	%r776, %r682, 8192;
	setp.eq.s32 	%p38, %r776, 0;
	@%p38 bra 	$L__BB0_70;
	ld.global.u32 	%r777, [%rd7+260];
	xor.b32  	%r1010, %r1010, %r777;
	ld.global.u32 	%r778, [%rd7+264];
	xor.b32  	%r1009, %r1009, %r778;
	ld.global.u32 	%r779, [%rd7+268];
	xor.b32  	%r1008, %r1008, %r779;
	ld.global.u32 	%r780, [%rd7+272];
	xor.b32  	%r1099, %r1099, %r780;
	ld.global.u32 	%r781, [%rd7+276];
	xor.b32  	%r1006, %r1006, %r781;
$L__BB0_70:
	and.b32  	%r783, %r682, 16384;
	setp.eq.s32 	%p39, %r783, 0;
	@%p39 bra 	$L__BB0_72;
	ld.global.u32 	%r784, [%rd7+280];
	xor.b32  	%r1010, %r1010, %r784;
	ld.global.u32 	%r785, [%rd7+284];
	xor.b32  	%r1009, %r1009, %r785;
	ld.global.u32 	%r786, [%rd7+288];
	xor.b32  	%r1008, %r1008, %r786;
	ld.global.u32 	%r787, [%rd7+292];
	xor.b32  	%r1099, %r1099, %r787;
	ld.global.u32 	%r788, [%rd7+296];
	xor.b32  	%r1006, %r1006, %r788;
$L__BB0_72:
	and.b32  	%r790, %r682, 32768;
	setp.eq.s32 	%p40, %r790, 0;
	@%p40 bra 	$L__BB0_74;
	ld.global.u32 	%r791, [%rd7+300];
	xor.b32  	%r1010, %r1010, %r791;
	ld.global.u32 	%r792, [%rd7+304];
	xor.b32  	%r1009, %r1009, %r792;
	ld.global.u32 	%r793, [%rd7+308];
	xor.b32  	%r1008, %r1008, %r793;
	ld.global.u32 	%r794, [%rd7+312];
	xor.b32  	%r1099, %r1099, %r794;
	ld.global.u32 	%r795, [%rd7+316];
	xor.b32  	%r1006, %r1006, %r795;
$L__BB0_74:
	add.s32 	%r1097, %r1097, 16;
	setp.ne.s32 	%p41, %r1097, 32;
	@%p41 bra 	$L__BB0_42;
	mad.lo.s32 	%r796, %r1091, -31, %r196;
	add.s32 	%r1091, %r796, 1;
	setp.ne.s32 	%p42, %r1091, 5;
	@%p42 bra 	$L__BB0_41;
	st.local.u32 	[%rd1+4], %r1010;
	st.local.v2.u32 	[%rd1+8], {%r1009, %r1008};
	st.local.v2.u32 	[%rd1+16], {%r1099, %r1006};
	setp.ne.s64 	%p43, %rd4, 3;
	@%p43 bra 	$L__BB0_114;
	mov.b32 	%r1006, 0;
	mov.u32 	%r1191, %r1006;
	mov.u32 	%r1008, %r1006;
	mov.u32 	%r1009, %r1006;
	mov.u32 	%r1010, %r1006;
	mov.u32 	%r1183, %r1006;
$L__BB0_78:
	mul.wide.u32 	%rd21, %r1183, 4;
	add.s64 	%rd22, %rd1, %rd21;
	ld.local.u32 	%r371, [%rd22+4];
	shl.b32 	%r372, %r1183, 5;
	mov.b32 	%r1189, 0;
$L__BB0_79:
	.pragma "nounroll";
	shr.u32 	%r799, %r371, %r1189;
	and.b32  	%r800, %r799, 1;
	setp.eq.b32 	%p44, %r800, 1;
	not.pred 	%p45, %p44;
	add.s32 	%r801, %r372, %r1189;
	mul.lo.s32 	%r802, %r801, 5;
	mul.wide.u32 	%rd23, %r802, 4;
	add.s64 	%rd8, %rd5, %rd23;
	@%p45 bra 	$L__BB0_81;
	ld.global.u32 	%r803, [%rd8];
	xor.b32  	%r1010, %r1010, %r803;
	ld.global.u32 	%r804, [%rd8+4];
	xor.b32  	%r1009, %r1009, %r804;
	ld.global.u32 	%r805, [%rd8+8];
	xor.b32  	%r1008, %r1008, %r805;
	ld.global.u32 	%r806, [%rd8+12];
	xor.b32  	%r1191, %r1191, %r806;
	ld.global.u32 	%r807, [%rd8+16];
	xor.b32  	%r1006, %r1006, %r807;
$L__BB0_81:
	and.b32  	%r809, %r799, 2;
	setp.eq.s32 	%p46, %r809, 0;
	@%p46 bra 	$L__BB0_83;
	ld.global.u32 	%r810, [%rd8+20];
	xor.b32  	%r1010, %r1010, %r810;
	ld.global.u32 	%r811, [%rd8+24];
	xor.b32  	%r1009, %r1009, %r811;
	ld.global.u32 	%r812, [%rd8+28];
	xor.b32  	%r1008, %r1008, %r812;
	ld.global.u32 	%r813, [%rd8+32];
	xor.b32  	%r1191, %r1191, %r813;
	ld.global.u32 	%r814, [%rd8+36];
	xor.b32  	%r1006, %r1006, %r814;
$L__BB0_83:
	and.b32  	%r816, %r799, 4;
	setp.eq.s32 	%p47, %r816, 0;
	@%p47 bra 	$L__BB0_85;
	ld.global.u32 	%r817, [%rd8+40];
	xor.b32  	%r1010, %r1010, %r817;
	ld.global.u32 	%r818, [%rd8+44];
	xor.b32  	%r1009, %r1009, %r818;
	ld.global.u32 	%r819, [%rd8+48];
	xor.b32  	%r1008, %r1008, %r819;
	ld.global.u32 	%r820, [%rd8+52];
	xor.b32  	%r1191, %r1191, %r820;
	ld.global.u32 	%r821, [%rd8+56];
	xor.b32  	%r1006, %r1006, %r821;
$L__BB0_85:
	and.b32  	%r823, %r799, 8;
	setp.eq.s32 	%p48, %r823, 0;
	@%p48 bra 	$L__BB0_87;
	ld.global.u32 	%r824, [%rd8+60];
	xor.b32  	%r1010, %r1010, %r824;
	ld.global.u32 	%r825, [%rd8+64];
	xor.b32  	%r1009, %r1009, %r825;
	ld.global.u32 	%r826, [%rd8+68];
	xor.b32  	%r1008, %r1008, %r826;
	ld.global.u32 	%r827, [%rd8+72];
	xor.b32  	%r1191, %r1191, %r827;
	ld.global.u32 	%r828, [%rd8+76];
	xor.b32  	%r1006, %r1006, %r828;
$L__BB0_87:
	and.b32  	%r830, %r799, 16;
	setp.eq.s32 	%p49, %r830, 0;
	@%p49 bra 	$L__BB0_89;
	ld.global.u32 	%r831, [%rd8+80];
	xor.b32  	%r1010, %r1010, %r831;
	ld.global.u32 	%r832, [%rd8+84];
	xor.b32  	%r1009, %r1009, %r832;
	ld.global.u32 	%r833, [%rd8+88];
	xor.b32  	%r1008, %r1008, %r833;
	ld.global.u32 	%r834, [%rd8+92];
	xor.b32  	%r1191, %r1191, %r834;
	ld.global.u32 	%r835, [%rd8+96];
	xor.b32  	%r1006, %r1006, %r835;
$L__BB0_89:
	and.b32  	%r837, %r799, 32;
	setp.eq.s32 	%p50, %r837, 0;
	@%p50 bra 	$L__BB0_91;
	ld.global.u32 	%r838, [%rd8+100];
	xor.b32  	%r1010, %r1010, %r838;
	ld.global.u32 	%r839, [%rd8+104];
	xor.b32  	%r1009, %r1009, %r839;
	ld.global.u32 	%r840, [%rd8+108];
	xor.b32  	%r1008, %r1008, %r840;
	ld.global.u32 	%r841, [%rd8+112];
	xor.b32  	%r1191, %r1191, %r841;
	ld.global.u32 	%r842, [%rd8+116];
	xor.b32  	%r1006, %r1006, %r842;
$L__BB0_91:
	and.b32  	%r844, %r799, 64;
	setp.eq.s32 	%p51, %r844, 0;
	@%p51 bra 	$L__BB0_93;
	ld.global.u32 	%r845, [%rd8+120];
	xor.b32  	%r1010, %r1010, %r845;
	ld.global.u32 	%r846, [%rd8+124];
	xor.b32  	%r1009, %r1009, %r846;
	ld.global.u32 	%r847, [%rd8+128];
	xor.b32  	%r1008, %r1008, %r847;
	ld.global.u32 	%r848, [%rd8+132];
	xor.b32  	%r1191, %r1191, %r848;
	ld.global.u32 	%r849, [%rd8+136];
	xor.b32  	%r1006, %r1006, %r849;
$L__BB0_93:
	and.b32  	%r851, %r799, 128;
	setp.eq.s32 	%p52, %r851, 0;
	@%p52 bra 	$L__BB0_95;
	ld.global.u32 	%r852, [%rd8+140];
	xor.b32  	%r1010, %r1010, %r852;
	ld.global.u32 	%r853, [%rd8+144];
	xor.b32  	%r1009, %r1009, %r853;
	ld.global.u32 	%r854, [%rd8+148];
	xor.b32  	%r1008, %r1008, %r854;
	ld.global.u32 	%r855, [%rd8+152];
	xor.b32  	%r1191, %r1191, %r855;
	ld.global.u32 	%r856, [%rd8+156];
	xor.b32  	%r1006, %r1006, %r856;
$L__BB0_95:
	and.b32  	%r858, %r799, 256;
	setp.eq.s32 	%p53, %r858, 0;
	@%p53 bra 	$L__BB0_97;
	ld.global.u32 	%r859, [%rd8+160];
	xor.b32  	%r1010, %r1010, %r859;
	ld.global.u32 	%r860, [%rd8+164];
	xor.b32  	%r1009, %r1009, %r860;
	ld.global.u32 	%r861, [%rd8+168];
	xor.b32  	%r1008, %r1008, %r861;
	ld.global.u32 	%r862, [%rd8+172];
	xor.b32  	%r1191, %r1191, %r862;
	ld.global.u32 	%r863, [%rd8+176];
	xor.b32  	%r1006, %r1006, %r863;
$L__BB0_97:
	and.b32  	%r865, %r799, 512;
	setp.eq.s32 	%p54, %r865, 0;
	@%p54 bra 	$L__BB0_99;
	ld.global.u32 	%r866, [%rd8+180];
	xor.b32  	%r1010, %r1010, %r866;
	ld.global.u32 	%r867, [%rd8+184];
	xor.b32  	%r1009, %r1009, %r867;
	ld.global.u32 	%r868, [%rd8+188];
	xor.b32  	%r1008, %r1008, %r868;
	ld.global.u32 	%r869, [%rd8+192];
	xor.b32  	%r1191, %r1191, %r869;
	ld.global.u32 	%r870, [%rd8+196];
	xor.b32  	%r1006, %r1006, %r870;
$L__BB0_99:
	and.b32  	%r872, %r799, 1024;
	setp.eq.s32 	%p55, %r872, 0;
	@%p55 bra 	$L__BB0_101;
	ld.global.u32 	%r873, [%rd8+200];
	xor.b32  	%r1010, %r1010, %r873;
	ld.global.u32 	%r874, [%rd8+204];
	xor.b32  	%r1009, %r1009, %r874;
	ld.global.u32 	%r875, [%rd8+208];
	xor.b32  	%r1008, %r1008, %r875;
	ld.global.u32 	%r876, [%rd8+212];
	xor.b32  	%r1191, %r1191, %r876;
	ld.global.u32 	%r877, [%rd8+216];
	xor.b32  	%r1006, %r1006, %r877;
$L__BB0_101:
	and.b32  	%r879, %r799, 2048;
	setp.eq.s32 	%p56, %r879, 0;
	@%p56 bra 	$L__BB0_103;
	ld.global.u32 	%r880, [%rd8+220];
	xor.b32  	%r1010, %r1010, %r880;
	ld.global.u32 	%r881, [%rd8+224];
	xor.b32  	%r1009, %r1009, %r881;
	ld.global.u32 	%r882, [%rd8+228];
	xor.b32  	%r1008, %r1008, %r882;
	ld.global.u32 	%r883, [%rd8+232];
	xor.b32  	%r1191, %r1191, %r883;
	ld.global.u32 	%r884, [%rd8+236];
	xor.b32  	%r1006, %r1006, %r884;
$L__BB0_103:
	and.b32  	%r886, %r799, 4096;
	setp.eq.s32 	%p57, %r886, 0;
	@%p57 bra 	$L__BB0_105;
	ld.global.u32 	%r887, [%rd8+240];
	xor.b32  	%r1010, %r1010, %r887;
	ld.global.u32 	%r888, [%rd8+244];
	xor.b32  	%r1009, %r1009, %r888;
	ld.global.u32 	%r889, [%rd8+248];
	xor.b32  	%r1008, %r1008, %r889;
	ld.global.u32 	%r890, [%rd8+252];
	xor.b32  	%r1191, %r1191, %r890;
	ld.global.u32 	%r891, [%rd8+256];
	xor.b32  	%r1006, %r1006, %r891;
$L__BB0_105:
	and.b32  	%r893, %r799, 8192;
	setp.eq.s32 	%p58, %r893, 0;
	@%p58 bra 	$L__BB0_107;
	ld.global.u32 	%r894, [%rd8+260];
	xor.b32  	%r1010, %r1010, %r894;
	ld.global.u32 	%r895, [%rd8+264];
	xor.b32  	%r1009, %r1009, %r895;
	ld.global.u32 	%r896, [%rd8+268];
	xor.b32  	%r1008, %r1008, %r896;
	ld.global.u32 	%r897, [%rd8+272];
	xor.b32  	%r1191, %r1191, %r897;
	ld.global.u32 	%r898, [%rd8+276];
	xor.b32  	%r1006, %r1006, %r898;
$L__BB0_107:
	and.b32  	%r900, %r799, 16384;
	setp.eq.s32 	%p59, %r900, 0;
	@%p59 bra 	$L__BB0_109;
	ld.global.u32 	%r901, [%rd8+280];
	xor.b32  	%r1010, %r1010, %r901;
	ld.global.u32 	%r902, [%rd8+284];
	xor.b32  	%r1009, %r1009, %r902;
	ld.global.u32 	%r903, [%rd8+288];
	xor.b32  	%r1008, %r1008, %r903;
	ld.global.u32 	%r904, [%rd8+292];
	xor.b32  	%r1191, %r1191, %r904;
	ld.global.u32 	%r905, [%rd8+296];
	xor.b32  	%r1006, %r1006, %r905;
$L__BB0_109:
	and.b32  	%r907, %r799, 32768;
	setp.eq.s32 	%p60, %r907, 0;
	@%p60 bra 	$L__BB0_111;
	ld.global.u32 	%r908, [%rd8+300];
	xor.b32  	%r1010, %r1010, %r908;
	ld.global.u32 	%r909, [%rd8+304];
	xor.b32  	%r1009, %r1009, %r909;
	ld.global.u32 	%r910, [%rd8+308];
	xor.b32  	%r1008, %r1008, %r910;
	ld.global.u32 	%r911, [%rd8+312];
	xor.b32  	%r1191, %r1191, %r911;
	ld.global.u32 	%r912, [%rd8+316];
	xor.b32  	%r1006, %r1006, %r912;
$L__BB0_111:
	add.s32 	%r1189, %r1189, 16;
	setp.ne.s32 	%p61, %r1189, 32;
	@%p61 bra 	$L__BB0_79;
	mad.lo.s32 	%r913, %r1183, -31, %r372;
	add.s32 	%r1183, %r913, 1;
	setp.ne.s32 	%p62, %r1183, 5;
	@%p62 bra 	$L__BB0_78;
	st.local.u32 	[%rd1+4], %r1010;
	st.local.v2.u32 	[%rd1+8], {%r1009, %r1008};
	st.local.v2.u32 	[%rd1+16], {%r1191, %r1006};
$L__BB0_114:
	shr.u64 	%rd26, %rd3, 2;
	add.s32 	%r993, %r993, 1;
	setp.gt.u64 	%p63, %rd3, 3;
	@%p63 bra 	$L__BB0_2;
$L__BB0_115:
	setp.ge.u32 	%p64, %r1, %r551;
	mul.lo.s32 	%r914, %r550, %r2;
	cvta.to.global.u64 	%rd24, %rd11;
	mul.wide.s32 	%rd25, %r914, 4;
	add.s64 	%rd10, %rd24, %rd25;
	@%p64 bra 	$L__BB0_117;
	shr.u32 	%r961, %r1010, 2;
	xor.b32  	%r962, %r961, %r1010;
	shl.b32 	%r963, %r1006, 4;
	shl.b32 	%r964, %r962, 1;
	xor.b32  	%r965, %r964, %r963;
	xor.b32  	%r966, %r965, %r962;
	xor.b32  	%r967, %r966, %r1006;
	add.s32 	%r968, %r3, %r967;
	add.s32 	%r969, %r968, 362437;
	cvt.rn.f32.u32 	%f19, %r969;
	fma.rn.f32 	%f20, %f19, 0f2F800000, 0f2F000000;
	fma.rn.f32 	%f21, %f20, 0f458CA000, 0fC58CA000;
	st.global.f32 	[%rd10], %f21;
	shr.u32 	%r970, %r1009, 2;
	xor.b32  	%r971, %r970, %r1009;
	shl.b32 	%r972, %r967, 4;
	shl.b32 	%r973, %r971, 1;
	xor.b32  	%r974, %r973, %r972;
	xor.b32  	%r975, %r974, %r971;
	xor.b32  	%r976, %r975, %r967;
	add.s32 	%r977, %r3, %r976;
	add.s32 	%r978, %r977, 724874;
	cvt.rn.f32.u32 	%f22, %r978;
	fma.rn.f32 	%f23, %f22, 0f2F800000, 0f2F000000;
	fma.rn.f32 	%f24, %f23, 0f45BB8000, 0fC53B8000;
	st.global.f32 	[%rd10+4], %f24;
	shr.u32 	%r979, %r1008, 2;
	xor.b32  	%r980, %r979, %r1008;
	shl.b32 	%r981, %r976, 4;
	shl.b32 	%r982, %r980, 1;
	xor.b32  	%r983, %r982, %r981;
	xor.b32  	%r984, %r983, %r980;
	xor.b32  	%r985, %r984, %r976;
	add.s32 	%r986, %r3, %r985;
	add.s32 	%r987, %r986, 1087311;
	cvt.rn.f32.u32 	%f25, %r987;
	fma.rn.f32 	%f26, %f25, 0f2F800000, 0f2F000000;
	fma.rn.f32 	%f27, %f26, 0f40C90FDB, 0fC0490FDB;
	bra.uni 	$L__BB0_120;
$L__BB0_117:
	add.s32 	%r915, %r552, %r551;
	setp.ge.u32 	%p65, %r1, %r915;
	@%p65 bra 	$L__BB0_119;
	shr.u32 	%r934, %r1010, 2;
	xor.b32  	%r935, %r934, %r1010;
	shl.b32 	%r936, %r1006, 4;
	shl.b32 	%r937, %r935, 1;
	xor.b32  	%r938, %r937, %r936;
	xor.b32  	%r939, %r938, %r935;
	xor.b32  	%r940, %r939, %r1006;
	add.s32 	%r941, %r3, %r940;
	add.s32 	%r942, %r941, 362437;
	cvt.rn.f32.u32 	%f11, %r942;
	fma.rn.f32 	%f12, %f11, 0f2F800000, 0f2F000000;
	fma.rn.f32 	%f13, %f12, 0f458CA000, 0fC58CA000;
	st.global.f32 	[%rd10], %f13;
	shr.u32 	%r943, %r1009, 2;
	xor.b32  	%r944, %r943, %r1009;
	shl.b32 	%r945, %r940, 4;
	shl.b32 	%r946, %r944, 1;
	xor.b32  	%r947, %r946, %r945;
	xor.b32  	%r948, %r947, %r944;
	xor.b32  	%r949, %r948, %r940;
	add.s32 	%r950, %r3, %r949;
	add.s32 	%r951, %r950, 724874;
	cvt.rn.f32.u32 	%f14, %r951;
	fma.rn.f32 	%f15, %f14, 0f2F800000, 0f2F000000;
	fma.rn.f32 	%f16, %f15, 0f45BB8000, 0fC53B8000;
	st.global.f32 	[%rd10+4], %f16;
	shr.u32 	%r952, %r1008, 2;
	xor.b32  	%r953, %r952, %r1008;
	shl.b32 	%r954, %r949, 4;
	shl.b32 	%r955, %r953, 1;
	xor.b32  	%r956, %r955, %r954;
	xor.b32  	%r957, %r956, %r953;
	xor.b32  	%r958, %r957, %r949;
	add.s32 	%r959, %r3, %r958;
	add.s32 	%r960, %r959, 1087311;
	cvt.rn.f32.u32 	%f17, %r960;
	fma.rn.f32 	%f18, %f17, 0f2F800000, 0f2F000000;
	fma.rn.f32 	%f27, %f18, 0f40C90FDB, 0fC0490FDB;
	bra.uni 	$L__BB0_120;
$L__BB0_119:
	shr.u32 	%r916, %r1010, 2;
	xor.b32  	%r917, %r916, %r1010;
	shl.b32 	%r918, %r1006, 4;
	shl.b32 	%r919, %r917, 1;
	xor.b32  	%r920, %r919, %r918;
	xor.b32  	%r921, %r920, %r917;
	xor.b32  	%r922, %r921, %r1006;
	add.s32 	%r923, %r3, %r922;
	add.s32 	%r924, %r923, 362437;
	cvt.rn.f32.u32 	%f5, %r924;
	fma.rn.f32 	%f6, %f5, 0f2F800000, 0f2F000000;
	fma.rn.f32 	%f7, %f6, 0f458CA000, 0f00000000;
	st.global.f32 	[%rd10], %f7;
	shr.u32 	%r925, %r1009, 2;
	xor.b32  	%r926, %r925, %r1009;
	shl.b32 	%r927, %r922, 4;
	shl.b32 	%r928, %r926, 1;
	xor.b32  	%r929, %r928, %r927;
	xor.b32  	%r930, %r929, %r926;
	xor.b32  	%r931, %r930, %r922;
	add.s32 	%r932, %r3, %r931;
	add.s32 	%r933, %r932, 724874;
	cvt.rn.f32.u32 	%f8, %r933;
	fma.rn.f32 	%f9, %f8, 0f2F800000, 0f2F000000;
	fma.rn.f32 	%f10, %f9, 0f45BB8000, 0fC53B8000;
	st.global.f32 	[%rd10+4], %f10;
	mov.f32 	%f27, 0f00000000;
$L__BB0_120:
	st.global.f32 	[%rd10+8], %f27;
	mov.b32 	%r988, 0;
	st.global.u32 	[%rd10+12], %r988;
	ret;

}
	// .globl	sample
.visible .entry sample(
	.param .u64 .ptr .align 1 sample_param_0,
	.param .u32 sample_param_1,
	.param .u32 sample_param_2
)
{
	.local .align 8 .b8 	__local_depot1[48];
	.reg .b64 	%SP;
	.reg .b64 	%SPL;
	.reg .pred 	%p<64>;
	.reg .b32 	%r<1183>;
	.reg .b32 	%f<2>;
	.reg .b64 	%rd<27>;

	mov.u64 	%SPL, __local_depot1;
	ld.param.u64 	%rd10, [sample_param_0];
	ld.param.u32 	%r533, [sample_param_1];
	ld.param.u32 	%r534, [sample_param_2];
	add.u64 	%rd1, %SPL, 0;
	mov.u32 	%r535, %ctaid.x;
	mov.u32 	%r536, %ntid.x;
	mul.lo.s32 	%r537, %r535, %r536;
	mov.u32 	%r538, %tid.x;
	add.s32 	%r1, %r537, %r538;
	sub.s32 	%r539, %r537, %r535;
	add.s32 	%r540, %r539, %r538;
	mul.lo.s32 	%r2, %r540, %r533;
	add.s32 	%r541, %r534, %r1;
	cvt.rn.f32.s32 	%f1, %r541;
	cvt.rmi.s32.f32 	%r542, %f1;
	xor.b32  	%r543, %r542, -1429050551;
	mul.lo.s32 	%r544, %r543, 1099087573;
	setp.gt.s32 	%p1, %r542, -1;
	selp.b32 	%r545, -644748465, -1947113066, %p1;
	add.s32 	%r546, %r545, %r544;
	add.s32 	%r547, %r546, 6615241;
	add.s32 	%r548, %r544, 123456789;
	st.local.v2.u32 	[%rd1], {%r547, %r548};
	xor.b32  	%r549, %r544, 362436069;
	add.s32 	%r550, %r545, 521288629;
	st.local.v2.u32 	[%rd1+8], {%r549, %r550};
	xor.b32  	%r551, %r545, 88675123;
	add.s32 	%r552, %r544, 5783321;
	st.local.v2.u32 	[%rd1+16], {%r551, %r552};
	setp.eq.s32 	%p2, %r1, 0;
	@%p2 bra 	$L__BB1_115;
	cvt.s64.s32 	%rd26, %r1;
	mov.b32 	%r906, 0;
$L__BB1_2:
	mov.u64 	%rd3, %rd26;
	and.b64  	%rd4, %rd3, 3;
	setp.eq.s64 	%p3, %rd4, 0;
	@%p3 bra 	$L__BB1_114;
	mul.wide.u32 	%rd12, %r906, 3200;
	mov.u64 	%rd13, precalc_xorwow_matrix;
	add.s64 	%rd5, %rd13, %rd12;
	mov.b32 	%r919, 0;
	mov.u32 	%r920, %r919;
	mov.u32 	%r921, %r919;
	mov.u32 	%r922, %r919;
	mov.u32 	%r923, %r919;
	mov.u32 	%r912, %r919;
$L__BB1_4:
	mul.wide.u32 	%rd14, %r912, 4;
	add.s64 	%rd15, %rd1, %rd14;
	ld.local.u32 	%r10, [%rd15+4];
	shl.b32 	%r11, %r912, 5;
	mov.b32 	%r918, 0;
$L__BB1_5:
	.pragma "nounroll";
	shr.u32 	%r556, %r10, %r918;
	and.b32  	%r557, %r556, 1;
	setp.eq.b32 	%p4, %r557, 1;
	not.pred 	%p5, %p4;
	add.s32 	%r558, %r11, %r918;
	mul.lo.s32 	%r559, %r558, 5;
	mul.wide.u32 	%rd16, %r559, 4;
	add.s64 	%rd6, %rd5, %rd16;
	@%p5 bra 	$L__BB1_7;
	ld.global.u32 	%r560, [%rd6];
	xor.b32  	%r923, %r923, %r560;
	ld.global.u32 	%r561, [%rd6+4];
	xor.b32  	%r922, %r922, %r561;
	ld.global.u32 	%r562, [%rd6+8];
	xor.b32  	%r921, %r921, %r562;
	ld.global.u32 	%r563, [%rd6+12];
	xor.b32  	%r920, %r920, %r563;
	ld.global.u32 	%r564, [%rd6+16];
	xor.b32  	%r919, %r919, %r564;
$L__BB1_7:
	and.b32  	%r566, %r556, 2;
	setp.eq.s32 	%p6, %r566, 0;
	@%p6 bra 	$L__BB1_9;
	ld.global.u32 	%r567, [%rd6+20];
	xor.b32  	%r923, %r923, %r567;
	ld.global.u32 	%r568, [%rd6+24];
	xor.b32  	%r922, %r922, %r568;
	ld.global.u32 	%r569, [%rd6+28];
	xor.b32  	%r921, %r921, %r569;
	ld.global.u32 	%r570, [%rd6+32];
	xor.b32  	%r920, %r920, %r570;
	ld.global.u32 	%r571, [%rd6+36];
	xor.b32  	%r919, %r919, %r571;
$L__BB1_9:
	and.b32  	%r573, %r556, 4;
	setp.eq.s32 	%p7, %r573, 0;
	@%p7 bra 	$L__BB1_11;
	ld.global.u32 	%r574, [%rd6+40];
	xor.b32  	%r923, %r923, %r574;
	ld.global.u32 	%r575, [%rd6+44];
	xor.b32  	%r922, %r922, %r575;
	ld.global.u32 	%r576, [%rd6+48];
	xor.b32  	%r921, %r921, %r576;
	ld.global.u32 	%r577, [%rd6+52];
	xor.b32  	%r920, %r920, %r577;
	ld.global.u32 	%r578, [%rd6+56];
	xor.b32  	%r919, %r919, %r578;
$L__BB1_11:
	and.b32  	%r580, %r556, 8;
	setp.eq.s32 	%p8, %r580, 0;
	@%p8 bra 	$L__BB1_13;
	ld.global.u32 	%r581, [%rd6+60];
	xor.b32  	%r923, %r923, %r581;
	ld.global.u32 	%r582, [%rd6+64];
	xor.b32  	%r922, %r922, %r582;
	ld.global.u32 	%r583, [%rd6+68];
	xor.b32  	%r921, %r921, %r583;
	ld.global.u32 	%r584, [%rd6+72];
	xor.b32  	%r920, %r920, %r584;
	ld.global.u32 	%r585, [%rd6+76];
	xor.b32  	%r919, %r919, %r585;
$L__BB1_13:
	and.b32  	%r587, %r556, 16;
	setp.eq.s32 	%p9, %r587, 0;
	@%p9 bra 	$L__BB1_15;
	ld.global.u32 	%r588, [%rd6+80];
	xor.b32  	%r923, %r923, %r588;
	ld.global.u32 	%r589, [%rd6+84];
	xor.b32  	%r922, %r922, %r589;
	ld.global.u32 	%r590, [%rd6+88];
	xor.b32  	%r921, %r921, %r590;
	ld.global.u32 	%r591, [%rd6+92];
	xor.b32  	%r920, %r920, %r591;
	ld.global.u32 	%r592, [%rd6+96];
	xor.b32  	%r919, %r919, %r592;
$L__BB1_15:
	and.b32  	%r594, %r556, 32;
	setp.eq.s32 	%p10, %r594, 0;
	@%p10 bra 	$L__BB1_17;
	ld.global.u32 	%r595, [%rd6+100];
	xor.b32  	%r923, %r923, %r595;
	ld.global.u32 	%r596, [%rd6+104];
	xor.b32  	%r922, %r922, %r596;
	ld.global.u32 	%r597, [%rd6+108];
	xor.b32  	%r921, %r921, %r597;
	ld.global.u32 	%r598, [%rd6+112];
	xor.b32  	%r920, %r920, %r598;
	ld.global.u32 	%r599, [%rd6+116];
	xor.b32  	%r919, %r919, %r599;
$L__BB1_17:
	and.b32  	%r601, %r556, 64;
	setp.eq.s32 	%p11, %r601, 0;
	@%p11 bra 	$L__BB1_19;
	ld.global.u32 	%r602, [%rd6+120];
	xor.b32  	%r923, %r923, %r602;
	ld.global.u32 	%r603, [%rd6+124];
	xor.b32  	%r922, %r922, %r603;
	ld.global.u32 	%r604, [%rd6+128];
	xor.b32  	%r921, %r921, %r604;
	ld.global.u32 	%r605, [%rd6+132];
	xor.b32  	%r920, %r920, %r605;
	ld.global.u32 	%r606, [%rd6+136];
	xor.b32  	%r919, %r919, %r606;
$L__BB1_19:
	and.b32  	%r608, %r556, 128;
	setp.eq.s32 	%p12, %r608, 0;
	@%p12 bra 	$L__BB1_21;
	ld.global.u32 	%r609, [%rd6+140];
	xor.b32  	%r923, %r923, %r609;
	ld.global.u32 	%r610, [%rd6+144];
	xor.b32  	%r922, %r922, %r610;
	ld.global.u32 	%r611, [%rd6+148];
	xor.b32  	%r921, %r921, %r611;
	ld.global.u32 	%r612, [%rd6+152];
	xor.b32  	%r920, %r920, %r612;
	ld.global.u32 	%r613, [%rd6+156];
	xor.b32  	%r919, %r919, %r613;
$L__BB1_21:
	and.b32  	%r615, %r556, 256;
	setp.eq.s32 	%p13, %r615, 0;
	@%p13 bra 	$L__BB1_23;
	ld.global.u32 	%r616, [%rd6+160];
	xor.b32  	%r923, %r923, %r616;
	ld.global.u32 	%r617, [%rd6+164];
	xor.b32  	%r922, %r922, %r617;
	ld.global.u32 	%r618, [%rd6+168];
	xor.b32  	%r921, %r921, %r618;
	ld.global.u32 	%r619, [%rd6+172];
	xor.b32  	%r920, %r920, %r619;
	ld.global.u32 	%r620, [%rd6+176];
	xor.b32  	%r919, %r919, %r620;
$L__BB1_23:
	and.b32  	%r622, %r556, 512;
	setp.eq.s32 	%p14, %r622, 0;
	@%p14 bra 	$L__BB1_25;
	ld.global.u32 	%r623, [%rd6+180];
	xor.b32  	%r923, %r923, %r623;
	ld.global.u32 	%r624, [%rd6+184];
	xor.b32  	%r922, %r922, %r624;
	ld.global.u32 	%r625, [%rd6+188];
	xor.b32  	%r921, %r921, %r625;
	ld.global.u32 	%r626, [%rd6+192];
	xor.b32  	%r920, %r920, %r626;
	ld.global.u32 	%r627, [%rd6+196];
	xor.b32  	%r919, %r919, %r627;
$L__BB1_25:
	and.b32  	%r629, %r556, 1024;
	setp.eq.s32 	%p15, %r629, 0;
	@%p15 bra 	$L__BB1_27;
	ld.global.u32 	%r630, [%rd6+200];
	xor.b32  	%r923, %r923, %r630;
	ld.global.u32 	%r631, [%rd6+204];
	xor.b32  	%r922, %r922, %r631;
	ld.global.u32 	%r632, [%rd6+208];
	xor.b32  	%r921, %r921, %r632;
	ld.global.u32 	%r633, [%rd6+212];
	xor.b32  	%r920, %r920, %r633;
	ld.global.u32 	%r634, [%rd6+216];
	xor.b32  	%r919, %r919, %r634;
$L__BB1_27:
	and.b32  	%r636, %r556, 2048;
	setp.eq.s32 	%p16, %r636, 0;
	@%p16 bra 	$L__BB1_29;
	ld.global.u32 	%r637, [%rd6+220];
	xor.b32  	%r923, %r923, %r637;
	ld.global.u32 	%r638, [%rd6+224];
	xor.b32  	%r922, %r922, %r638;
	ld.global.u32 	%r639, [%rd6+228];
	xor.b32  	%r921, %r921, %r639;
	ld.global.u32 	%r640, [%rd6+232];
	xor.b32  	%r920, %r920, %r640;
	ld.global.u32 	%r641, [%rd6+236];
	xor.b32  	%r919, %r919, %r641;
$L__BB1_29:
	and.b32  	%r643, %r556, 4096;
	setp.eq.s32 	%p17, %r643, 0;
	@%p17 bra 	$L__BB1_31;
	ld.global.u32 	%r644, [%rd6+240];
	xor.b32  	%r923, %r923, %r644;
	ld.global.u32 	%r645, [%rd6+244];
	xor.b32  	%r922, %r922, %r645;
	ld.global.u32 	%r646, [%rd6+248];
	xor.b32  	%r921, %r921, %r646;
	ld.global.u32 	%r647, [%rd6+252];
	xor.b32  	%r920, %r920, %r647;
	ld.global.u32 	%r648, [%rd6+256];
	xor.b32  	%r919, %r919, %r648;
$L__BB1_31:
	and.b32  	%r650, %r556, 8192;
	setp.eq.s32 	%p18, %r650, 0;
	@%p18 bra 	$L__BB1_33;
	ld.global.u32 	%r651, [%rd6+260];
	xor.b32  	%r923, %r923, %r651;
	ld.global.u32 	%r652, [%rd6+264];
	xor.b32  	%r922, %r922, %r652;
	ld.global.u32 	%r653, [%rd6+268];
	xor.b32  	%r921, %r921, %r653;
	ld.global.u32 	%r654, [%rd6+272];
	xor.b32  	%r920, %r920, %r654;
	ld.global.u32 	%r655, [%rd6+276];
	xor.b32  	%r919, %r919, %r655;
$L__BB1_33:
	and.b32  	%r657, %r556, 16384;
	setp.eq.s32 	%p19, %r657, 0;
	@%p19 bra 	$L__BB1_35;
	ld.global.u32 	%r658, [%rd6+280];
	xor.b32  	%r923, %r923, %r658;
	ld.global.u32 	%r659, [%rd6+284];
	xor.b32  	%r922, %r922, %r659;
	ld.global.u32 	%r660, [%rd6+288];
	xor.b32  	%r921, %r921, %r660;
	ld.global.u32 	%r661, [%rd6+292];
	xor.b32  	%r920, %r920, %r661;
	ld.global.u32 	%r662, [%rd6+296];
	xor.b32  	%r919, %r919, %r662;
$L__BB1_35:
	and.b32  	%r664, %r556, 32768;
	setp.eq.s32 	%p20, %r664, 0;
	@%p20 bra 	$L__BB1_37;
	ld.global.u32 	%r665, [%rd6+300];
	xor.b32  	%r923, %r923, %r665;
	ld.global.u32 	%r666, [%rd6+304];
	xor.b32  	%r922, %r922, %r666;
	ld.global.u32 	%r667, [%rd6+308];
	xor.b32  	%r921, %r921, %r667;
	ld.global.u32 	%r668, [%rd6+312];
	xor.b32  	%r920, %r920, %r668;
	ld.global.u32 	%r669, [%rd6+316];
	xor.b32  	%r919, %r919, %r669;
$L__BB1_37:
	add.s32 	%r918, %r918, 16;
	setp.ne.s32 	%p21, %r918, 32;
	@%p21 bra 	$L__BB1_5;
	mad.lo.s32 	%r670, %r912, -31, %r11;
	add.s32 	%r912, %r670, 1;
	setp.ne.s32 	%p22, %r912, 5;
	@%p22 bra 	$L__BB1_4;
	st.local.u32 	[%rd1+4], %r923;
	st.local.v2.u32 	[%rd1+8], {%r922, %r921};
	st.local.v2.u32 	[%rd1+16], {%r920, %r919};
	setp.eq.s64 	%p23, %rd4, 1;
	@%p23 bra 	$L__BB1_114;
	mov.b32 	%r1011, 0;
	mov.u32 	%r1012, %r1011;
	mov.u32 	%r1013, %r1011;
	mov.u32 	%r1014, %r1011;
	mov.u32 	%r1015, %r1011;
	mov.u32 	%r1004, %r1011;
$L__BB1_41:
	mul.wide.u32 	%rd17, %r1004, 4;
	add.s64 	%rd18, %rd1, %rd17;
	ld.local.u32 	%r186, [%rd18+4];
	shl.b32 	%r187, %r1004, 5;
	mov.b32 	%r1010, 0;
$L__BB1_42:
	.pragma "nounroll";
	shr.u32 	%r673, %r186, %r1010;
	and.b32  	%r674, %r673, 1;
	setp.eq.b32 	%p24, %r674, 1;
	not.pred 	%p25, %p24;
	add.s32 	%r675, %r187, %r1010;
	mul.lo.s32 	%r676, %r675, 5;
	mul.wide.u32 	%rd19, %r676, 4;
	add.s64 	%rd7, %rd5, %rd19;
	@%p25 bra 	$L__BB1_44;
	ld.global.u32 	%r677, [%rd7];
	xor.b32  	%r1015, %r1015, %r677;
	ld.global.u32 	%r678, [%rd7+4];
	xor.b32  	%r1014, %r1014, %r678;
	ld.global.u32 	%r679, [%rd7+8];
	xor.b32  	%r1013, %r1013, %r679;
	ld.global.u32 	%r680, [%rd7+12];
	xor.b32  	%r1012, %r1012, %r680;
	ld.global.u32 	%r681, [%rd7+16];
	xor.b32  	%r1011, %r1011, %r681;
$L__BB1_44:
	and.b32  	%r683, %r673, 2;
	setp.eq.s32 	%p26, %r683, 0;
	@%p26 bra 	$L__BB1_46;
	ld.global.u32 	%r684, [%rd7+20];
	xor.b32  	%r1015, %r1015, %r684;
	ld.global.u32 	%r685, [%rd7+24];
	xor.b32  	%r1014, %r1014, %r685;
	ld.global.u32 	%r686, [%rd7+28];
	xor.b32  	%r1013, %r1013, %r686;
	ld.global.u32 	%r687, [%rd7+32];
	xor.b32  	%r1012, %r1012, %r687;
	ld.global.u32 	%r688, [%rd7+36];
	xor.b32  	%r1011, %r1011, %r688;
$L__BB1_46:
	and.b32  	%r690, %r673, 4;
	setp.eq.s32 	%p27, %r690, 0;
	@%p27 bra 	$L__BB1_48;
	ld.global.u32 	%r691, [%rd7+40];
	xor.b32  	%r1015, %r1015, %r691;
	ld.global.u32 	%r692, [%rd7+44];
	xor.b32  	%r1014, %r1014, %r692;
	ld.global.u32 	%r693, [%rd7+48];
	xor.b32  	%r1013, %r1013, %r693;
	ld.global.u32 	%r694, [%rd7+52];
	xor.b32  	%r1012, %r1012, %r694;
	ld.global.u32 	%r695, [%rd7+56];
	xor.b32  	%r1011, %r1011, %r695;
$L__BB1_48:
	and.b32  	%r697, %r673, 8;
	setp.eq.s32 	%p28, %r697, 0;
	@%p28 bra 	$L__BB1_50;
	ld.global.u32 	%r698, [%rd7+60];
	xor.b32  	%r1015, %r1015, %r698;
	ld.global.u32 	%r699, [%rd7+64];
	xor.b32  	%r1014, %r1014, %r699;
	ld.global.u32 	%r700, [%rd7+68];
	xor.b32  	%r1013, %r1013, %r700;
	ld.global.u32 	%r701, [%rd7+72];
	xor.b32  	%r1012, %r1012, %r701;
	ld.global.u32 	%r702, [%rd7+76];
	xor.b32  	%r1011, %r1011, %r702;
$L__BB1_50:
	and.b32  	%r704, %r673, 16;
	setp.eq.s32 	%p29, %r704, 0;
	@%p29 bra 	$L__BB1_52;
	ld.global.u32 	%r705, [%rd7+80];
	xor.b32  	%r1015, %r1015, %r705;
	ld.global.u32 	%r706, [%rd7+84];
	xor.b32  	%r1014, %r1014, %r706;
	ld.global.u32 	%r707, [%rd7+88];
	xor.b32  	%r1013, %r1013, %r707;
	ld.global.u32 	%r708, [%rd7+92];
	xor.b32  	%r1012, %r1012, %r708;
	ld.global.u32 	%r709, [%rd7+96];
	xor.b32  	%r1011, %r1011, %r709;
$L__BB1_52:
	and.b32  	%r711, %r673, 32;
	setp.eq.s32 	%p30, %r711, 0;
	@%p30 bra 	$L__BB1_54;
	ld.global.u32 	%r712, [%rd7+100];
	xor.b32  	%r1015, %r1015, %r712;
	ld.global.u32 	%r713, [%rd7+104];
	xor.b32  	%r1014, %r1014, %r713;
	ld.global.u32 	%r714, [%rd7+108];
	xor.b32  	%r1013, %r1013, %r714;
	ld.global.u32 	%r715, [%rd7+112];
	xor.b32  	%r1012, %r1012, %r715;
	ld.global.u32 	%r716, [%rd7+116];
	xor.b32  	%r1011, %r1011, %r716;
$L__BB1_54:
	and.b32  	%r718, %r673, 64;
	setp.eq.s32 	%p31, %r718, 0;
	@%p31 bra 	$L__BB1_56;
	ld.global.u32 	%r719, [%rd7+120];
	xor.b32  	%r1015, %r1015, %r719;
	ld.global.u32 	%r720, [%rd7+124];
	xor.b32  	%r1014, %r1014, %r720;
	ld.global.u32 	%r721, [%rd7+128];
	xor.b32  	%r1013, %r1013, %r721;
	ld.global.u32 	%r722, [%rd7+132];
	xor.b32  	%r1012, %r1012, %r722;
	ld.global.u32 	%r723, [%rd7+136];
	xor.b32  	%r1011, %r1011, %r723;
$L__BB1_56:
	and.b32  	%r725, %r673, 128;
	setp.eq.s32 	%p32, %r725, 0;
	@%p32 bra 	$L__BB1_58;
	ld.global.u32 	%r726, [%rd7+140];
	xor.b32  	%r1015, %r1015, %r726;
	ld.global.u32 	%r727, [%rd7+144];
	xor.b32  	%r1014, %r1014, %r727;
	ld.global.u32 	%r728, [%rd7+148];
	xor.b32  	%r1013, %r1013, %r728;
	ld.global.u32 	%r729, [%rd7+152];
	xor.b32  	%r1012, %r1012, %r729;
	ld.global.u32 	%r730, [%rd7+156];
	xor.b32  	%r1011, %r1011, %r730;
$L__BB1_58:
	and.b32  	%r732, %r673, 256;
	setp.eq.s32 	%p33, %r732, 0;
	@%p33 bra 	$L__BB1_60;
	ld.global.u32 	%r733, [%rd7+160];
	xor.b32  	%r1015, %r1015, %r733;
	ld.global.u32 	%r734, [%rd7+164];
	xor.b32  	%r1014, %r1014, %r734;
	ld.global.u32 	%r735, [%rd7+168];
	xor.b32  	%r1013, %r1013, %r735;
	ld.global.u32 	%r736, [%rd7+172];
	xor.b32  	%r1012, %r1012, %r736;
	ld.global.u32 	%r737, [%rd7+176];
	xor.b32  	%r1011, %r1011, %r737;
$L__BB1_60:
	and.b32  	%r739, %r673, 512;
	setp.eq.s32 	%p34, %r739, 0;
	@%p34 bra 	$L__BB1_62;
	ld.global.u32 	%r740, [%rd7+180];
	xor.b32  	%r1015, %r1015, %r740;
	ld.global.u32 	%r741, [%rd7+184];
	xor.b32  	%r1014, %r1014, %r741;
	ld.global.u32 	%r742, [%rd7+188];
	xor.b32  	%r1013, %r1013, %r742;
	ld.global.u32 	%r743, [%rd7+192];
	xor.b32  	%r1012, %r1012, %r743;
	ld.global.u32 	%r744, [%rd7+196];
	xor.b32  	%r1011, %r1011, %r744;
$L__BB1_62:
	and.b32  	%r746, %r673, 1024;
	setp.eq.s32 	%p35, %r746, 0;
	@%p35 bra 	$L__BB1_64;
	ld.global.u32 	%r747, [%rd7+200];
	xor.b32  	%r1015, %r1015, %r747;
	ld.global.u32 	%r748, [%rd7+204];
	xor.b32  	%r1014, %r1014, %r748;
	ld.global.u32 	%r749, [%rd7+208];
	xor.b32  	%r1013, %r1013, %r749;
	ld.global.u32 	%r750, [%rd7+212];
	xor.b32  	%r1012, %r1012, %r750;
	ld.global.u32 	%r751, [%rd7+216];
	xor.b32  	%r1011, %r1011, %r751;
$L__BB1_64:
	and.b32  	%r753, %r673, 2048;
	setp.eq.s32 	%p36, %r753, 0;
	@%p36 bra 	$L__BB1_66;
	ld.global.u32 	%r754, [%rd7+220];
	xor.b32  	%r1015, %r1015, %r754;
	ld.global.u32 	%r755, [%rd7+224];
	xor.b32  	%r1014, %r1014, %r755;
	ld.global.u32 	%r756, [%rd7+228];
	xor.b32  	%r1013, %r1013, %r756;
	ld.global.u32 	%r757, [%rd7+232];
	xor.b32  	%r1012, %r1012, %r757;
	ld.global.u32 	%r758, [%rd7+236];
	xor.b32  	%r1011, %r1011, %r758;
$L__BB1_66:
	and.b32  	%r760, %r673, 4096;
	setp.eq.s32 	%p37, %r760, 0;
	@%p37 bra 	$L__BB1_68;
	ld.global.u32 	%r761, [%rd7+240];
	xor.b32  	%r1015, %r1015, %r761;
	ld.global.u32 	%r762, [%rd7+244];
	xor.b32  	%r1014, %r1014, %r762;
	ld.global.u32 	%r763, [%rd7+248];
	xor.b32  	%r1013, %r1013, %r763;
	ld.global.u32 	%r764, [%rd7+252];
	xor.b32  	%r1012, %r1012, %r764;
	ld.global.u32 	%r765, [%rd7+256];
	xor.b32  	%r1011, %r1011, %r765;
$L__BB1_68:
	and.b32  	%r767, %r673, 8192;
	setp.eq.s32 	%p38, %r767, 0;
	@%p38 bra 	$L__BB1_70;
	ld.global.u32 	%r768, [%rd7+260];
	xor.b32  	%r1015, %r1015, %r768;
	ld.global.u32 	%r769, [%rd7+264];
	xor.b32  	%r1014, %r1014, %r769;
	ld.global.u32 	%r770, [%rd7+268];
	xor.b32  	%r1013, %r1013, %r770;
	ld.global.u32 	%r771, [%rd7+272];
	xor.b32  	%r1012, %r1012, %r771;
	ld.global.u32 	%r772, [%rd7+276];
	xor.b32  	%r1011, %r1011, %r772;
$L__BB1_70:
	and.b32  	%r774, %r673, 16384;
	setp.eq.s32 	%p39, %r774, 0;
	@%p39 bra 	$L__BB1_72;
	ld.global.u32 	%r775, [%rd7+280];
	xor.b32  	%r1015, %r1015, %r775;
	ld.global.u32 	%r776, [%rd7+284];
	xor.b32  	%r1014, %r1014, %r776;
	ld.global.u32 	%r777, [%rd7+288];
	xor.b32  	%r1013, %r1013, %r777;
	ld.global.u32 	%r778, [%rd7+292];
	xor.b32  	%r1012, %r1012, %r778;
	ld.global.u32 	%r779, [%rd7+296];
	xor.b32  	%r1011, %r1011, %r779;
$L__BB1_72:
	and.b32  	%r781, %r673, 32768;
	setp.eq.s32 	%p40, %r781, 0;
	@%p40 bra 	$L__BB1_74;
	ld.global.u32 	%r782, [%rd7+300];
	xor.b32  	%r1015, %r1015, %r782;
	ld.global.u32 	%r783, [%rd7+304];
	xor.b32  	%r1014, %r1014, %r783;
	ld.global.u32 	%r784, [%rd7+308];
	xor.b32  	%r1013, %r1013, %r784;
	ld.global.u32 	%r785, [%rd7+312];
	xor.b32  	%r1012, %r1012, %r785;
	ld.global.u32 	%r786, [%rd7+316];
	xor.b32  	%r1011, %r1011, %r786;
$L__BB1_74:
	add.s32 	%r1010, %r1010, 16;
	setp.ne.s32 	%p41, %r1010, 32;
	@%p41 bra 	$L__BB1_42;
	mad.lo.s32 	%r787, %r1004, -31, %r187;
	add.s32 	%r1004, %r787, 1;
	setp.ne.s32 	%p42, %r1004, 5;
	@%p42 bra 	$L__BB1_41;
	st.local.u32 	[%rd1+4], %r1015;
	st.local.v2.u32 	[%rd1+8], {%r1014, %r1013};
	st.local.v2.u32 	[%rd1+16], {%r1012, %r1011};
	setp.ne.s64 	%p43, %rd4, 3;
	@%p43 bra 	$L__BB1_114;
	mov.b32 	%r1103, 0;
	mov.u32 	%r1104, %r1103;
	mov.u32 	%r1105, %r1103;
	mov.u32 	%r1106, %r1103;
	mov.u32 	%r1107, %r1103;
	mov.u32 	%r1096, %r1103;
$L__BB1_78:
	mul.wide.u32 	%rd20, %r1096, 4;
	add.s64 	%rd21, %rd1, %rd20;
	ld.local.u32 	%r362, [%rd21+4];
	shl.b32 	%r363, %r1096, 5;
	mov.b32 	%r1102, 0;
$L__BB1_79:
	.pragma "nounroll";
	shr.u32 	%r790, %r362, %r1102;
	and.b32  	%r791, %r790, 1;
	setp.eq.b32 	%p44, %r791, 1;
	not.pred 	%p45, %p44;
	add.s32 	%r792, %r363, %r1102;
	mul.lo.s32 	%r793, %r792, 5;
	mul.wide.u32 	%rd22, %r793, 4;
	add.s64 	%rd8, %rd5, %rd22;
	@%p45 bra 	$L__BB1_81;
	ld.global.u32 	%r794, [%rd8];
	xor.b32  	%r1107, %r1107, %r794;
	ld.global.u32 	%r795, [%rd8+4];
	xor.b32  	%r1106, %r1106, %r795;
	ld.global.u32 	%r796, [%rd8+8];
	xor.b32  	%r1105, %r1105, %r796;
	ld.global.u32 	%r797, [%rd8+12];
	xor.b32  	%r1104, %r1104, %r797;
	ld.global.u32 	%r798, [%rd8+16];
	xor.b32  	%r1103, %r1103, %r798;
$L__BB1_81:
	and.b32  	%r800, %r790, 2;
	setp.eq.s32 	%p46, %r800, 0;
	@%p46 bra 	$L__BB1_83;
	ld.global.u32 	%r801, [%rd8+20];
	xor.b32  	%r1107, %r1107, %r801;
	ld.global.u32 	%r802, [%rd8+24];
	xor.b32  	%r1106, %r1106, %r802;
	ld.global.u32 	%r803, [%rd8+28];
	xor.b32  	%r1105, %r1105, %r803;
	ld.global.u32 	%r804, [%rd8+32];
	xor.b32  	%r1104, %r1104, %r804;
	ld.global.u32 	%r805, [%rd8+36];
	xor.b32  	%r1103, %r1103, %r805;
$L__BB1_83:
	and.b32  	%r807, %r790, 4;
	setp.eq.s32 	%p47, %r807, 0;
	@%p47 bra 	$L__BB1_85;
	ld.global.u32 	%r808, [%rd8+40];
	xor.b32  	%r1107, %r1107, %r808;
	ld.global.u32 	%r809, [%rd8+44];
	xor.b32  	%r1106, %r1106, %r809;
	ld.global.u32 	%r810, [%rd8+48];
	xor.b32  	%r1105, %r1105, %r810;
	ld.global.u32 	%r811, [%rd8+52];
	xor.b32  	%r1104, %r1104, %r811;
	ld.global.u32 	%r812, [%rd8+56];
	xor.b32  	%r1103, %r1103, %r812;
$L__BB1_85:
	and.b32  	%r814, %r790, 8;
	setp.eq.s32 	%p48, %r814, 0;
	@%p48 bra 	$L__BB1_87;
	ld.global.u32 	%r815, [%rd8+60];
	xor.b32  	%r1107, %r1107, %r815;
	ld.global.u32 	%r816, [%rd8+64];
	xor.b32  	%r1106, %r1106, %r816;
	ld.global.u32 	%r817, [%rd8+68];
	xor.b32  	%r1105, %r1105, %r817;
	ld.global.u32 	%r818, [%rd8+72];
	xor.b32  	%r1104, %r1104, %r818;
	ld.global.u32 	%r819, [%rd8+76];
	xor.b32  	%r1103, %r1103, %r819;
$L__BB1_87:
	and.b32  	%r821, %r790, 16;
	setp.eq.s32 	%p49, %r821, 0;
	@%p49 bra 	$L__BB1_89;
	ld.global.u32 	%r822, [%rd8+80];
	xor.b32  	%r1107, %r1107, %r822;
	ld.global.u32 	%r823, [%rd8+84];
	xor.b32  	%r1106, %r1106, %r823;
	ld.global.u32 	%r824, [%rd8+88];
	xor.b32  	%r1105, %r1105, %r824;
	ld.global.u32 	%r825, [%rd8+92];
	xor.b32  	%r1104, %r1104, %r825;
	ld.global.u32 	%r826, [%rd8+96];
	xor.b32  	%r1103, %r1103, %r826;
$L__BB1_89:
	and.b32  	%r828, %r790, 32;
	setp.eq.s32 	%p50, %r828, 0;
	@%p50 bra 	$L__BB1_91;
	ld.global.u32 	%r829, [%rd8+100];
	xor.b32  	%r1107, %r1107, %r829;
	ld.global.u32 	%r830, [%rd8+104];
	xor.b32  	%r1106, %r1106, %r830;
	ld.global.u32 	%r831, [%rd8+108];
	xor.b32  	%r1105, %r1105, %r831;
	ld.global.u32 	%r832, [%rd8+112];
	xor.b32  	%r1104, %r1104, %r832;
	ld.global.u32 	%r833, [%rd8+116];
	xor.b32  	%r1103, %r1103, %r833;
$L__BB1_91:
	and.b32  	%r835, %r790, 64;
	setp.eq.s32 	%p51, %r835, 0;
	@%p51 bra 	$L__BB1_93;
	ld.global.u32 	%r836, [%rd8+120];
	xor.b32  	%r1107, %r1107, %r836;
	ld.global.u32 	%r837, [%rd8+124];
	xor.b32  	%r1106, %r1106, %r837;
	ld.global.u32 	%r838, [%rd8+128];
	xor.b32  	%r1105, %r1105, %r838;
	ld.global.u32 	%r839, [%rd8+132];
	xor.b32  	%r1104, %r1104, %r839;
	ld.global.u32 	%r840, [%rd8+136];
	xor.b32  	%r1103, %r1103, %r840;
$L__BB1_93:
	and.b32  	%r842, %r790, 128;
	setp.eq.s32 	%p52, %r842, 0;
	@%p52 bra 	$L__BB1_95;
	ld.global.u32 	%r843, [%rd8+140];
	xor.b32  	%r1107, %r1107, %r843;
	ld.global.u32 	%r844, [%rd8+144];
	xor.b32  	%r1106, %r1106, %r844;
	ld.global.u32 	%r845, [%rd8+148];
	xor.b32  	%r1105, %r1105, %r845;
	ld.global.u32 	%r846, [%rd8+152];
	xor.b32  	%r1104, %r1104, %r846;
	ld.global.u32 	%r847, [%rd8+156];
	xor.b32  	%r1103, %r1103, %r847;
$L__BB1_95:
	and.b32  	%r849, %r790, 256;
	setp.eq.s32 	%p53, %r849, 0;
	@%p53 bra 	$L__BB1_97;
	ld.global.u32 	%r850, [%rd8+160];
	xor.b32  	%r1107, %r1107, %r850;
	ld.global.u32 	%r851, [%rd8+164];
	xor.b32  	%r1106, %r1106, %r851;
	ld.global.u32 	%r852, [%rd8+168];
	xor.b32  	%r1105, %r1105, %r852;
	ld.global.u32 	%r853, [%rd8+172];
	xor.b32  	%r1104, %r1104, %r853;
	ld.global.u32 	%r854, [%rd8+176];
	xor.b32  	%r1103, %r1103, %r854;
$L__BB1_97:
	and.b32  	%r856, %r790, 512;
	setp.eq.s32 	%p54, %r856, 0;
	@%p54 bra 	$L__BB1_99;
	ld.global.u32 	%r857, [%rd8+180];
	xor.b32  	%r1107, %r1107, %r857;
	ld.global.u32 	%r858, [%rd8+184];
	xor.b32  	%r1106, %r1106, %r858;
	ld.global.u32 	%r859, [%rd8+188];
	xor.b32  	%r1105, %r1105, %r859;
	ld.global.u32 	%r860, [%rd8+192];
	xor.b32  	%r1104, %r1104, %r860;
	ld.global.u32 	%r861, [%rd8+196];
	xor.b32  	%r1103, %r1103, %r861;
$L__BB1_99:
	and.b32  	%r863, %r790, 1024;
	setp.eq.s32 	%p55, %r863, 0;
	@%p55 bra 	$L__BB1_101;
	ld.global.u32 	%r864, [%rd8+200];
	xor.b32  	%r1107, %r1107, %r864;
	ld.global.u32 	%r865, [%rd8+204];
	xor.b32  	%r1106, %r1106, %r865;
	ld.global.u32 	%r866, [%rd8+208];
	xor.b32  	%r1105, %r1105, %r866;
	ld.global.u32 	%r867, [%rd8+212];
	xor.b32  	%r1104, %r1104, %r867;
	ld.global.u32 	%r868, [%rd8+216];
	xor.b32  	%r1103, %r1103, %r868;
$L__BB1_101:
	and.b32  	%r870, %r790, 2048;
	setp.eq.s32 	%p56, %r870, 0;
	@%p56 bra 	$L__BB1_103;
	ld.global.u32 	%r871, [%rd8+220];
	xor.b32  	%r1107, %r1107, %r871;
	ld.global.u32 	%r872, [%rd8+224];
	xor.b32  	%r1106, %r1106, %r872;
	ld.global.u32 	%r873, [%rd8+228];
	xor.b32  	%r1105, %r1105, %r873;
	ld.global.u32 	%r874, [%rd8+232];
	xor.b32  	%r1104, %r1104, %r874;
	ld.global.u32 	%r875, [%rd8+236];
	xor.b32  	%r1103, %r1103, %r875;
$L__BB1_103:
	and.b32  	%r877, %r790, 4096;
	setp.eq.s32 	%p57, %r877, 0;
	@%p57 bra 	$L__BB1_105;
	ld.global.u32 	%r878, [%rd8+240];
	xor.b32  	%r1107, %r1107, %r878;
	ld.global.u32 	%r879, [%rd8+244];
	xor.b32  	%r1106, %r1106, %r879;
	ld.global.u32 	%r880, [%rd8+248];
	xor.b32  	%r1105, %r1105, %r880;
	ld.global.u32 	%r881, [%rd8+252];
	xor.b32  	%r1104, %r1104, %r881;
	ld.global.u32 	%r882, [%rd8+256];
	xor.b32  	%r1103, %r1103, %r882;
$L__BB1_105:
	and.b32  	%r884, %r790, 8192;
	setp.eq.s32 	%p58, %r884, 0;
	@%p58 bra 	$L__BB1_107;
	ld.global.u32 	%r885, [%rd8+260];
	xor.b32  	%r1107, %r1107, %r885;
	ld.global.u32 	%r886, [%rd8+264];
	xor.b32  	%r1106, %r1106, %r886;
	ld.global.u32 	%r887, [%rd8+268];
	xor.b32  	%r1105, %r1105, %r887;
	ld.global.u32 	%r888, [%rd8+272];
	xor.b32  	%r1104, %r1104, %r888;
	ld.global.u32 	%r889, [%rd8+276];
	xor.b32  	%r1103, %r1103, %r889;
$L__BB1_107:
	and.b32  	%r891, %r790, 16384;
	setp.eq.s32 	%p59, %r891, 0;
	@%p59 bra 	$L__BB1_109;
	ld.global.u32 	%r892, [%rd8+280];
	xor.b32  	%r1107, %r1107, %r892;
	ld.global.u32 	%r893, [%rd8+284];
	xor.b32  	%r1106, %r1106, %r893;
	ld.global.u32 	%r894, [%rd8+288];
	xor.b32  	%r1105, %r1105, %r894;
	ld.global.u32 	%r895, [%rd8+292];
	xor.b32  	%r1104, %r1104, %r895;
	ld.global.u32 	%r896, [%rd8+296];
	xor.b32  	%r1103, %r1103, %r896;
$L__BB1_109:
	and.b32  	%r898, %r790, 32768;
	setp.eq.s32 	%p60, %r898, 0;
	@%p60 bra 	$L__BB1_111;
	ld.global.u32 	%r899, [%rd8+300];
	xor.b32  	%r1107, %r1107, %r899;
	ld.global.u32 	%r900, [%rd8+304];
	xor.b32  	%r1106, %r1106, %r900;
	ld.global.u32 	%r901, [%rd8+308];
	xor.b32  	%r1105, %r1105, %r901;
	ld.global.u32 	%r902, [%rd8+312];
	xor.b32  	%r1104, %r1104, %r902;
	ld.global.u32 	%r903, [%rd8+316];
	xor.b32  	%r1103, %r1103, %r903;
$L__BB1_111:
	add.s32 	%r1102, %r1102, 16;
	setp.ne.s32 	%p61, %r1102, 32;
	@%p61 bra 	$L__BB1_79;
	mad.lo.s32 	%r904, %r1096, -31, %r363;
	add.s32 	%r1096, %r904, 1;
	setp.ne.s32 	%p62, %r1096, 5;
	@%p62 bra 	$L__BB1_78;
	st.local.u32 	[%rd1+4], %r1107;
	st.local.v2.u32 	[%rd1+8], {%r1106, %r1105};
	st.local.v2.u32 	[%rd1+16], {%r1104, %r1103};
$L__BB1_114:
	shr.u64 	%rd26, %rd3, 2;
	add.s32 	%r906, %r906, 1;
	setp.gt.u64 	%p63, %rd3, 3;
	@%p63 bra 	$L__BB1_2;
$L__BB1_115:
	cvta.to.global.u64 	%rd23, %rd10;
	mul.wide.s32 	%rd24, %r2, 4;
	add.s64 	%rd25, %rd23, %rd24;
	mov.b32 	%r905, 0;
	st.global.u32 	[%rd25], %r905;
	st.global.u32 	[%rd25+4], %r905;
	st.global.u32 	[%rd25+8], %r905;
	ret;

}
	// .globl	step
.visible .entry step(
	.param .u64 .ptr .align 1 step_param_0,
	.param .u32 step_param_1,
	.param .u64 .ptr .align 1 step_param_2,
	.param .u32 step_param_3,
	.param .u32 step_param_4,
	.param .u32 step_param_5,
	.param .u32 step_param_6,
	.param .u64 .ptr .align 1 step_param_7,
	.param .u64 .ptr .align 1 step_param_8,
	.param .u64 .ptr .align 1 step_param_9,
	.param .u64 .ptr .align 1 step_param_10,
	.param .u64 .ptr .align 1 step_param_11
)
{
	.local .align 8 .b8 	__local_depot2[80];
	.reg .b64 	%SP;
	.reg .b64 	%SPL;
	.reg .pred 	%p<227>;
	.reg .b32 	%r<1963>;
	.reg .b32 	%f<620>;
	.reg .b64 	%rd<298>;
	.reg .b64 	%fd<64>;

	mov.u64 	%SPL, __local_depot2;
	ld.param.u64 	%rd104, [step_param_0];
	ld.param.u32 	%r820, [step_param_1];
	ld.param.u64 	%rd105, [step_param_2];
	ld.param.u32 	%r821, [step_param_3];
	cvta.to.global.u64 	%rd1, %rd104;
	cvta.to.global.u64 	%rd2, %rd105;
	add.u64 	%rd3, %SPL, 0;
	add.u64 	%rd4, %SPL, 0;
	add.u64 	%rd5, %SPL, 32;
	add.u64 	%rd6, %SPL, 32;
	add.u64 	%rd7, %SPL, 32;
	add.u64 	%rd8, %SPL, 32;
	add.u64 	%rd9, %SPL, 32;
	add.u64 	%rd10, %SPL, 32;
	add.u64 	%rd11, %SPL, 32;
	add.u64 	%rd12, %SPL, 32;
	add.u64 	%rd13, %SPL, 32;
	add.u64 	%rd14, %SPL, 32;
	add.u64 	%rd15, %SPL, 32;
	mov.u32 	%r825, %nctaid.x;
	mov.u32 	%r1, %ntid.x;
	mul.lo.s32 	%r826, %r825, %r1;
	mul.lo.s32 	%r2, %r826, %r820;
	mov.u32 	%r3, %tid.x;
	mul.lo.s32 	%r4, %r820, %r3;
	mul.lo.s32 	%r5, %r821, %r3;
	mov.u32 	%r827, %ctaid.x;
	mul.lo.s32 	%r6, %r827, %r1;
	mad.lo.s32 	%r7, %r820, %r6, %r4;
	add.s32 	%r8, %r1, -1;
	sub.s32 	%r9, %r6, %r827;
	mul.lo.s32 	%r10, %r9, %r821;
	add.s32 	%r11, %r10, %r5;
	setp.lt.s32 	%p1, %r820, 1;
	@%p1 bra 	$L__BB2_13;
	ld.param.u32 	%r1564, [step_param_1];
	and.b32  	%r12, %r1564, 15;
	setp.lt.u32 	%p2, %r1564, 16;
	mov.b32 	%r1591, 0;
	@%p2 bra 	$L__BB2_4;
	ld.param.u32 	%r1565, [step_param_1];
	and.b32  	%r1591, %r1565, 2147483632;
	neg.s32 	%r1599, %r1591;
	add.s64 	%rd16, %rd1, 32;
	shl.b32 	%r829, %r4, 2;
	mov.u32 	%r830, sh_mem;
	add.s32 	%r831, %r829, %r830;
	add.s32 	%r1597, %r831, 32;
	mov.u32 	%r1598, %r7;
$L__BB2_3:
	.pragma "nounroll";
	mul.wide.s32 	%rd119, %r1598, 4;
	add.s64 	%rd120, %rd16, %rd119;
	ld.global.f32 	%f90, [%rd120+-32];
	st.shared.f32 	[%r1597+-32], %f90;
	ld.global.f32 	%f91, [%rd120+-28];
	st.shared.f32 	[%r1597+-28], %f91;
	ld.global.f32 	%f92, [%rd120+-24];
	st.shared.f32 	[%r1597+-24], %f92;
	ld.global.f32 	%f93, [%rd120+-20];
	st.shared.f32 	[%r1597+-20], %f93;
	ld.global.f32 	%f94, [%rd120+-16];
	st.shared.f32 	[%r1597+-16], %f94;
	ld.global.f32 	%f95, [%rd120+-12];
	st.shared.f32 	[%r1597+-12], %f95;
	ld.global.f32 	%f96, [%rd120+-8];
	st.shared.f32 	[%r1597+-8], %f96;
	ld.global.f32 	%f97, [%rd120+-4];
	st.shared.f32 	[%r1597+-4], %f97;
	ld.global.f32 	%f98, [%rd120];
	st.shared.f32 	[%r1597], %f98;
	ld.global.f32 	%f99, [%rd120+4];
	st.shared.f32 	[%r1597+4], %f99;
	ld.global.f32 	%f100, [%rd120+8];
	st.shared.f32 	[%r1597+8], %f100;
	ld.global.f32 	%f101, [%rd120+12];
	st.shared.f32 	[%r1597+12], %f101;
	ld.global.f32 	%f102, [%rd120+16];
	st.shared.f32 	[%r1597+16], %f102;
	ld.global.f32 	%f103, [%rd120+20];
	st.shared.f32 	[%r1597+20], %f103;
	ld.global.f32 	%f104, [%rd120+24];
	st.shared.f32 	[%r1597+24], %f104;
	ld.global.f32 	%f105, [%rd120+28];
	st.shared.f32 	[%r1597+28], %f105;
	add.s32 	%r1599, %r1599, 16;
	add.s32 	%r1598, %r1598, 16;
	add.s32 	%r1597, %r1597, 64;
	setp.eq.s32 	%p3, %r1599, 0;
	@%p3 bra 	$L__BB2_4;
	bra.uni 	$L__BB2_3;
$L__BB2_4:
	setp.eq.s32 	%p4, %r12, 0;
	@%p4 bra 	$L__BB2_13;
	ld.param.u32 	%r1566, [step_param_1];
	and.b32  	%r17, %r1566, 7;
	setp.lt.u32 	%p5, %r12, 8;
	@%p5 bra 	$L__BB2_7;
	add.s32 	%r832, %r1591, %r7;
	mul.wide.s32 	%rd121, %r832, 4;
	add.s64 	%rd122, %rd1, %rd121;
	ld.global.f32 	%f106, [%rd122];
	add.s32 	%r833, %r1591, %r4;
	shl.b32 	%r834, %r833, 2;
	mov.u32 	%r835, sh_mem;
	add.s32 	%r836, %r835, %r834;
	st.shared.f32 	[%r836], %f106;
	ld.global.f32 	%f107, [%rd122+4];
	st.shared.f32 	[%r836+4], %f107;
	ld.global.f32 	%f108, [%rd122+8];
	st.shared.f32 	[%r836+8], %f108;
	ld.global.f32 	%f109, [%rd122+12];
	st.shared.f32 	[%r836+12], %f109;
	ld.global.f32 	%f110, [%rd122+16];
	st.shared.f32 	[%r836+16], %f110;
	ld.global.f32 	%f111, [%rd122+20];
	st.shared.f32 	[%r836+20], %f111;
	ld.global.f32 	%f112, [%rd122+24];
	st.shared.f32 	[%r836+24], %f112;
	ld.global.f32 	%f113, [%rd122+28];
	st.shared.f32 	[%r836+28], %f113;
	add.s32 	%r1591, %r1591, 8;
$L__BB2_7:
	setp.eq.s32 	%p6, %r17, 0;
	@%p6 bra 	$L__BB2_13;
	ld.param.u32 	%r1567, [step_param_1];
	and.b32  	%r20, %r1567, 3;
	setp.lt.u32 	%p7, %r17, 4;
	@%p7 bra 	$L__BB2_10;
	add.s32 	%r837, %r1591, %r7;
	mul.wide.s32 	%rd123, %r837, 4;
	add.s64 	%rd124, %rd1, %rd123;
	ld.global.f32 	%f114, [%rd124];
	add.s32 	%r838, %r1591, %r4;
	shl.b32 	%r839, %r838, 2;
	mov.u32 	%r840, sh_mem;
	add.s32 	%r841, %r840, %r839;
	st.shared.f32 	[%r841], %f114;
	ld.global.f32 	%f115, [%rd124+4];
	st.shared.f32 	[%r841+4], %f115;
	ld.global.f32 	%f116, [%rd124+8];
	st.shared.f32 	[%r841+8], %f116;
	ld.global.f32 	%f117, [%rd124+12];
	st.shared.f32 	[%r841+12], %f117;
	add.s32 	%r1591, %r1591, 4;
$L__BB2_10:
	setp.eq.s32 	%p8, %r20, 0;
	@%p8 bra 	$L__BB2_13;
	add.s32 	%r842, %r1591, %r4;
	shl.b32 	%r843, %r842, 2;
	mov.u32 	%r844, sh_mem;
	add.s32 	%r1596, %r844, %r843;
	add.s32 	%r1595, %r1591, %r7;
	neg.s32 	%r1594, %r20;
$L__BB2_12:
	.pragma "nounroll";
	mul.wide.s32 	%rd125, %r1595, 4;
	add.s64 	%rd126, %rd1, %rd125;
	ld.global.f32 	%f118, [%rd126];
	st.shared.f32 	[%r1596], %f118;
	add.s32 	%r1596, %r1596, 4;
	add.s32 	%r1595, %r1595, 1;
	add.s32 	%r1594, %r1594, 1;
	setp.ne.s32 	%p9, %r1594, 0;
	@%p9 bra 	$L__BB2_12;
$L__BB2_13:
	ld.param.u32 	%r1575, [step_param_3];
	shl.b32 	%r845, %r2, 2;
	mov.u32 	%r846, sh_mem;
	add.s32 	%r32, %r846, %r845;
	setp.lt.s32 	%p10, %r1575, 1;
	@%p10 bra 	$L__BB2_26;
	ld.param.u32 	%r1576, [step_param_3];
	and.b32  	%r33, %r1576, 15;
	setp.lt.u32 	%p11, %r1576, 16;
	mov.b32 	%r1603, 0;
	@%p11 bra 	$L__BB2_17;
	ld.param.u32 	%r1577, [step_param_3];
	and.b32  	%r1603, %r1577, 2147483632;
	neg.s32 	%r1602, %r1603;
	add.s64 	%rd17, %rd2, 32;
	shl.b32 	%r849, %r5, 2;
	add.s32 	%r850, %r845, %r849;
	mov.u32 	%r851, sh_mem;
	add.s32 	%r852, %r850, %r851;
	add.s32 	%r1600, %r852, 32;
	mov.u32 	%r1601, %r11;
$L__BB2_16:
	.pragma "nounroll";
	mul.wide.s32 	%rd127, %r1601, 4;
	add.s64 	%rd128, %rd17, %rd127;
	ld.global.f32 	%f119, [%rd128+-32];
	st.shared.f32 	[%r1600+-32], %f119;
	ld.global.f32 	%f120, [%rd128+-28];
	st.shared.f32 	[%r1600+-28], %f120;
	ld.global.f32 	%f121, [%rd128+-24];
	st.shared.f32 	[%r1600+-24], %f121;
	ld.global.f32 	%f122, [%rd128+-20];
	st.shared.f32 	[%r1600+-20], %f122;
	ld.global.f32 	%f123, [%rd128+-16];
	st.shared.f32 	[%r1600+-16], %f123;
	ld.global.f32 	%f124, [%rd128+-12];
	st.shared.f32 	[%r1600+-12], %f124;
	ld.global.f32 	%f125, [%rd128+-8];
	st.shared.f32 	[%r1600+-8], %f125;
	ld.global.f32 	%f126, [%rd128+-4];
	st.shared.f32 	[%r1600+-4], %f126;
	ld.global.f32 	%f127, [%rd128];
	st.shared.f32 	[%r1600], %f127;
	ld.global.f32 	%f128, [%rd128+4];
	st.shared.f32 	[%r1600+4], %f128;
	ld.global.f32 	%f129, [%rd128+8];
	st.shared.f32 	[%r1600+8], %f129;
	ld.global.f32 	%f130, [%rd128+12];
	st.shared.f32 	[%r1600+12], %f130;
	ld.global.f32 	%f131, [%rd128+16];
	st.shared.f32 	[%r1600+16], %f131;
	ld.global.f32 	%f132, [%rd128+20];
	st.shared.f32 	[%r1600+20], %f132;
	ld.global.f32 	%f133, [%rd128+24];
	st.shared.f32 	[%r1600+24], %f133;
	ld.global.f32 	%f134, [%rd128+28];
	st.shared.f32 	[%r1600+28], %f134;
	add.s32 	%r1602, %r1602, 16;
	add.s32 	%r1601, %r1601, 16;
	add.s32 	%r1600, %r1600, 64;
	setp.ne.s32 	%p12, %r1602, 0;
	@%p12 bra 	$L__BB2_16;
$L__BB2_17:
	setp.eq.s32 	%p13, %r33, 0;
	@%p13 bra 	$L__BB2_26;
	ld.param.u32 	%r1578, [step_param_3];
	and.b32  	%r50, %r1578, 7;
	setp.lt.u32 	%p14, %r33, 8;
	@%p14 bra 	$L__BB2_20;
	add.s32 	%r853, %r1603, %r11;
	mul.wide.s32 	%rd129, %r853, 4;
	add.s64 	%rd130, %rd2, %rd129;
	ld.global.f32 	%f135, [%rd130];
	add.s32 	%r854, %r1603, %r5;
	shl.b32 	%r855, %r854, 2;
	add.s32 	%r856, %r32, %r855;
	st.shared.f32 	[%r856], %f135;
	ld.global.f32 	%f136, [%rd130+4];
	st.shared.f32 	[%r856+4], %f136;
	ld.global.f32 	%f137, [%rd130+8];
	st.shared.f32 	[%r856+8], %f137;
	ld.global.f32 	%f138, [%rd130+12];
	st.shared.f32 	[%r856+12], %f138;
	ld.global.f32 	%f139, [%rd130+16];
	st.shared.f32 	[%r856+16], %f139;
	ld.global.f32 	%f140, [%rd130+20];
	st.shared.f32 	[%r856+20], %f140;
	ld.global.f32 	%f141, [%rd130+24];
	st.shared.f32 	[%r856+24], %f141;
	ld.global.f32 	%f142, [%rd130+28];
	st.shared.f32 	[%r856+28], %f142;
	add.s32 	%r1603, %r1603, 8;
$L__BB2_20:
	setp.eq.s32 	%p15, %r50, 0;
	@%p15 bra 	$L__BB2_26;
	ld.param.u32 	%r1579, [step_param_3];
	and.b32  	%r53, %r1579, 3;
	setp.lt.u32 	%p16, %r50, 4;
	@%p16 bra 	$L__BB2_23;
	add.s32 	%r857, %r1603, %r11;
	mul.wide.s32 	%rd131, %r857, 4;
	add.s64 	%rd132, %rd2, %rd131;
	ld.global.f32 	%f143, [%rd132];
	add.s32 	%r858, %r1603, %r5;
	shl.b32 	%r859, %r858, 2;
	add.s32 	%r860, %r32, %r859;
	st.shared.f32 	[%r860], %f143;
	ld.global.f32 	%f144, [%rd132+4];
	st.shared.f32 	[%r860+4], %f144;
	ld.global.f32 	%f145, [%rd132+8];
	st.shared.f32 	[%r860+8], %f145;
	ld.global.f32 	%f146, [%rd132+12];
	st.shared.f32 	[%r860+12], %f146;
	add.s32 	%r1603, %r1603, 4;
$L__BB2_23:
	setp.eq.s32 	%p17, %r53, 0;
	@%p17 bra 	$L__BB2_26;
	add.s32 	%r862, %r1603, %r5;
	shl.b32 	%r863, %r862, 2;
	add.s32 	%r864, %r845, %r863;
	mov.u32 	%r865, sh_mem;
	add.s32 	%r1608, %r865, %r864;
	add.s32 	%r1607, %r1603, %r11;
	neg.s32 	%r1606, %r53;
$L__BB2_25:
	.pragma "nounroll";
	mul.wide.s32 	%rd133, %r1607, 4;
	add.s64 	%rd134, %rd2, %rd133;
	ld.global.f32 	%f147, [%rd134];
	st.shared.f32 	[%r1608], %f147;
	add.s32 	%r1608, %r1608, 4;
	add.s32 	%r1607, %r1607, 1;
	add.s32 	%r1606, %r1606, 1;
	setp.ne.s32 	%p18, %r1606, 0;
	@%p18 bra 	$L__BB2_25;
$L__BB2_26:
	ld.param.u32 	%r1585, [step_param_4];
	bar.sync 	0;
	setp.ge.u32 	%p19, %r3, %r1585;
	shl.b32 	%r866, %r4, 2;
	mov.u32 	%r867, sh_mem;
	add.s32 	%r65, %r867, %r866;
	@%p19 bra 	$L__BB2_61;
	shl.b32 	%r956, %r5, 2;
	add.s32 	%r66, %r32, %r956;
	ld.shared.f32 	%f257, [%r66+12];
	cvt.f64.f32 	%fd26, %f257;
	setp.gt.f64 	%p54, %fd26, 0d3FE999999999999A;
	@%p54 bra 	$L__BB2_96;
	ld.shared.f32 	%f258, [%r66];
	ld.const.f32 	%f259, [X_DISP];
	mul.f32 	%f260, %f258, %f259;
	ld.const.f32 	%f261, [MAX_X_VEL];
	cvt.f64.f32 	%fd27, %f261;
	mul.f64 	%fd28, %fd27, 0dBFD3333333333333;
	cvt.rn.f32.f64 	%f262, %fd28;
	min.f32 	%f263, %f260, %f261;
	max.f32 	%f264, %f262, %f263;
	ld.shared.f32 	%f265, [%r65+12];
	add.f32 	%f1, %f265, %f264;
	st.shared.f32 	[%r65+12], %f1;
	ld.shared.f32 	%f266, [%r66+4];
	ld.const.f32 	%f267, [Y_DISP];
	mul.f32 	%f268, %f266, %f267;
	ld.const.f32 	%f269, [MAX_Y_VEL];
	mul.f32 	%f270, %f269, 0fBF000000;
	mul.f32 	%f271, %f269, 0f3F000000;
	min.f32 	%f272, %f268, %f271;
	max.f32 	%f273, %f270, %f272;
	ld.shared.f32 	%f274, [%r65+16];
	add.f32 	%f2, %f274, %f273;
	st.shared.f32 	[%r65+16], %f2;
	ld.shared.f32 	%f275, [%r66+8];
	ld.const.f32 	%f276, [ANGLE_DISP];
	mul.f32 	%f277, %f275, %f276;
	ld.const.f32 	%f278, [MAX_ANGLE_VEL];
	mul.f32 	%f279, %f278, 0fBF000000;
	mul.f32 	%f280, %f278, 0f3F000000;
	min.f32 	%f281, %f277, %f280;
	max.f32 	%f282, %f279, %f281;
	ld.shared.f32 	%f283, [%r65+20];
	add.f32 	%f3, %f283, %f282;
	st.shared.f32 	[%r65+20], %f3;
	ld.shared.f32 	%f4, [%r65];
	ld.shared.f32 	%f5, [%r65+8];
	mul.f32 	%f284, %f5, 0f3F22F983;
	cvt.rni.s32.f32 	%r1624, %f284;
	cvt.rn.f32.s32 	%f285, %r1624;
	fma.rn.f32 	%f286, %f285, 0fBFC90FDA, %f5;
	fma.rn.f32 	%f287, %f285, 0fB3A22168, %f286;
	fma.rn.f32 	%f602, %f285, 0fA7C234C5, %f287;
	abs.f32 	%f7, %f5;
	setp.ltu.f32 	%p55, %f7, 0f47CE4780;
	mov.u32 	%r1612, %r1624;
	mov.f32 	%f599, %f602;
	@%p55 bra 	$L__BB2_36;
	setp.neu.f32 	%p56, %f7, 0f7F800000;
	@%p56 bra 	$L__BB2_31;
	mov.f32 	%f290, 0f00000000;
	mul.rn.f32 	%f599, %f5, %f290;
	mov.b32 	%r1612, 0;
	bra.uni 	$L__BB2_36;
$L__BB2_31:
	mov.b32 	%r68, %f5;
	shl.b32 	%r958, %r68, 8;
	or.b32  	%r69, %r958, -2147483648;
	mov.b64 	%rd267, 0;
	mov.b32 	%r1609, 0;
	mov.u64 	%rd265, __cudart_i2opi_f;
	mov.u64 	%rd266, %rd15;
$L__BB2_32:
	.pragma "nounroll";
	ld.global.nc.u32 	%r959, [%rd265];
	mad.wide.u32 	%rd169, %r959, %r69, %rd267;
	shr.u64 	%rd267, %rd169, 32;
	st.local.u32 	[%rd266], %rd169;
	add.s32 	%r1609, %r1609, 1;
	add.s64 	%rd266, %rd266, 4;
	add.s64 	%rd265, %rd265, 4;
	setp.ne.s32 	%p57, %r1609, 6;
	@%p57 bra 	$L__BB2_32;
	shr.u32 	%r960, %r68, 23;
	st.local.u32 	[%rd15+24], %rd267;
	and.b32  	%r72, %r960, 31;
	and.b32  	%r961, %r960, 224;
	add.s32 	%r962, %r961, -128;
	shr.u32 	%r963, %r962, 5;
	mul.wide.u32 	%rd170, %r963, 4;
	sub.s64 	%rd24, %rd15, %rd170;
	ld.local.u32 	%r1610, [%rd24+24];
	ld.local.u32 	%r1611, [%rd24+20];
	setp.eq.s32 	%p58, %r72, 0;
	@%p58 bra 	$L__BB2_35;
	shf.l.wrap.b32 	%r1610, %r1611, %r1610, %r72;
	ld.local.u32 	%r964, [%rd24+16];
	shf.l.wrap.b32 	%r1611, %r964, %r1611, %r72;
$L__BB2_35:
	shr.u32 	%r965, %r1610, 30;
	shf.l.wrap.b32 	%r966, %r1611, %r1610, 2;
	shl.b32 	%r967, %r1611, 2;
	shr.u32 	%r968, %r966, 31;
	add.s32 	%r969, %r968, %r965;
	neg.s32 	%r970, %r969;
	setp.lt.s32 	%p59, %r68, 0;
	selp.b32 	%r1612, %r970, %r969, %p59;
	xor.b32  	%r971, %r966, %r68;
	shr.s32 	%r972, %r966, 31;
	xor.b32  	%r973, %r972, %r966;
	xor.b32  	%r974, %r972, %r967;
	cvt.u64.u32 	%rd171, %r973;
	shl.b64 	%rd172, %rd171, 32;
	cvt.u64.u32 	%rd173, %r974;
	or.b64  	%rd174, %rd172, %rd173;
	cvt.rn.f64.s64 	%fd29, %rd174;
	mul.f64 	%fd30, %fd29, 0d3BF921FB54442D19;
	cvt.rn.f32.f64 	%f288, %fd30;
	neg.f32 	%f289, %f288;
	setp.lt.s32 	%p60, %r971, 0;
	selp.f32 	%f599, %f289, %f288, %p60;
$L__BB2_36:
	add.s32 	%r976, %r1612, 1;
	mul.rn.f32 	%f291, %f599, %f599;
	and.b32  	%r977, %r1612, 1;
	setp.eq.b32 	%p62, %r977, 1;
	selp.f32 	%f292, %f599, 0f3F800000, %p62;
	fma.rn.f32 	%f293, %f291, %f292, 0f00000000;
	fma.rn.f32 	%f294, %f291, 0f37CBAC00, 0fBAB607ED;
	selp.f32 	%f295, 0fB94D4153, %f294, %p62;
	selp.f32 	%f296, 0f3C0885E4, 0f3D2AAABB, %p62;
	fma.rn.f32 	%f297, %f295, %f291, %f296;
	selp.f32 	%f298, 0fBE2AAAA8, 0fBEFFFFFF, %p62;
	fma.rn.f32 	%f299, %f297, %f291, %f298;
	fma.rn.f32 	%f300, %f299, %f293, %f292;
	and.b32  	%r978, %r976, 2;
	setp.eq.s32 	%p63, %r978, 0;
	mov.f32 	%f301, 0f00000000;
	sub.f32 	%f302, %f301, %f300;
	selp.f32 	%f303, %f300, %f302, %p63;
	mul.f32 	%f11, %f1, %f303;
	mov.u32 	%r1616, %r1624;
	mov.f32 	%f600, %f602;
	@%p55 bra 	$L__BB2_44;
	setp.neu.f32 	%p64, %f7, 0f7F800000;
	@%p64 bra 	$L__BB2_39;
	mov.f32 	%f306, 0f00000000;
	mul.rn.f32 	%f600, %f5, %f306;
	mov.b32 	%r1616, 0;
	bra.uni 	$L__BB2_44;
$L__BB2_39:
	mov.b32 	%r81, %f5;
	shl.b32 	%r980, %r81, 8;
	or.b32  	%r82, %r980, -2147483648;
	mov.b64 	%rd270, 0;
	mov.b32 	%r1613, 0;
	mov.u64 	%rd268, __cudart_i2opi_f;
	mov.u64 	%rd269, %rd14;
$L__BB2_40:
	.pragma "nounroll";
	ld.global.nc.u32 	%r981, [%rd268];
	mad.wide.u32 	%rd177, %r981, %r82, %rd270;
	shr.u64 	%rd270, %rd177, 32;
	st.local.u32 	[%rd269], %rd177;
	add.s32 	%r1613, %r1613, 1;
	add.s64 	%rd269, %rd269, 4;
	add.s64 	%rd268, %rd268, 4;
	setp.ne.s32 	%p65, %r1613, 6;
	@%p65 bra 	$L__BB2_40;
	shr.u32 	%r982, %r81, 23;
	st.local.u32 	[%rd14+24], %rd270;
	and.b32  	%r85, %r982, 31;
	and.b32  	%r983, %r982, 224;
	add.s32 	%r984, %r983, -128;
	shr.u32 	%r985, %r984, 5;
	mul.wide.u32 	%rd178, %r985, 4;
	sub.s64 	%rd31, %rd14, %rd178;
	ld.local.u32 	%r1614, [%rd31+24];
	ld.local.u32 	%r1615, [%rd31+20];
	setp.eq.s32 	%p66, %r85, 0;
	@%p66 bra 	$L__BB2_43;
	shf.l.wrap.b32 	%r1614, %r1615, %r1614, %r85;
	ld.local.u32 	%r986, [%rd31+16];
	shf.l.wrap.b32 	%r1615, %r986, %r1615, %r85;
$L__BB2_43:
	shr.u32 	%r987, %r1614, 30;
	shf.l.wrap.b32 	%r988, %r1615, %r1614, 2;
	shl.b32 	%r989, %r1615, 2;
	shr.u32 	%r990, %r988, 31;
	add.s32 	%r991, %r990, %r987;
	neg.s32 	%r992, %r991;
	setp.lt.s32 	%p67, %r81, 0;
	selp.b32 	%r1616, %r992, %r991, %p67;
	xor.b32  	%r993, %r988, %r81;
	shr.s32 	%r994, %r988, 31;
	xor.b32  	%r995, %r994, %r988;
	xor.b32  	%r996, %r994, %r989;
	cvt.u64.u32 	%rd179, %r995;
	shl.b64 	%rd180, %rd179, 32;
	cvt.u64.u32 	%rd181, %r996;
	or.b64  	%rd182, %rd180, %rd181;
	cvt.rn.f64.s64 	%fd31, %rd182;
	mul.f64 	%fd32, %fd31, 0d3BF921FB54442D19;
	cvt.rn.f32.f64 	%f304, %fd32;
	neg.f32 	%f305, %f304;
	setp.lt.s32 	%p68, %r993, 0;
	selp.f32 	%f600, %f305, %f304, %p68;
$L__BB2_44:
	add.s32 	%r998, %r1616, 1;
	mul.rn.f32 	%f307, %f600, %f600;
	and.b32  	%r999, %r1616, 1;
	setp.eq.b32 	%p70, %r999, 1;
	selp.f32 	%f308, %f600, 0f3F800000, %p70;
	fma.rn.f32 	%f309, %f307, %f308, 0f00000000;
	fma.rn.f32 	%f310, %f307, 0f37CBAC00, 0fBAB607ED;
	selp.f32 	%f311, 0fB94D4153, %f310, %p70;
	selp.f32 	%f312, 0f3C0885E4, 0f3D2AAABB, %p70;
	fma.rn.f32 	%f313, %f311, %f307, %f312;
	selp.f32 	%f314, 0fBE2AAAA8, 0fBEFFFFFF, %p70;
	fma.rn.f32 	%f315, %f313, %f307, %f314;
	fma.rn.f32 	%f316, %f315, %f309, %f308;
	and.b32  	%r1000, %r998, 2;
	setp.eq.s32 	%p71, %r1000, 0;
	mov.f32 	%f317, 0f00000000;
	sub.f32 	%f318, %f317, %f316;
	selp.f32 	%f319, %f316, %f318, %p71;
	cvt.f64.f32 	%fd33, %f319;
	add.f64 	%fd34, %fd33, 0d3FF921FB54442D18;
	cvt.f64.f32 	%fd1, %f2;
	cvt.f64.f32 	%fd35, %f11;
	fma.rn.f64 	%fd36, %fd34, %fd1, %fd35;
	cvt.f64.f32 	%fd37, %f4;
	fma.rn.f64 	%fd38, %fd36, 0d4059000000000000, %fd37;
	cvt.rn.f32.f64 	%f15, %fd38;
	ld.shared.f32 	%f16, [%r65+4];
	mov.u32 	%r1620, %r1624;
	mov.f32 	%f601, %f602;
	@%p55 bra 	$L__BB2_52;
	setp.neu.f32 	%p72, %f7, 0f7F800000;
	@%p72 bra 	$L__BB2_47;
	mov.f32 	%f322, 0f00000000;
	mul.rn.f32 	%f601, %f5, %f322;
	mov.b32 	%r1620, 0;
	bra.uni 	$L__BB2_52;
$L__BB2_47:
	mov.b32 	%r94, %f5;
	shl.b32 	%r1002, %r94, 8;
	or.b32  	%r95, %r1002, -2147483648;
	mov.b64 	%rd273, 0;
	mov.b32 	%r1617, 0;
	mov.u64 	%rd271, __cudart_i2opi_f;
	mov.u64 	%rd272, %rd13;
$L__BB2_48:
	.pragma "nounroll";
	ld.global.nc.u32 	%r1003, [%rd271];
	mad.wide.u32 	%rd185, %r1003, %r95, %rd273;
	shr.u64 	%rd273, %rd185, 32;
	st.local.u32 	[%rd272], %rd185;
	add.s32 	%r1617, %r1617, 1;
	add.s64 	%rd272, %rd272, 4;
	add.s64 	%rd271, %rd271, 4;
	setp.ne.s32 	%p73, %r1617, 6;
	@%p73 bra 	$L__BB2_48;
	shr.u32 	%r1004, %r94, 23;
	st.local.u32 	[%rd13+24], %rd273;
	and.b32  	%r98, %r1004, 31;
	and.b32  	%r1005, %r1004, 224;
	add.s32 	%r1006, %r1005, -128;
	shr.u32 	%r1007, %r1006, 5;
	mul.wide.u32 	%rd186, %r1007, 4;
	sub.s64 	%rd38, %rd13, %rd186;
	ld.local.u32 	%r1618, [%rd38+24];
	ld.local.u32 	%r1619, [%rd38+20];
	setp.eq.s32 	%p74, %r98, 0;
	@%p74 bra 	$L__BB2_51;
	shf.l.wrap.b32 	%r1618, %r1619, %r1618, %r98;
	ld.local.u32 	%r1008, [%rd38+16];
	shf.l.wrap.b32 	%r1619, %r1008, %r1619, %r98;
$L__BB2_51:
	shr.u32 	%r1009, %r1618, 30;
	shf.l.wrap.b32 	%r1010, %r1619, %r1618, 2;
	shl.b32 	%r1011, %r1619, 2;
	shr.u32 	%r1012, %r1010, 31;
	add.s32 	%r1013, %r1012, %r1009;
	neg.s32 	%r1014, %r1013;
	setp.lt.s32 	%p75, %r94, 0;
	selp.b32 	%r1620, %r1014, %r1013, %p75;
	xor.b32  	%r1015, %r1010, %r94;
	shr.s32 	%r1016, %r1010, 31;
	xor.b32  	%r1017, %r1016, %r1010;
	xor.b32  	%r1018, %r1016, %r1011;
	cvt.u64.u32 	%rd187, %r1017;
	shl.b64 	%rd188, %rd187, 32;
	cvt.u64.u32 	%rd189, %r1018;
	or.b64  	%rd190, %rd188, %rd189;
	cvt.rn.f64.s64 	%fd39, %rd190;
	mul.f64 	%fd40, %fd39, 0d3BF921FB54442D19;
	cvt.rn.f32.f64 	%f320, %fd40;
	neg.f32 	%f321, %f320;
	setp.lt.s32 	%p76, %r1015, 0;
	selp.f32 	%f601, %f321, %f320, %p76;
$L__BB2_52:
	mul.rn.f32 	%f323, %f601, %f601;
	and.b32  	%r1020, %r1620, 1;
	setp.eq.b32 	%p78, %r1020, 1;
	selp.f32 	%f324, 0f3F800000, %f601, %p78;
	fma.rn.f32 	%f325, %f323, %f324, 0f00000000;
	fma.rn.f32 	%f326, %f323, 0f37CBAC00, 0fBAB607ED;
	selp.f32 	%f327, %f326, 0fB94D4153, %p78;
	selp.f32 	%f328, 0f3D2AAABB, 0f3C0885E4, %p78;
	fma.rn.f32 	%f329, %f327, %f323, %f328;
	selp.f32 	%f330, 0fBEFFFFFF, 0fBE2AAAA8, %p78;
	fma.rn.f32 	%f331, %f329, %f323, %f330;
	fma.rn.f32 	%f332, %f331, %f325, %f324;
	and.b32  	%r1021, %r1620, 2;
	setp.eq.s32 	%p79, %r1021, 0;
	mov.f32 	%f333, 0f00000000;
	sub.f32 	%f334, %f333, %f332;
	selp.f32 	%f335, %f332, %f334, %p79;
	mul.f32 	%f20, %f1, %f335;
	@%p55 bra 	$L__BB2_60;
	setp.neu.f32 	%p80, %f7, 0f7F800000;
	@%p80 bra 	$L__BB2_55;
	mov.f32 	%f338, 0f00000000;
	mul.rn.f32 	%f602, %f5, %f338;
	mov.b32 	%r1624, 0;
	bra.uni 	$L__BB2_60;
$L__BB2_55:
	mov.b32 	%r107, %f5;
	shl.b32 	%r1023, %r107, 8;
	or.b32  	%r108, %r1023, -2147483648;
	mov.b64 	%rd276, 0;
	mov.b32 	%r1621, 0;
	mov.u64 	%rd274, __cudart_i2opi_f;
	mov.u64 	%rd275, %rd12;
$L__BB2_56:
	.pragma "nounroll";
	ld.global.nc.u32 	%r1024, [%rd274];
	mad.wide.u32 	%rd193, %r1024, %r108, %rd276;
	shr.u64 	%rd276, %rd193, 32;
	st.local.u32 	[%rd275], %rd193;
	add.s32 	%r1621, %r1621, 1;
	add.s64 	%rd275, %rd275, 4;
	add.s64 	%rd274, %rd274, 4;
	setp.ne.s32 	%p81, %r1621, 6;
	@%p81 bra 	$L__BB2_56;
	shr.u32 	%r1025, %r107, 23;
	st.local.u32 	[%rd12+24], %rd276;
	and.b32  	%r111, %r1025, 31;
	and.b32  	%r1026, %r1025, 224;
	add.s32 	%r1027, %r1026, -128;
	shr.u32 	%r1028, %r1027, 5;
	mul.wide.u32 	%rd194, %r1028, 4;
	sub.s64 	%rd45, %rd12, %rd194;
	ld.local.u32 	%r1622, [%rd45+24];
	ld.local.u32 	%r1623, [%rd45+20];
	setp.eq.s32 	%p82, %r111, 0;
	@%p82 bra 	$L__BB2_59;
	shf.l.wrap.b32 	%r1622, %r1623, %r1622, %r111;
	ld.local.u32 	%r1029, [%rd45+16];
	shf.l.wrap.b32 	%r1623, %r1029, %r1623, %r111;
$L__BB2_59:
	shr.u32 	%r1030, %r1622, 30;
	shf.l.wrap.b32 	%r1031, %r1623, %r1622, 2;
	shl.b32 	%r1032, %r1623, 2;
	shr.u32 	%r1033, %r1031, 31;
	add.s32 	%r1034, %r1033, %r1030;
	neg.s32 	%r1035, %r1034;
	setp.lt.s32 	%p83, %r107, 0;
	selp.b32 	%r1624, %r1035, %r1034, %p83;
	xor.b32  	%r1036, %r1031, %r107;
	shr.s32 	%r1037, %r1031, 31;
	xor.b32  	%r1038, %r1037, %r1031;
	xor.b32  	%r1039, %r1037, %r1032;
	cvt.u64.u32 	%rd195, %r1038;
	shl.b64 	%rd196, %rd195, 32;
	cvt.u64.u32 	%rd197, %r1039;
	or.b64  	%rd198, %rd196, %rd197;
	cvt.rn.f64.s64 	%fd41, %rd198;
	mul.f64 	%fd42, %fd41, 0d3BF921FB54442D19;
	cvt.rn.f32.f64 	%f336, %fd42;
	neg.f32 	%f337, %f336;
	setp.lt.s32 	%p84, %r1036, 0;
	selp.f32 	%f602, %f337, %f336, %p84;
$L__BB2_60:
	mul.rn.f32 	%f339, %f602, %f602;
	and.b32  	%r1041, %r1624, 1;
	setp.eq.b32 	%p85, %r1041, 1;
	selp.f32 	%f340, 0f3F800000, %f602, %p85;
	fma.rn.f32 	%f341, %f339, %f340, 0f00000000;
	fma.rn.f32 	%f342, %f339, 0f37CBAC00, 0fBAB607ED;
	selp.f32 	%f343, %f342, 0fB94D4153, %p85;
	selp.f32 	%f344, 0f3D2AAABB, 0f3C0885E4, %p85;
	fma.rn.f32 	%f345, %f343, %f339, %f344;
	selp.f32 	%f346, 0fBEFFFFFF, 0fBE2AAAA8, %p85;
	fma.rn.f32 	%f347, %f345, %f339, %f346;
	fma.rn.f32 	%f348, %f347, %f341, %f340;
	and.b32  	%r1042, %r1624, 2;
	setp.eq.s32 	%p86, %r1042, 0;
	mov.f32 	%f349, 0f00000000;
	sub.f32 	%f350, %f349, %f348;
	selp.f32 	%f351, %f348, %f350, %p86;
	cvt.f64.f32 	%fd43, %f351;
	add.f64 	%fd44, %fd43, 0d3FF921FB54442D18;
	cvt.f64.f32 	%fd45, %f20;
	fma.rn.f64 	%fd46, %fd44, %fd1, %fd45;
	cvt.f64.f32 	%fd47, %f16;
	fma.rn.f64 	%fd48, %fd46, 0d4059000000000000, %fd47;
	cvt.rn.f32.f64 	%f352, %fd48;
	ld.const.f32 	%f353, [DISPLACEMENT_COEF];
	mov.f32 	%f354, 0f3F800000;
	sub.f32 	%f355, %f354, %f353;
	mul.f32 	%f356, %f4, %f355;
	fma.rn.f32 	%f357, %f353, %f15, %f356;
	mul.f32 	%f358, %f353, %f352;
	fma.rn.f32 	%f359, %f16, %f355, %f358;
	ld.const.f32 	%f360, [ANGLE_DISPLACEMENT];
	fma.rn.f32 	%f361, %f3, %f360, %f5;
	st.shared.f32 	[%r65+8], %f361;
	min.f32 	%f362, %f357, 0f45A28000;
	max.f32 	%f363, %f362, 0fC5A28000;
	st.shared.f32 	[%r65], %f363;
	min.f32 	%f364, %f359, 0f45674000;
	max.f32 	%f365, %f364, 0fC5674000;
	st.shared.f32 	[%r65+4], %f365;
	bra.uni 	$L__BB2_96;
$L__BB2_61:
	ld.param.u32 	%r1588, [step_param_5];
	ld.param.u32 	%r1586, [step_param_4];
	add.s32 	%r868, %r1588, %r1586;
	setp.ge.u32 	%p20, %r3, %r868;
	@%p20 bra 	$L__BB2_96;
	shl.b32 	%r869, %r5, 2;
	add.s32 	%r120, %r32, %r869;
	ld.shared.f32 	%f148, [%r120+12];
	cvt.f64.f32 	%fd3, %f148;
	setp.gt.f64 	%p21, %fd3, 0d3FE999999999999A;
	@%p21 bra 	$L__BB2_96;
	ld.shared.f32 	%f149, [%r120];
	ld.const.f32 	%f150, [X_DISP];
	mul.f32 	%f151, %f149, %f150;
	ld.const.f32 	%f152, [MAX_X_VEL];
	cvt.f64.f32 	%fd4, %f152;
	mul.f64 	%fd5, %fd4, 0dBFD3333333333333;
	cvt.rn.f32.f64 	%f153, %fd5;
	min.f32 	%f154, %f151, %f152;
	max.f32 	%f155, %f153, %f154;
	ld.shared.f32 	%f156, [%r65+12];
	add.f32 	%f24, %f156, %f155;
	st.shared.f32 	[%r65+12], %f24;
	ld.shared.f32 	%f157, [%r120+4];
	ld.const.f32 	%f158, [Y_DISP];
	mul.f32 	%f159, %f157, %f158;
	ld.const.f32 	%f160, [MAX_Y_VEL];
	mul.f32 	%f161, %f160, 0fBF000000;
	mul.f32 	%f162, %f160, 0f3F000000;
	min.f32 	%f163, %f159, %f162;
	max.f32 	%f164, %f161, %f163;
	ld.shared.f32 	%f165, [%r65+16];
	add.f32 	%f25, %f165, %f164;
	st.shared.f32 	[%r65+16], %f25;
	ld.shared.f32 	%f166, [%r120+8];
	ld.const.f32 	%f167, [ANGLE_DISP];
	mul.f32 	%f168, %f166, %f167;
	ld.const.f32 	%f169, [MAX_ANGLE_VEL];
	mul.f32 	%f170, %f169, 0fBF000000;
	mul.f32 	%f171, %f169, 0f3F000000;
	min.f32 	%f172, %f168, %f171;
	max.f32 	%f173, %f170, %f172;
	ld.shared.f32 	%f174, [%r65+20];
	add.f32 	%f26, %f174, %f173;
	st.shared.f32 	[%r65+20], %f26;
	ld.shared.f32 	%f27, [%r65];
	ld.shared.f32 	%f28, [%r65+8];
	mul.f32 	%f175, %f28, 0f3F22F983;
	cvt.rni.s32.f32 	%r1640, %f175;
	cvt.rn.f32.s32 	%f176, %r1640;
	fma.rn.f32 	%f177, %f176, 0fBFC90FDA, %f28;
	fma.rn.f32 	%f178, %f176, 0fB3A22168, %f177;
	fma.rn.f32 	%f606, %f176, 0fA7C234C5, %f178;
	abs.f32 	%f30, %f28;
	setp.ltu.f32 	%p22, %f30, 0f47CE4780;
	mov.u32 	%r1628, %r1640;
	mov.f32 	%f603, %f606;
	@%p22 bra 	$L__BB2_71;
	setp.neu.f32 	%p23, %f30, 0f7F800000;
	@%p23 bra 	$L__BB2_66;
	mov.f32 	%f181, 0f00000000;
	mul.rn.f32 	%f603, %f28, %f181;
	mov.b32 	%r1628, 0;
	bra.uni 	$L__BB2_71;
$L__BB2_66:
	mov.b32 	%r122, %f28;
	shl.b32 	%r871, %r122, 8;
	or.b32  	%r123, %r871, -2147483648;
	mov.b64 	%rd279, 0;
	mov.b32 	%r1625, 0;
	mov.u64 	%rd277, __cudart_i2opi_f;
	mov.u64 	%rd278, %rd11;
$L__BB2_67:
	.pragma "nounroll";
	ld.global.nc.u32 	%r872, [%rd277];
	mad.wide.u32 	%rd137, %r872, %r123, %rd279;
	shr.u64 	%rd279, %rd137, 32;
	st.local.u32 	[%rd278], %rd137;
	add.s32 	%r1625, %r1625, 1;
	add.s64 	%rd278, %rd278, 4;
	add.s64 	%rd277, %rd277, 4;
	setp.ne.s32 	%p24, %r1625, 6;
	@%p24 bra 	$L__BB2_67;
	shr.u32 	%r873, %r122, 23;
	st.local.u32 	[%rd11+24], %rd279;
	and.b32  	%r126, %r873, 31;
	and.b32  	%r874, %r873, 224;
	add.s32 	%r875, %r874, -128;
	shr.u32 	%r876, %r875, 5;
	mul.wide.u32 	%rd138, %r876, 4;
	sub.s64 	%rd52, %rd11, %rd138;
	ld.local.u32 	%r1626, [%rd52+24];
	ld.local.u32 	%r1627, [%rd52+20];
	setp.eq.s32 	%p25, %r126, 0;
	@%p25 bra 	$L__BB2_70;
	shf.l.wrap.b32 	%r1626, %r1627, %r1626, %r126;
	ld.local.u32 	%r877, [%rd52+16];
	shf.l.wrap.b32 	%r1627, %r877, %r1627, %r126;
$L__BB2_70:
	shr.u32 	%r878, %r1626, 30;
	shf.l.wrap.b32 	%r879, %r1627, %r1626, 2;
	shl.b32 	%r880, %r1627, 2;
	shr.u32 	%r881, %r879, 31;
	add.s32 	%r882, %r881, %r878;
	neg.s32 	%r883, %r882;
	setp.lt.s32 	%p26, %r122, 0;
	selp.b32 	%r1628, %r883, %r882, %p26;
	xor.b32  	%r884, %r879, %r122;
	shr.s32 	%r885, %r879, 31;
	xor.b32  	%r886, %r885, %r879;
	xor.b32  	%r887, %r885, %r880;
	cvt.u64.u32 	%rd139, %r886;
	shl.b64 	%rd140, %rd139, 32;
	cvt.u64.u32 	%rd141, %r887;
	or.b64  	%rd142, %rd140, %rd141;
	cvt.rn.f64.s64 	%fd6, %rd142;
	mul.f64 	%fd7, %fd6, 0d3BF921FB54442D19;
	cvt.rn.f32.f64 	%f179, %fd7;
	neg.f32 	%f180, %f179;
	setp.lt.s32 	%p27, %r884, 0;
	selp.f32 	%f603, %f180, %f179, %p27;
$L__BB2_71:
	add.s32 	%r889, %r1628, 1;
	mul.rn.f32 	%f182, %f603, %f603;
	and.b32  	%r890, %r1628, 1;
	setp.eq.b32 	%p29, %r890, 1;
	selp.f32 	%f183, %f603, 0f3F800000, %p29;
	fma.rn.f32 	%f184, %f182, %f183, 0f00000000;
	fma.rn.f32 	%f185, %f182, 0f37CBAC00, 0fBAB607ED;
	selp.f32 	%f186, 0fB94D4153, %f185, %p29;
	selp.f32 	%f187, 0f3C0885E4, 0f3D2AAABB, %p29;
	fma.rn.f32 	%f188, %f186, %f182, %f187;
	selp.f32 	%f189, 0fBE2AAAA8, 0fBEFFFFFF, %p29;
	fma.rn.f32 	%f190, %f188, %f182, %f189;
	fma.rn.f32 	%f191, %f190, %f184, %f183;
	and.b32  	%r891, %r889, 2;
	setp.eq.s32 	%p30, %r891, 0;
	mov.f32 	%f192, 0f00000000;
	sub.f32 	%f193, %f192, %f191;
	selp.f32 	%f194, %f191, %f193, %p30;
	mul.f32 	%f34, %f24, %f194;
	mov.u32 	%r1632, %r1640;
	mov.f32 	%f604, %f606;
	@%p22 bra 	$L__BB2_79;
	setp.neu.f32 	%p31, %f30, 0f7F800000;
	@%p31 bra 	$L__BB2_74;
	mov.f32 	%f197, 0f00000000;
	mul.rn.f32 	%f604, %f28, %f197;
	mov.b32 	%r1632, 0;
	bra.uni 	$L__BB2_79;
$L__BB2_74:
	mov.b32 	%r135, %f28;
	shl.b32 	%r893, %r135, 8;
	or.b32  	%r136, %r893, -2147483648;
	mov.b64 	%rd282, 0;
	mov.b32 	%r1629, 0;
	mov.u64 	%rd280, __cudart_i2opi_f;
	mov.u64 	%rd281, %rd10;
$L__BB2_75:
	.pragma "nounroll";
	ld.global.nc.u32 	%r894, [%rd280];
	mad.wide.u32 	%rd145, %r894, %r136, %rd282;
	shr.u64 	%rd282, %rd145, 32;
	st.local.u32 	[%rd281], %rd145;
	add.s32 	%r1629, %r1629, 1;
	add.s64 	%rd281, %rd281, 4;
	add.s64 	%rd280, %rd280, 4;
	setp.ne.s32 	%p32, %r1629, 6;
	@%p32 bra 	$L__BB2_75;
	shr.u32 	%r895, %r135, 23;
	st.local.u32 	[%rd10+24], %rd282;
	and.b32  	%r139, %r895, 31;
	and.b32  	%r896, %r895, 224;
	add.s32 	%r897, %r896, -128;
	shr.u32 	%r898, %r897, 5;
	mul.wide.u32 	%rd146, %r898, 4;
	sub.s64 	%rd59, %rd10, %rd146;
	ld.local.u32 	%r1630, [%rd59+24];
	ld.local.u32 	%r1631, [%rd59+20];
	setp.eq.s32 	%p33, %r139, 0;
	@%p33 bra 	$L__BB2_78;
	shf.l.wrap.b32 	%r1630, %r1631, %r1630, %r139;
	ld.local.u32 	%r899, [%rd59+16];
	shf.l.wrap.b32 	%r1631, %r899, %r1631, %r139;
$L__BB2_78:
	shr.u32 	%r900, %r1630, 30;
	shf.l.wrap.b32 	%r901, %r1631, %r1630, 2;
	shl.b32 	%r902, %r1631, 2;
	shr.u32 	%r903, %r901, 31;
	add.s32 	%r904, %r903, %r900;
	neg.s32 	%r905, %r904;
	setp.lt.s32 	%p34, %r135, 0;
	selp.b32 	%r1632, %r905, %r904, %p34;
	xor.b32  	%r906, %r901, %r135;
	shr.s32 	%r907, %r901, 31;
	xor.b32  	%r908, %r907, %r901;
	xor.b32  	%r909, %r907, %r902;
	cvt.u64.u32 	%rd147, %r908;
	shl.b64 	%rd148, %rd147, 32;
	cvt.u64.u32 	%rd149, %r909;
	or.b64  	%rd150, %rd148, %rd149;
	cvt.rn.f64.s64 	%fd8, %rd150;
	mul.f64 	%fd9, %fd8, 0d3BF921FB54442D19;
	cvt.rn.f32.f64 	%f195, %fd9;
	neg.f32 	%f196, %f195;
	setp.lt.s32 	%p35, %r906, 0;
	selp.f32 	%f604, %f196, %f195, %p35;
$L__BB2_79:
	add.s32 	%r911, %r1632, 1;
	mul.rn.f32 	%f198, %f604, %f604;
	and.b32  	%r912, %r1632, 1;
	setp.eq.b32 	%p37, %r912, 1;
	selp.f32 	%f199, %f604, 0f3F800000, %p37;
	fma.rn.f32 	%f200, %f198, %f199, 0f00000000;
	fma.rn.f32 	%f201, %f198, 0f37CBAC00, 0fBAB607ED;
	selp.f32 	%f202, 0fB94D4153, %f201, %p37;
	selp.f32 	%f203, 0f3C0885E4, 0f3D2AAABB, %p37;
	fma.rn.f32 	%f204, %f202, %f198, %f203;
	selp.f32 	%f205, 0fBE2AAAA8, 0fBEFFFFFF, %p37;
	fma.rn.f32 	%f206, %f204, %f198, %f205;
	fma.rn.f32 	%f207, %f206, %f200, %f199;
	and.b32  	%r913, %r911, 2;
	setp.eq.s32 	%p38, %r913, 0;
	mov.f32 	%f208, 0f00000000;
	sub.f32 	%f209, %f208, %f207;
	selp.f32 	%f210, %f207, %f209, %p38;
	cvt.f64.f32 	%fd10, %f210;
	add.f64 	%fd11, %fd10, 0d3FF921FB54442D18;
	cvt.f64.f32 	%fd2, %f25;
	cvt.f64.f32 	%fd12, %f34;
	fma.rn.f64 	%fd13, %fd11, %fd2, %fd12;
	cvt.f64.f32 	%fd14, %f27;
	fma.rn.f64 	%fd15, %fd13, 0d4059000000000000, %fd14;
	cvt.rn.f32.f64 	%f38, %fd15;
	ld.shared.f32 	%f39, [%r65+4];
	mov.u32 	%r1636, %r1640;
	mov.f32 	%f605, %f606;
	@%p22 bra 	$L__BB2_87;
	setp.neu.f32 	%p39, %f30, 0f7F800000;
	@%p39 bra 	$L__BB2_82;
	mov.f32 	%f213, 0f00000000;
	mul.rn.f32 	%f605, %f28, %f213;
	mov.b32 	%r1636, 0;
	bra.uni 	$L__BB2_87;
$L__BB2_82:
	mov.b32 	%r148, %f28;
	shl.b32 	%r915, %r148, 8;
	or.b32  	%r149, %r915, -2147483648;
	mov.b64 	%rd285, 0;
	mov.b32 	%r1633, 0;
	mov.u64 	%rd283, __cudart_i2opi_f;
	mov.u64 	%rd284, %rd9;
$L__BB2_83:
	.pragma "nounroll";
	ld.global.nc.u32 	%r916, [%rd283];
	mad.wide.u32 	%rd153, %r916, %r149, %rd285;
	shr.u64 	%rd285, %rd153, 32;
	st.local.u32 	[%rd284], %rd153;
	add.s32 	%r1633, %r1633, 1;
	add.s64 	%rd284, %rd284, 4;
	add.s64 	%rd283, %rd283, 4;
	setp.ne.s32 	%p40, %r1633, 6;
	@%p40 bra 	$L__BB2_83;
	shr.u32 	%r917, %r148, 23;
	st.local.u32 	[%rd9+24], %rd285;
	and.b32  	%r152, %r917, 31;
	and.b32  	%r918, %r917, 224;
	add.s32 	%r919, %r918, -128;
	shr.u32 	%r920, %r919, 5;
	mul.wide.u32 	%rd154, %r920, 4;
	sub.s64 	%rd66, %rd9, %rd154;
	ld.local.u32 	%r1634, [%rd66+24];
	ld.local.u32 	%r1635, [%rd66+20];
	setp.eq.s32 	%p41, %r152, 0;
	@%p41 bra 	$L__BB2_86;
	shf.l.wrap.b32 	%r1634, %r1635, %r1634, %r152;
	ld.local.u32 	%r921, [%rd66+16];
	shf.l.wrap.b32 	%r1635, %r921, %r1635, %r152;
$L__BB2_86:
	shr.u32 	%r922, %r1634, 30;
	shf.l.wrap.b32 	%r923, %r1635, %r1634, 2;
	shl.b32 	%r924, %r1635, 2;
	shr.u32 	%r925, %r923, 31;
	add.s32 	%r926, %r925, %r922;
	neg.s32 	%r927, %r926;
	setp.lt.s32 	%p42, %r148, 0;
	selp.b32 	%r1636, %r927, %r926, %p42;
	xor.b32  	%r928, %r923, %r148;
	shr.s32 	%r929, %r923, 31;
	xor.b32  	%r930, %r929, %r923;
	xor.b32  	%r931, %r929, %r924;
	cvt.u64.u32 	%rd155, %r930;
	shl.b64 	%rd156, %rd155, 32;
	cvt.u64.u32 	%rd157, %r931;
	or.b64  	%rd158, %rd156, %rd157;
	cvt.rn.f64.s64 	%fd16, %rd158;
	mul.f64 	%fd17, %fd16, 0d3BF921FB54442D19;
	cvt.rn.f32.f64 	%f211, %fd17;
	neg.f32 	%f212, %f211;
	setp.lt.s32 	%p43, %r928, 0;
	selp.f32 	%f605, %f212, %f211, %p43;
$L__BB2_87:
	mul.rn.f32 	%f214, %f605, %f605;
	and.b32  	%r933, %r1636, 1;
	setp.eq.b32 	%p45, %r933, 1;
	selp.f32 	%f215, 0f3F800000, %f605, %p45;
	fma.rn.f32 	%f216, %f214, %f215, 0f00000000;
	fma.rn.f32 	%f217, %f214, 0f37CBAC00, 0fBAB607ED;
	selp.f32 	%f218, %f217, 0fB94D4153, %p45;
	selp.f32 	%f219, 0f3D2AAABB, 0f3C0885E4, %p45;
	fma.rn.f32 	%f220, %f218, %f214, %f219;
	selp.f32 	%f221, 0fBEFFFFFF, 0fBE2AAAA8, %p45;
	fma.rn.f32 	%f222, %f220, %f214, %f221;
	fma.rn.f32 	%f223, %f222, %f216, %f215;
	and.b32  	%r934, %r1636, 2;
	setp.eq.s32 	%p46, %r934, 0;
	mov.f32 	%f224, 0f00000000;
	sub.f32 	%f225, %f224, %f223;
	selp.f32 	%f226, %f223, %f225, %p46;
	mul.f32 	%f43, %f24, %f226;
	@%p22 bra 	$L__BB2_95;
	setp.neu.f32 	%p47, %f30, 0f7F800000;
	@%p47 bra 	$L__BB2_90;
	mov.f32 	%f229, 0f00000000;
	mul.rn.f32 	%f606, %f28, %f229;
	mov.b32 	%r1640, 0;
	bra.uni 	$L__BB2_95;
$L__BB2_90:
	mov.b32 	%r161, %f28;
	shl.b32 	%r936, %r161, 8;
	or.b32  	%r162, %r936, -2147483648;
	mov.b64 	%rd288, 0;
	mov.b32 	%r1637, 0;
	mov.u64 	%rd286, __cudart_i2opi_f;
	mov.u64 	%rd287, %rd8;
$L__BB2_91:
	.pragma "nounroll";
	ld.global.nc.u32 	%r937, [%rd286];
	mad.wide.u32 	%rd161, %r937, %r162, %rd288;
	shr.u64 	%rd288, %rd161, 32;
	st.local.u32 	[%rd287], %rd161;
	add.s32 	%r1637, %r1637, 1;
	add.s64 	%rd287, %rd287, 4;
	add.s64 	%rd286, %rd286, 4;
	setp.ne.s32 	%p48, %r1637, 6;
	@%p48 bra 	$L__BB2_91;
	shr.u32 	%r938, %r161, 23;
	st.local.u32 	[%rd8+24], %rd288;
	and.b32  	%r165, %r938, 31;
	and.b32  	%r939, %r938, 224;
	add.s32 	%r940, %r939, -128;
	shr.u32 	%r941, %r940, 5;
	mul.wide.u32 	%rd162, %r941, 4;
	sub.s64 	%rd73, %rd8, %rd162;
	ld.local.u32 	%r1638, [%rd73+24];
	ld.local.u32 	%r1639, [%rd73+20];
	setp.eq.s32 	%p49, %r165, 0;
	@%p49 bra 	$L__BB2_94;
	shf.l.wrap.b32 	%r1638, %r1639, %r1638, %r165;
	ld.local.u32 	%r942, [%rd73+16];
	shf.l.wrap.b32 	%r1639, %r942, %r1639, %r165;
$L__BB2_94:
	shr.u32 	%r943, %r1638, 30;
	shf.l.wrap.b32 	%r944, %r1639, %r1638, 2;
	shl.b32 	%r945, %r1639, 2;
	shr.u32 	%r946, %r944, 31;
	add.s32 	%r947, %r946, %r943;
	neg.s32 	%r948, %r947;
	setp.lt.s32 	%p50, %r161, 0;
	selp.b32 	%r1640, %r948, %r947, %p50;
	xor.b32  	%r949, %r944, %r161;
	shr.s32 	%r950, %r944, 31;
	xor.b32  	%r951, %r950, %r944;
	xor.b32  	%r952, %r950, %r945;
	cvt.u64.u32 	%rd163, %r951;
	shl.b64 	%rd164, %rd163, 32;
	cvt.u64.u32 	%rd165, %r952;
	or.b64  	%rd166, %rd164, %rd165;
	cvt.rn.f64.s64 	%fd18, %rd166;
	mul.f64 	%fd19, %fd18, 0d3BF921FB54442D19;
	cvt.rn.f32.f64 	%f227, %fd19;
	neg.f32 	%f228, %f227;
	setp.lt.s32 	%p51, %r949, 0;
	selp.f32 	%f606, %f228, %f227, %p51;
$L__BB2_95:
	mul.rn.f32 	%f230, %f606, %f606;
	and.b32  	%r954, %r1640, 1;
	setp.eq.b32 	%p52, %r954, 1;
	selp.f32 	%f231, 0f3F800000, %f606, %p52;
	fma.rn.f32 	%f232, %f230, %f231, 0f00000000;
	fma.rn.f32 	%f233, %f230, 0f37CBAC00, 0fBAB607ED;
	selp.f32 	%f234, %f233, 0fB94D4153, %p52;
	selp.f32 	%f235, 0f3D2AAABB, 0f3C0885E4, %p52;
	fma.rn.f32 	%f236, %f234, %f230, %f235;
	selp.f32 	%f237, 0fBEFFFFFF, 0fBE2AAAA8, %p52;
	fma.rn.f32 	%f238, %f236, %f230, %f237;
	fma.rn.f32 	%f239, %f238, %f232, %f231;
	and.b32  	%r955, %r1640, 2;
	setp.eq.s32 	%p53, %r955, 0;
	mov.f32 	%f240, 0f00000000;
	sub.f32 	%f241, %f240, %f239;
	selp.f32 	%f242, %f239, %f241, %p53;
	cvt.f64.f32 	%fd20, %f242;
	add.f64 	%fd21, %fd20, 0d3FF921FB54442D18;
	cvt.f64.f32 	%fd22, %f43;
	fma.rn.f64 	%fd23, %fd21, %fd2, %fd22;
	cvt.f64.f32 	%fd24, %f39;
	fma.rn.f64 	%fd25, %fd23, 0d4059000000000000, %fd24;
	cvt.rn.f32.f64 	%f243, %fd25;
	ld.const.f32 	%f244, [DISPLACEMENT_COEF];
	mov.f32 	%f245, 0f3F800000;
	sub.f32 	%f246, %f245, %f244;
	mul.f32 	%f247, %f27, %f246;
	fma.rn.f32 	%f248, %f244, %f38, %f247;
	mul.f32 	%f249, %f244, %f243;
	fma.rn.f32 	%f250, %f39, %f246, %f249;
	ld.const.f32 	%f251, [ANGLE_DISPLACEMENT];
	fma.rn.f32 	%f252, %f26, %f251, %f28;
	st.shared.f32 	[%r65+8], %f252;
	min.f32 	%f253, %f248, 0f45A28000;
	max.f32 	%f254, %f253, 0fC5A28000;
	st.shared.f32 	[%r65], %f254;
	min.f32 	%f255, %f250, 0f45674000;
	max.f32 	%f256, %f255, 0fC5674000;
	st.shared.f32 	[%r65+4], %f256;
$L__BB2_96:
	ld.param.u32 	%r1589, [step_param_5];
	ld.param.u32 	%r1587, [step_param_4];
	bar.sync 	0;
	add.s32 	%r1043, %r1589, %r1587;
	setp.ge.u32 	%p87, %r3, %r1043;
	@%p87 bra 	$L__BB2_119;
	setp.lt.u32 	%p184, %r1, 2;
	@%p184 bra 	$L__BB2_259;
	ld.const.f32 	%f488, [ROBOT_RADIUS];
	add.f32 	%f489, %f488, %f488;
	mul.f32 	%f47, %f489, 0f40E00000;
	mov.b32 	%r1641, 0;
	ld.const.f32 	%f48, [BOUNCE_MULTIPLIER];
	mov.u32 	%r1476, sh_mem;
	mov.u64 	%rd240, __cudart_i2opi_f;
$L__BB2_99:
	setp.eq.s32 	%p185, %r1641, %r3;
	@%p185 bra 	$L__BB2_118;
	ld.param.u32 	%r1569, [step_param_1];
	mul.lo.s32 	%r1474, %r1641, %r1569;
	shl.b32 	%r1475, %r1474, 2;
	add.s32 	%r175, %r1476, %r1475;
	ld.shared.f32 	%f490, [%r175];
	ld.shared.f32 	%f491, [%r65];
	sub.f32 	%f49, %f490, %f491;
	ld.shared.f32 	%f492, [%r175+4];
	ld.shared.f32 	%f493, [%r65+4];
	sub.f32 	%f50, %f492, %f493;
	mul.f32 	%f494, %f50, %f50;
	fma.rn.f32 	%f495, %f49, %f49, %f494;
	sqrt.rn.f32 	%f496, %f495;
	setp.ge.f32 	%p186, %f496, %f47;
	@%p186 bra 	$L__BB2_118;
	abs.f32 	%f497, %f49;
	abs.f32 	%f498, %f50;
	setp.gt.f32 	%p187, %f498, %f497;
	selp.f32 	%f499, %f498, %f497, %p187;
	selp.f32 	%f500, %f497, %f498, %p187;
	div.rn.f32 	%f501, %f500, %f499;
	mul.f32 	%f502, %f501, %f501;
	fma.rn.f32 	%f503, %f502, 0f3B33710B, 0fBC807748;
	fma.rn.f32 	%f504, %f503, %f502, 0f3D2CDAB2;
	fma.rn.f32 	%f505, %f504, %f502, 0fBD992D10;
	fma.rn.f32 	%f506, %f505, %f502, 0f3DD9EA6C;
	fma.rn.f32 	%f507, %f506, %f502, 0fBE117CB1;
	fma.rn.f32 	%f508, %f507, %f502, 0f3E4CBCE0;
	fma.rn.f32 	%f509, %f508, %f502, 0fBEAAAA7D;
	mul.f32 	%f510, %f502, %f509;
	fma.rn.f32 	%f511, %f510, %f501, %f501;
	neg.f32 	%f512, %f511;
	fma.rn.f32 	%f513, 0f3F6EE581, 0f3FD774EB, %f512;
	selp.f32 	%f514, %f513, %f511, %p187;
	selp.f32 	%f515, 0f3F6EE581, 0f3FEEE581, %p187;
	selp.f32 	%f516, %f511, %f512, %p187;
	mov.b32 	%r1477, %f49;
	fma.rn.f32 	%f517, %f515, 0f3FD774EB, %f516;
	setp.lt.s32 	%p188, %r1477, 0;
	selp.f32 	%f518, %f517, %f514, %p188;
	add.f32 	%f519, %f497, %f498;
	setp.eq.f32 	%p189, %f499, 0f00000000;
	selp.f32 	%f520, 0f40490FDB, 0f00000000, %p188;
	setp.eq.f32 	%p190, %f497, %f498;
	selp.f32 	%f521, 0f4016CBE4, 0f3F490FDB, %p188;
	selp.f32 	%f522, %f521, %f518, %p190;
	selp.f32 	%f523, %f520, %f522, %p189;
	abs.f32 	%f524, %f519;
	setp.nan.f32 	%p191, %f524, %f524;
	copysign.f32 	%f525, %f50, %f523;
	selp.f32 	%f51, %f519, %f525, %p191;
	mul.f32 	%f526, %f51, 0f3F22F983;
	cvt.rni.s32.f32 	%r1649, %f526;
	cvt.rn.f32.s32 	%f527, %r1649;
	fma.rn.f32 	%f528, %f527, 0fBFC90FDA, %f51;
	fma.rn.f32 	%f529, %f527, 0fB3A22168, %f528;
	fma.rn.f32 	%f608, %f527, 0fA7C234C5, %f529;
	abs.f32 	%f53, %f51;
	setp.ltu.f32 	%p192, %f53, 0f47CE4780;
	mov.u32 	%r1645, %r1649;
	mov.f32 	%f607, %f608;
	@%p192 bra 	$L__BB2_109;
	setp.neu.f32 	%p193, %f53, 0f7F800000;
	@%p193 bra 	$L__BB2_104;
	mov.f32 	%f532, 0f00000000;
	mul.rn.f32 	%f607, %f51, %f532;
	mov.b32 	%r1645, 0;
	bra.uni 	$L__BB2_109;
$L__BB2_104:
	mov.b32 	%r177, %f51;
	shl.b32 	%r1479, %r177, 8;
	or.b32  	%r178, %r1479, -2147483648;
	mov.b64 	%rd291, 0;
	mov.b32 	%r1642, 0;
	mov.u64 	%rd289, %rd240;
	mov.u64 	%rd290, %rd7;
$L__BB2_105:
	.pragma "nounroll";
	ld.global.nc.u32 	%r1480, [%rd289];
	mad.wide.u32 	%rd232, %r1480, %r178, %rd291;
	shr.u64 	%rd291, %rd232, 32;
	st.local.u32 	[%rd290], %rd232;
	add.s32 	%r1642, %r1642, 1;
	add.s64 	%rd290, %rd290, 4;
	add.s64 	%rd289, %rd289, 4;
	setp.ne.s32 	%p194, %r1642, 6;
	@%p194 bra 	$L__BB2_105;
	shr.u32 	%r1481, %r177, 23;
	st.local.u32 	[%rd7+24], %rd291;
	and.b32  	%r181, %r1481, 31;
	and.b32  	%r1482, %r1481, 224;
	add.s32 	%r1483, %r1482, -128;
	shr.u32 	%r1484, %r1483, 5;
	mul.wide.u32 	%rd233, %r1484, 4;
	sub.s64 	%rd80, %rd7, %rd233;
	ld.local.u32 	%r1643, [%rd80+24];
	ld.local.u32 	%r1644, [%rd80+20];
	setp.eq.s32 	%p195, %r181, 0;
	@%p195 bra 	$L__BB2_108;
	shf.l.wrap.b32 	%r1643, %r1644, %r1643, %r181;
	ld.local.u32 	%r1485, [%rd80+16];
	shf.l.wrap.b32 	%r1644, %r1485, %r1644, %r181;
$L__BB2_108:
	shr.u32 	%r1486, %r1643, 30;
	shf.l.wrap.b32 	%r1487, %r1644, %r1643, 2;
	shl.b32 	%r1488, %r1644, 2;
	shr.u32 	%r1489, %r1487, 31;
	add.s32 	%r1490, %r1489, %r1486;
	neg.s32 	%r1491, %r1490;
	setp.lt.s32 	%p196, %r177, 0;
	selp.b32 	%r1645, %r1491, %r1490, %p196;
	xor.b32  	%r1492, %r1487, %r177;
	shr.s32 	%r1493, %r1487, 31;
	xor.b32  	%r1494, %r1493, %r1487;
	xor.b32  	%r1495, %r1493, %r1488;
	cvt.u64.u32 	%rd234, %r1494;
	shl.b64 	%rd235, %rd234, 32;
	cvt.u64.u32 	%rd236, %r1495;
	or.b64  	%rd237, %rd235, %rd236;
	cvt.rn.f64.s64 	%fd60, %rd237;
	mul.f64 	%fd61, %fd60, 0d3BF921FB54442D19;
	cvt.rn.f32.f64 	%f530, %fd61;
	neg.f32 	%f531, %f530;
	setp.lt.s32 	%p197, %r1492, 0;
	selp.f32 	%f607, %f531, %f530, %p197;
$L__BB2_109:
	setp.ltu.f32 	%p198, %f53, 0f47CE4780;
	add.s32 	%r1497, %r1645, 1;
	mul.rn.f32 	%f533, %f607, %f607;
	and.b32  	%r1498, %r1645, 1;
	setp.eq.b32 	%p199, %r1498, 1;
	selp.f32 	%f534, %f607, 0f3F800000, %p199;
	fma.rn.f32 	%f535, %f533, %f534, 0f00000000;
	fma.rn.f32 	%f536, %f533, 0f37CBAC00, 0fBAB607ED;
	selp.f32 	%f537, 0fB94D4153, %f536, %p199;
	selp.f32 	%f538, 0f3C0885E4, 0f3D2AAABB, %p199;
	fma.rn.f32 	%f539, %f537, %f533, %f538;
	selp.f32 	%f540, 0fBE2AAAA8, 0fBEFFFFFF, %p199;
	fma.rn.f32 	%f541, %f539, %f533, %f540;
	fma.rn.f32 	%f542, %f541, %f535, %f534;
	and.b32  	%r1499, %r1497, 2;
	setp.eq.s32 	%p200, %r1499, 0;
	mov.f32 	%f543, 0f00000000;
	sub.f32 	%f544, %f543, %f542;
	selp.f32 	%f57, %f542, %f544, %p200;
	@%p198 bra 	$L__BB2_117;
	setp.neu.f32 	%p201, %f53, 0f7F800000;
	@%p201 bra 	$L__BB2_112;
	mov.f32 	%f547, 0f00000000;
	mul.rn.f32 	%f608, %f51, %f547;
	mov.b32 	%r1649, 0;
	bra.uni 	$L__BB2_117;
$L__BB2_112:
	mov.b32 	%r190, %f51;
	shl.b32 	%r1501, %r190, 8;
	or.b32  	%r191, %r1501, -2147483648;
	mov.b64 	%rd292, 0;
	mov.b32 	%r1646, 0;
$L__BB2_113:
	.pragma "nounroll";
	mul.wide.u32 	%rd239, %r1646, 4;
	add.s64 	%rd241, %rd240, %rd239;
	ld.global.nc.u32 	%r1502, [%rd241];
	mad.wide.u32 	%rd242, %r1502, %r191, %rd292;
	shr.u64 	%rd292, %rd242, 32;
	add.s64 	%rd243, %rd6, %rd239;
	st.local.u32 	[%rd243], %rd242;
	add.s32 	%r1646, %r1646, 1;
	setp.ne.s32 	%p202, %r1646, 6;
	@%p202 bra 	$L__BB2_113;
	shr.u32 	%r1503, %r190, 23;
	st.local.u32 	[%rd6+24], %rd292;
	and.b32  	%r194, %r1503, 31;
	and.b32  	%r1504, %r1503, 224;
	add.s32 	%r1505, %r1504, -128;
	shr.u32 	%r1506, %r1505, 5;
	mul.wide.u32 	%rd244, %r1506, 4;
	sub.s64 	%rd83, %rd6, %rd244;
	ld.local.u32 	%r1647, [%rd83+24];
	ld.local.u32 	%r1648, [%rd83+20];
	setp.eq.s32 	%p203, %r194, 0;
	@%p203 bra 	$L__BB2_116;
	shf.l.wrap.b32 	%r1647, %r1648, %r1647, %r194;
	ld.local.u32 	%r1507, [%rd83+16];
	shf.l.wrap.b32 	%r1648, %r1507, %r1648, %r194;
$L__BB2_116:
	shr.u32 	%r1508, %r1647, 30;
	shf.l.wrap.b32 	%r1509, %r1648, %r1647, 2;
	shl.b32 	%r1510, %r1648, 2;
	shr.u32 	%r1511, %r1509, 31;
	add.s32 	%r1512, %r1511, %r1508;
	neg.s32 	%r1513, %r1512;
	setp.lt.s32 	%p204, %r190, 0;
	selp.b32 	%r1649, %r1513, %r1512, %p204;
	xor.b32  	%r1514, %r1509, %r190;
	shr.s32 	%r1515, %r1509, 31;
	xor.b32  	%r1516, %r1515, %r1509;
	xor.b32  	%r1517, %r1515, %r1510;
	cvt.u64.u32 	%rd245, %r1516;
	shl.b64 	%rd246, %rd245, 32;
	cvt.u64.u32 	%rd247, %r1517;
	or.b64  	%rd248, %rd246, %rd247;
	cvt.rn.f64.s64 	%fd62, %rd248;
	mul.f64 	%fd63, %fd62, 0d3BF921FB54442D19;
	cvt.rn.f32.f64 	%f545, %fd63;
	neg.f32 	%f546, %f545;
	setp.lt.s32 	%p205, %r1514, 0;
	selp.f32 	%f608, %f546, %f545, %p205;
$L__BB2_117:
	mul.f32 	%f548, %f48, %f57;
	mul.rn.f32 	%f549, %f608, %f608;
	and.b32  	%r1519, %r1649, 1;
	setp.eq.b32 	%p206, %r1519, 1;
	selp.f32 	%f550, 0f3F800000, %f608, %p206;
	fma.rn.f32 	%f551, %f549, %f550, 0f00000000;
	fma.rn.f32 	%f552, %f549, 0f37CBAC00, 0fBAB607ED;
	selp.f32 	%f553, %f552, 0fB94D4153, %p206;
	selp.f32 	%f554, 0f3D2AAABB, 0f3C0885E4, %p206;
	fma.rn.f32 	%f555, %f553, %f549, %f554;
	selp.f32 	%f556, 0fBEFFFFFF, 0fBE2AAAA8, %p206;
	fma.rn.f32 	%f557, %f555, %f549, %f556;
	fma.rn.f32 	%f558, %f557, %f551, %f550;
	and.b32  	%r1520, %r1649, 2;
	setp.eq.s32 	%p207, %r1520, 0;
	mov.f32 	%f559, 0f00000000;
	sub.f32 	%f560, %f559, %f558;
	selp.f32 	%f561, %f558, %f560, %p207;
	mul.f32 	%f562, %f48, %f561;
	neg.f32 	%f563, %f548;
	mov.b32 	%r1521, %f563;
	atom.shared.exch.b32 	%r1522, [%r65+12], %r1521;
	neg.f32 	%f564, %f562;
	mov.b32 	%r1523, %f564;
	atom.shared.exch.b32 	%r1524, [%r65+16], %r1523;
	atom.shared.add.f32 	%f565, [%r65], %f563;
	atom.shared.add.f32 	%f566, [%r65+4], %f564;
	mov.b32 	%r1525, %f548;
	atom.shared.exch.b32 	%r1526, [%r175+12], %r1525;
	mov.b32 	%r1527, %f562;
	atom.shared.exch.b32 	%r1528, [%r175+16], %r1527;
	atom.shared.add.f32 	%f567, [%r175], %f548;
	atom.shared.add.f32 	%f568, [%r175+4], %f562;
$L__BB2_118:
	add.s32 	%r1641, %r1641, 1;
	setp.eq.s32 	%p208, %r1641, %r8;
	@%p208 bra 	$L__BB2_259;
	bra.uni 	$L__BB2_99;
$L__BB2_119:
	add.s32 	%r204, %r6, %r3;
	ld.const.f32 	%f366, [BALL_ACCELERATION];
	ld.shared.f32 	%f367, [%r65+8];
	add.f32 	%f368, %f366, %f367;
	min.f32 	%f369, %f368, 0f42C80000;
	max.f32 	%f614, %f369, 0f00000000;
	st.shared.f32 	[%r65+8], %f614;
	ld.shared.f32 	%f613, [%r65+12];
	mul.f32 	%f370, %f613, 0f3F22F983;
	cvt.rni.s32.f32 	%r1657, %f370;
	cvt.rn.f32.s32 	%f371, %r1657;
	fma.rn.f32 	%f372, %f371, 0fBFC90FDA, %f613;
	fma.rn.f32 	%f373, %f371, 0fB3A22168, %f372;
	fma.rn.f32 	%f610, %f371, 0fA7C234C5, %f373;
	abs.f32 	%f64, %f613;
	setp.ltu.f32 	%p88, %f64, 0f47CE4780;
	mov.u32 	%r1653, %r1657;
	mov.f32 	%f609, %f610;
	@%p88 bra 	$L__BB2_127;
	setp.neu.f32 	%p89, %f64, 0f7F800000;
	@%p89 bra 	$L__BB2_122;
	mov.f32 	%f376, 0f00000000;
	mul.rn.f32 	%f609, %f613, %f376;
	mov.b32 	%r1653, 0;
	bra.uni 	$L__BB2_127;
$L__BB2_122:
	mov.b32 	%r206, %f613;
	shl.b32 	%r1045, %r206, 8;
	or.b32  	%r207, %r1045, -2147483648;
	mov.b64 	%rd295, 0;
	mov.b32 	%r1650, 0;
	mov.u64 	%rd293, __cudart_i2opi_f;
	mov.u64 	%rd294, %rd4;
$L__BB2_123:
	.pragma "nounroll";
	ld.global.nc.u32 	%r1046, [%rd293];
	mad.wide.u32 	%rd201, %r1046, %r207, %rd295;
	shr.u64 	%rd295, %rd201, 32;
	st.local.u32 	[%rd294], %rd201;
	add.s32 	%r1650, %r1650, 1;
	add.s64 	%rd294, %rd294, 4;
	add.s64 	%rd293, %rd293, 4;
	setp.ne.s32 	%p90, %r1650, 6;
	@%p90 bra 	$L__BB2_123;
	shr.u32 	%r1047, %r206, 23;
	st.local.u32 	[%rd4+24], %rd295;
	and.b32  	%r210, %r1047, 31;
	and.b32  	%r1048, %r1047, 224;
	add.s32 	%r1049, %r1048, -128;
	shr.u32 	%r1050, %r1049, 5;
	mul.wide.u32 	%rd202, %r1050, 4;
	sub.s64 	%rd90, %rd4, %rd202;
	ld.local.u32 	%r1651, [%rd90+24];
	ld.local.u32 	%r1652, [%rd90+20];
	setp.eq.s32 	%p91, %r210, 0;
	@%p91 bra 	$L__BB2_126;
	shf.l.wrap.b32 	%r1651, %r1652, %r1651, %r210;
	ld.local.u32 	%r1051, [%rd90+16];
	shf.l.wrap.b32 	%r1652, %r1051, %r1652, %r210;
$L__BB2_126:
	shr.u32 	%r1052, %r1651, 30;
	shf.l.wrap.b32 	%r1053, %r1652, %r1651, 2;
	shl.b32 	%r1054, %r1652, 2;
	shr.u32 	%r1055, %r1053, 31;
	add.s32 	%r1056, %r1055, %r1052;
	neg.s32 	%r1057, %r1056;
	setp.lt.s32 	%p92, %r206, 0;
	selp.b32 	%r1653, %r1057, %r1056, %p92;
	xor.b32  	%r1058, %r1053, %r206;
	shr.s32 	%r1059, %r1053, 31;
	xor.b32  	%r1060, %r1059, %r1053;
	xor.b32  	%r1061, %r1059, %r1054;
	cvt.u64.u32 	%rd203, %r1060;
	shl.b64 	%rd204, %rd203, 32;
	cvt.u64.u32 	%rd205, %r1061;
	or.b64  	%rd206, %rd204, %rd205;
	cvt.rn.f64.s64 	%fd49, %rd206;
	mul.f64 	%fd50, %fd49, 0d3BF921FB54442D19;
	cvt.rn.f32.f64 	%f374, %fd50;
	neg.f32 	%f375, %f374;
	setp.lt.s32 	%p93, %r1058, 0;
	selp.f32 	%f609, %f375, %f374, %p93;
$L__BB2_127:
	setp.ltu.f32 	%p94, %f64, 0f47CE4780;
	add.s32 	%r1063, %r1653, 1;
	mul.rn.f32 	%f377, %f609, %f609;
	and.b32  	%r1064, %r1653, 1;
	setp.eq.b32 	%p95, %r1064, 1;
	selp.f32 	%f378, %f609, 0f3F800000, %p95;
	fma.rn.f32 	%f379, %f377, %f378, 0f00000000;
	fma.rn.f32 	%f380, %f377, 0f37CBAC00, 0fBAB607ED;
	selp.f32 	%f381, 0fB94D4153, %f380, %p95;
	selp.f32 	%f382, 0f3C0885E4, 0f3D2AAABB, %p95;
	fma.rn.f32 	%f383, %f381, %f377, %f382;
	selp.f32 	%f384, 0fBE2AAAA8, 0fBEFFFFFF, %p95;
	fma.rn.f32 	%f385, %f383, %f377, %f384;
	fma.rn.f32 	%f386, %f385, %f379, %f378;
	and.b32  	%r1065, %r1063, 2;
	setp.eq.s32 	%p96, %r1065, 0;
	mov.f32 	%f387, 0f00000000;
	sub.f32 	%f388, %f387, %f386;
	selp.f32 	%f389, %f386, %f388, %p96;
	ld.shared.f32 	%f390, [%r65];
	fma.rn.f32 	%f68, %f614, %f389, %f390;
	st.shared.f32 	[%r65], %f68;
	@%p94 bra 	$L__BB2_135;
	setp.neu.f32 	%p97, %f64, 0f7F800000;
	@%p97 bra 	$L__BB2_130;
	mov.f32 	%f393, 0f00000000;
	mul.rn.f32 	%f610, %f613, %f393;
	mov.b32 	%r1657, 0;
	bra.uni 	$L__BB2_135;
$L__BB2_130:
	mov.b32 	%r219, %f613;
	shl.b32 	%r1067, %r219, 8;
	or.b32  	%r220, %r1067, -2147483648;
	mov.b64 	%rd296, 0;
	mov.b32 	%r1654, 0;
	mov.u64 	%rd209, __cudart_i2opi_f;
$L__BB2_131:
	.pragma "nounroll";
	mul.wide.u32 	%rd208, %r1654, 4;
	add.s64 	%rd210, %rd209, %rd208;
	ld.global.nc.u32 	%r1068, [%rd210];
	mad.wide.u32 	%rd211, %r1068, %r220, %rd296;
	shr.u64 	%rd296, %rd211, 32;
	add.s64 	%rd212, %rd3, %rd208;
	st.local.u32 	[%rd212], %rd211;
	add.s32 	%r1654, %r1654, 1;
	setp.ne.s32 	%p98, %r1654, 6;
	@%p98 bra 	$L__BB2_131;
	shr.u32 	%r1069, %r219, 23;
	st.local.u32 	[%rd3+24], %rd296;
	and.b32  	%r223, %r1069, 31;
	and.b32  	%r1070, %r1069, 224;
	add.s32 	%r1071, %r1070, -128;
	shr.u32 	%r1072, %r1071, 5;
	mul.wide.u32 	%rd213, %r1072, 4;
	sub.s64 	%rd93, %rd3, %rd213;
	ld.local.u32 	%r1655, [%rd93+24];
	ld.local.u32 	%r1656, [%rd93+20];
	setp.eq.s32 	%p99, %r223, 0;
	@%p99 bra 	$L__BB2_134;
	shf.l.wrap.b32 	%r1655, %r1656, %r1655, %r223;
	ld.local.u32 	%r1073, [%rd93+16];
	shf.l.wrap.b32 	%r1656, %r1073, %r1656, %r223;
$L__BB2_134:
	shr.u32 	%r1074, %r1655, 30;
	shf.l.wrap.b32 	%r1075, %r1656, %r1655, 2;
	shl.b32 	%r1076, %r1656, 2;
	shr.u32 	%r1077, %r1075, 31;
	add.s32 	%r1078, %r1077, %r1074;
	neg.s32 	%r1079, %r1078;
	setp.lt.s32 	%p100, %r219, 0;
	selp.b32 	%r1657, %r1079, %r1078, %p100;
	xor.b32  	%r1080, %r1075, %r219;
	shr.s32 	%r1081, %r1075, 31;
	xor.b32  	%r1082, %r1081, %r1075;
	xor.b32  	%r1083, %r1081, %r1076;
	cvt.u64.u32 	%rd214, %r1082;
	shl.b64 	%rd215, %rd214, 32;
	cvt.u64.u32 	%rd216, %r1083;
	or.b64  	%rd217, %rd215, %rd216;
	cvt.rn.f64.s64 	%fd51, %rd217;
	mul.f64 	%fd52, %fd51, 0d3BF921FB54442D19;
	cvt.rn.f32.f64 	%f391, %fd52;
	neg.f32 	%f392, %f391;
	setp.lt.s32 	%p101, %r1080, 0;
	selp.f32 	%f610, %f392, %f391, %p101;
$L__BB2_135:
	mul.rn.f32 	%f394, %f610, %f610;
	and.b32  	%r1085, %r1657, 1;
	setp.eq.b32 	%p102, %r1085, 1;
	selp.f32 	%f395, 0f3F800000, %f610, %p102;
	fma.rn.f32 	%f396, %f394, %f395, 0f00000000;
	fma.rn.f32 	%f397, %f394, 0f37CBAC00, 0fBAB607ED;
	selp.f32 	%f398, %f397, 0fB94D4153, %p102;
	selp.f32 	%f399, 0f3D2AAABB, 0f3C0885E4, %p102;
	fma.rn.f32 	%f400, %f398, %f394, %f399;
	selp.f32 	%f401, 0fBEFFFFFF, 0fBE2AAAA8, %p102;
	fma.rn.f32 	%f402, %f400, %f394, %f401;
	fma.rn.f32 	%f403, %f402, %f396, %f395;
	and.b32  	%r1086, %r1657, 2;
	setp.eq.s32 	%p103, %r1086, 0;
	mov.f32 	%f404, 0f00000000;
	sub.f32 	%f405, %f404, %f403;
	selp.f32 	%f406, %f403, %f405, %p103;
	ld.shared.f32 	%f407, [%r65+4];
	fma.rn.f32 	%f619, %f614, %f406, %f407;
	st.shared.f32 	[%r65+4], %f619;
	setp.lt.u32 	%p104, %r1, 2;
	@%p104 bra 	$L__BB2_255;
	ld.param.u32 	%r1590, [step_param_6];
	ld.const.f32 	%f408, [ROBOT_RADIUS];
	ld.const.f32 	%f409, [BALL_RADIUS];
	add.f32 	%f410, %f408, %f409;
	mul.f32 	%f73, %f410, 0f40C00000;
	add.s32 	%r1088, %r1590, %r204;
	cvt.rn.f32.s32 	%f411, %r1088;
	cvt.rmi.s32.f32 	%r1089, %f411;
	xor.b32  	%r1090, %r1089, -1429050551;
	mul.lo.s32 	%r1091, %r1090, 1099087573;
	setp.gt.s32 	%p105, %r1089, -1;
	selp.b32 	%r1092, -644748465, -1947113066, %p105;
	add.s32 	%r1093, %r1092, %r1091;
	add.s32 	%r232, %r1091, 123456789;
	xor.b32  	%r233, %r1091, 362436069;
	add.s32 	%r234, %r1092, 521288629;
	xor.b32  	%r235, %r1092, 88675123;
	add.s32 	%r236, %r1091, 5783321;
	cvt.s64.s32 	%rd94, %r204;
	ld.const.f32 	%f412, [BALL_VELOCITY_COEF];
	mul.f32 	%f74, %f412, 0f41200000;
	add.s32 	%r237, %r1093, 6977678;
	add.s32 	%r238, %r1093, 7340115;
	mov.b32 	%r1658, 0;
	mov.u64 	%rd219, precalc_xorwow_matrix;
$L__BB2_137:
	ld.param.u32 	%r1568, [step_param_1];
	mul.lo.s32 	%r1094, %r1658, %r1568;
	shl.b32 	%r1095, %r1094, 2;
	mov.u32 	%r1096, sh_mem;
	add.s32 	%r1097, %r1096, %r1095;
	ld.shared.f32 	%f413, [%r1097];
	sub.f32 	%f77, %f68, %f413;
	ld.shared.f32 	%f414, [%r1097+4];
	sub.f32 	%f78, %f619, %f414;
	mul.f32 	%f415, %f78, %f78;
	fma.rn.f32 	%f416, %f77, %f77, %f415;
	sqrt.rn.f32 	%f417, %f416;
	setp.ge.f32 	%p106, %f417, %f73;
	@%p106 bra 	$L__BB2_254;
	setp.eq.s32 	%p107, %r204, 0;
	st.local.u32 	[%rd5+4], %r232;
	st.local.v2.u32 	[%rd5+8], {%r233, %r234};
	st.local.v2.u32 	[%rd5+16], {%r235, %r236};
	mov.u32 	%r1677, %r236;
	mov.u32 	%r1678, %r235;
	mov.u32 	%r1679, %r234;
	mov.u32 	%r1680, %r233;
	mov.u32 	%r1681, %r232;
	@%p107 bra 	$L__BB2_253;
	mov.b32 	%r1664, 0;
	mov.u32 	%r1677, %r236;
	mov.u32 	%r1678, %r235;
	mov.u32 	%r1679, %r234;
	mov.u32 	%r1680, %r233;
	mov.u32 	%r1681, %r232;
	mov.u64 	%rd297, %rd94;
$L__BB2_140:
	mov.u64 	%rd95, %rd297;
	and.b64  	%rd96, %rd95, 3;
	setp.eq.s64 	%p108, %rd96, 0;
	@%p108 bra 	$L__BB2_252;
	mul.wide.u32 	%rd218, %r1664, 3200;
	add.s64 	%rd97, %rd219, %rd218;
	mov.b32 	%r1677, 0;
	mov.u32 	%r1678, %r1677;
	mov.u32 	%r1679, %r1677;
	mov.u32 	%r1680, %r1677;
	mov.u32 	%r1681, %r1677;
	mov.u32 	%r1670, %r1677;
$L__BB2_142:
	mul.wide.u32 	%rd220, %r1670, 4;
	add.s64 	%rd221, %rd5, %rd220;
	ld.local.u32 	%r252, [%rd221+4];
	shl.b32 	%r253, %r1670, 5;
	mov.b32 	%r1676, 0;
$L__BB2_143:
	.pragma "nounroll";
	shr.u32 	%r1101, %r252, %r1676;
	and.b32  	%r1102, %r1101, 1;
	setp.eq.b32 	%p109, %r1102, 1;
	not.pred 	%p110, %p109;
	add.s32 	%r1103, %r253, %r1676;
	mul.lo.s32 	%r1104, %r1103, 5;
	mul.wide.u32 	%rd222, %r1104, 4;
	add.s64 	%rd98, %rd97, %rd222;
	@%p110 bra 	$L__BB2_145;
	ld.global.u32 	%r1105, [%rd98];
	xor.b32  	%r1681, %r1681, %r1105;
	ld.global.u32 	%r1106, [%rd98+4];
	xor.b32  	%r1680, %r1680, %r1106;
	ld.global.u32 	%r1107, [%rd98+8];
	xor.b32  	%r1679, %r1679, %r1107;
	ld.global.u32 	%r1108, [%rd98+12];
	xor.b32  	%r1678, %r1678, %r1108;
	ld.global.u32 	%r1109, [%rd98+16];
	xor.b32  	%r1677, %r1677, %r1109;
$L__BB2_145:
	and.b32  	%r1111, %r1101, 2;
	setp.eq.s32 	%p111, %r1111, 0;
	@%p111 bra 	$L__BB2_147;
	ld.global.u32 	%r1112, [%rd98+20];
	xor.b32  	%r1681, %r1681, %r1112;
	ld.global.u32 	%r1113, [%rd98+24];
	xor.b32  	%r1680, %r1680, %r1113;
	ld.global.u32 	%r1114, [%rd98+28];
	xor.b32  	%r1679, %r1679, %r1114;
	ld.global.u32 	%r1115, [%rd98+32];
	xor.b32  	%r1678, %r1678, %r1115;
	ld.global.u32 	%r1116, [%rd98+36];
	xor.b32  	%r1677, %r1677, %r1116;
$L__BB2_147:
	and.b32  	%r1118, %r1101, 4;
	setp.eq.s32 	%p112, %r1118, 0;
	@%p112 bra 	$L__BB2_149;
	ld.global.u32 	%r1119, [%rd98+40];
	xor.b32  	%r1681, %r1681, %r1119;
	ld.global.u32 	%r1120, [%rd98+44];
	xor.b32  	%r1680, %r1680, %r1120;
	ld.global.u32 	%r1121, [%rd98+48];
	xor.b32  	%r1679, %r1679, %r1121;
	ld.global.u32 	%r1122, [%rd98+52];
	xor.b32  	%r1678, %r1678, %r1122;
	ld.global.u32 	%r1123, [%rd98+56];
	xor.b32  	%r1677, %r1677, %r1123;
$L__BB2_149:
	and.b32  	%r1125, %r1101, 8;
	setp.eq.s32 	%p113, %r1125, 0;
	@%p113 bra 	$L__BB2_151;
	ld.global.u32 	%r1126, [%rd98+60];
	xor.b32  	%r1681, %r1681, %r1126;
	ld.global.u32 	%r1127, [%rd98+64];
	xor.b32  	%r1680, %r1680, %r1127;
	ld.global.u32 	%r1128, [%rd98+68];
	xor.b32  	%r1679, %r1679, %r1128;
	ld.global.u32 	%r1129, [%rd98+72];
	xor.b32  	%r1678, %r1678, %r1129;
	ld.global.u32 	%r1130, [%rd98+76];
	xor.b32  	%r1677, %r1677, %r1130;
$L__BB2_151:
	and.b32  	%r1132, %r1101, 16;
	setp.eq.s32 	%p114, %r1132, 0;
	@%p114 bra 	$L__BB2_153;
	ld.global.u32 	%r1133, [%rd98+80];
	xor.b32  	%r1681, %r1681, %r1133;
	ld.global.u32 	%r1134, [%rd98+84];
	xor.b32  	%r1680, %r1680, %r1134;
	ld.global.u32 	%r1135, [%rd98+88];
	xor.b32  	%r1679, %r1679, %r1135;
	ld.global.u32 	%r1136, [%rd98+92];
	xor.b32  	%r1678, %r1678, %r1136;
	ld.global.u32 	%r1137, [%rd98+96];
	xor.b32  	%r1677, %r1677, %r1137;
$L__BB2_153:
	and.b32  	%r1139, %r1101, 32;
	setp.eq.s32 	%p115, %r1139, 0;
	@%p115 bra 	$L__BB2_155;
	ld.global.u32 	%r1140, [%rd98+100];
	xor.b32  	%r1681, %r1681, %r1140;
	ld.global.u32 	%r1141, [%rd98+104];
	xor.b32  	%r1680, %r1680, %r1141;
	ld.global.u32 	%r1142, [%rd98+108];
	xor.b32  	%r1679, %r1679, %r1142;
	ld.global.u32 	%r1143, [%rd98+112];
	xor.b32  	%r1678, %r1678, %r1143;
	ld.global.u32 	%r1144, [%rd98+116];
	xor.b32  	%r1677, %r1677, %r1144;
$L__BB2_155:
	and.b32  	%r1146, %r1101, 64;
	setp.eq.s32 	%p116, %r1146, 0;
	@%p116 bra 	$L__BB2_157;
	ld.global.u32 	%r1147, [%rd98+120];
	xor.b32  	%r1681, %r1681, %r1147;
	ld.global.u32 	%r1148, [%rd98+124];
	xor.b32  	%r1680, %r1680, %r1148;
	ld.global.u32 	%r1149, [%rd98+128];
	xor.b32  	%r1679, %r1679, %r1149;
	ld.global.u32 	%r1150, [%rd98+132];
	xor.b32  	%r1678, %r1678, %r1150;
	ld.global.u32 	%r1151, [%rd98+136];
	xor.b32  	%r1677, %r1677, %r1151;
$L__BB2_157:
	and.b32  	%r1153, %r1101, 128;
	setp.eq.s32 	%p117, %r1153, 0;
	@%p117 bra 	$L__BB2_159;
	ld.global.u32 	%r1154, [%rd98+140];
	xor.b32  	%r1681, %r1681, %r1154;
	ld.global.u32 	%r1155, [%rd98+144];
	xor.b32  	%r1680, %r1680, %r1155;
	ld.global.u32 	%r1156, [%rd98+148];
	xor.b32  	%r1679, %r1679, %r1156;
	ld.global.u32 	%r1157, [%rd98+152];
	xor.b32  	%r1678, %r1678, %r1157;
	ld.global.u32 	%r1158, [%rd98+156];
	xor.b32  	%r1677, %r1677, %r1158;
$L__BB2_159:
	and.b32  	%r1160, %r1101, 256;
	setp.eq.s32 	%p118, %r1160, 0;
	@%p118 bra 	$L__BB2_161;
	ld.global.u32 	%r1161, [%rd98+160];
	xor.b32  	%r1681, %r1681, %r1161;
	ld.global.u32 	%r1162, [%rd98+164];
	xor.b32  	%r1680, %r1680, %r1162;
	ld.global.u32 	%r1163, [%rd98+168];
	xor.b32  	%r1679, %r1679, %r1163;
	ld.global.u32 	%r1164, [%rd98+172];
	xor.b32  	%r1678, %r1678, %r1164;
	ld.global.u32 	%r1165, [%rd98+176];
	xor.b32  	%r1677, %r1677, %r1165;
$L__BB2_161:
	and.b32  	%r1167, %r1101, 512;
	setp.eq.s32 	%p119, %r1167, 0;
	@%p119 bra 	$L__BB2_163;
	ld.global.u32 	%r1168, [%rd98+180];
	xor.b32  	%r1681, %r1681, %r1168;
	ld.global.u32 	%r1169, [%rd98+184];
	xor.b32  	%r1680, %r1680, %r1169;
	ld.global.u32 	%r1170, [%rd98+188];
	xor.b32  	%r1679, %r1679, %r1170;
	ld.global.u32 	%r1171, [%rd98+192];
	xor.b32  	%r1678, %r1678, %r1171;
	ld.global.u32 	%r1172, [%rd98+196];
	xor.b32  	%r1677, %r1677, %r1172;
$L__BB2_163:
	and.b32  	%r1174, %r1101, 1024;
	setp.eq.s32 	%p120, %r1174, 0;
	@%p120 bra 	$L__BB2_165;
	ld.global.u32 	%r1175, [%rd98+200];
	xor.b32  	%r1681, %r1681, %r1175;
	ld.global.u32 	%r1176, [%rd98+204];
	xor.b32  	%r1680, %r1680, %r1176;
	ld.global.u32 	%r1177, [%rd98+208];
	xor.b32  	%r1679, %r1679, %r1177;
	ld.global.u32 	%r1178, [%rd98+212];
	xor.b32  	%r1678, %r1678, %r1178;
	ld.global.u32 	%r1179, [%rd98+216];
	xor.b32  	%r1677, %r1677, %r1179;
$L__BB2_165:
	and.b32  	%r1181, %r1101, 2048;
	setp.eq.s32 	%p121, %r1181, 0;
	@%p121 bra 	$L__BB2_167;
	ld.global.u32 	%r1182, [%rd98+220];
	xor.b32  	%r1681, %r1681, %r1182;
	ld.global.u32 	%r1183, [%rd98+224];
	xor.b32  	%r1680, %r1680, %r1183;
	ld.global.u32 	%r1184, [%rd98+228];
	xor.b32  	%r1679, %r1679, %r1184;
	ld.global.u32 	%r1185, [%rd98+232];
	xor.b32  	%r1678, %r1678, %r1185;
	ld.global.u32 	%r1186, [%rd98+236];
	xor.b32  	%r1677, %r1677, %r1186;
$L__BB2_167:
	and.b32  	%r1188, %r1101, 4096;
	setp.eq.s32 	%p122, %r1188, 0;
	@%p122 bra 	$L__BB2_169;
	ld.global.u32 	%r1189, [%rd98+240];
	xor.b32  	%r1681, %r1681, %r1189;
	ld.global.u32 	%r1190, [%rd98+244];
	xor.b32  	%r1680, %r1680, %r1190;
	ld.global.u32 	%r1191, [%rd98+248];
	xor.b32  	%r1679, %r1679, %r1191;
	ld.global.u32 	%r1192, [%rd98+252];
	xor.b32  	%r1678, %r1678, %r1192;
	ld.global.u32 	%r1193, [%rd98+256];
	xor.b32  	%r1677, %r1677, %r1193;
$L__BB2_169:
	and.b32  	%r1195, %r1101, 8192;
	setp.eq.s32 	%p123, %r1195, 0;
	@%p123 bra 	$L__BB2_171;
	ld.global.u32 	%r1196, [%rd98+260];
	xor.b32  	%r1681, %r1681, %r1196;
	ld.global.u32 	%r1197, [%rd98+264];
	xor.b32  	%r1680, %r1680, %r1197;
	ld.global.u32 	%r1198, [%rd98+268];
	xor.b32  	%r1679, %r1679, %r1198;
	ld.global.u32 	%r1199, [%rd98+272];
	xor.b32  	%r1678, %r1678, %r1199;
	ld.global.u32 	%r1200, [%rd98+276];
	xor.b32  	%r1677, %r1677, %r1200;
$L__BB2_171:
	and.b32  	%r1202, %r1101, 16384;
	setp.eq.s32 	%p124, %r1202, 0;
	@%p124 bra 	$L__BB2_173;
	ld.global.u32 	%r1203, [%rd98+280];
	xor.b32  	%r1681, %r1681, %r1203;
	ld.global.u32 	%r1204, [%rd98+284];
	xor.b32  	%r1680, %r1680, %r1204;
	ld.global.u32 	%r1205, [%rd98+288];
	xor.b32  	%r1679, %r1679, %r1205;
	ld.global.u32 	%r1206, [%rd98+292];
	xor.b32  	%r1678, %r1678, %r1206;
	ld.global.u32 	%r1207, [%rd98+296];
	xor.b32  	%r1677, %r1677, %r1207;
$L__BB2_173:
	and.b32  	%r1209, %r1101, 32768;
	setp.eq.s32 	%p125, %r1209, 0;
	@%p125 bra 	$L__BB2_175;
	ld.global.u32 	%r1210, [%rd98+300];
	xor.b32  	%r1681, %r1681, %r1210;
	ld.global.u32 	%r1211, [%rd98+304];
	xor.b32  	%r1680, %r1680, %r1211;
	ld.global.u32 	%r1212, [%rd98+308];
	xor.b32  	%r1679, %r1679, %r1212;
	ld.global.u32 	%r1213, [%rd98+312];
	xor.b32  	%r1678, %r1678, %r1213;
	ld.global.u32 	%r1214, [%rd98+316];
	xor.b32  	%r1677, %r1677, %r1214;
$L__BB2_175:
	add.s32 	%r1676, %r1676, 16;
	setp.ne.s32 	%p126, %r1676, 32;
	@%p126 bra 	$L__BB2_143;
	mad.lo.s32 	%r1215, %r1670, -31, %r253;
	add.s32 	%r1670, %r1215, 1;
	setp.ne.s32 	%p127, %r1670, 5;
	@%p127 bra 	$L__BB2_142;
	st.local.u32 	[%rd5+4], %r1681;
	st.local.v2.u32 	[%rd5+8], {%r1680, %r1679};
	st.local.v2.u32 	[%rd5+16], {%r1678, %r1677};
	setp.eq.s64 	%p128, %rd96, 1;
	@%p128 bra 	$L__BB2_252;
	mov.b32 	%r1677, 0;
	mov.u32 	%r1678, %r1677;
	mov.u32 	%r1679, %r1677;
	mov.u32 	%r1680, %r1677;
	mov.u32 	%r1681, %r1677;
	mov.u32 	%r1762, %r1677;
$L__BB2_179:
	mul.wide.u32 	%rd223, %r1762, 4;
	add.s64 	%rd224, %rd5, %rd223;
	ld.local.u32 	%r428, [%rd224+4];
	shl.b32 	%r429, %r1762, 5;
	mov.b32 	%r1768, 0;
$L__BB2_180:
	.pragma "nounroll";
	shr.u32 	%r1218, %r428, %r1768;
	and.b32  	%r1219, %r1218, 1;
	setp.eq.b32 	%p129, %r1219, 1;
	not.pred 	%p130, %p129;
	add.s32 	%r1220, %r429, %r1768;
	mul.lo.s32 	%r1221, %r1220, 5;
	mul.wide.u32 	%rd225, %r1221, 4;
	add.s64 	%rd99, %rd97, %rd225;
	@%p130 bra 	$L__BB2_182;
	ld.global.u32 	%r1222, [%rd99];
	xor.b32  	%r1681, %r1681, %r1222;
	ld.global.u32 	%r1223, [%rd99+4];
	xor.b32  	%r1680, %r1680, %r1223;
	ld.global.u32 	%r1224, [%rd99+8];
	xor.b32  	%r1679, %r1679, %r1224;
	ld.global.u32 	%r1225, [%rd99+12];
	xor.b32  	%r1678, %r1678, %r1225;
	ld.global.u32 	%r1226, [%rd99+16];
	xor.b32  	%r1677, %r1677, %r1226;
$L__BB2_182:
	and.b32  	%r1228, %r1218, 2;
	setp.eq.s32 	%p131, %r1228, 0;
	@%p131 bra 	$L__BB2_184;
	ld.global.u32 	%r1229, [%rd99+20];
	xor.b32  	%r1681, %r1681, %r1229;
	ld.global.u32 	%r1230, [%rd99+24];
	xor.b32  	%r1680, %r1680, %r1230;
	ld.global.u32 	%r1231, [%rd99+28];
	xor.b32  	%r1679, %r1679, %r1231;
	ld.global.u32 	%r1232, [%rd99+32];
	xor.b32  	%r1678, %r1678, %r1232;
	ld.global.u32 	%r1233, [%rd99+36];
	xor.b32  	%r1677, %r1677, %r1233;
$L__BB2_184:
	and.b32  	%r1235, %r1218, 4;
	setp.eq.s32 	%p132, %r1235, 0;
	@%p132 bra 	$L__BB2_186;
	ld.global.u32 	%r1236, [%rd99+40];
	xor.b32  	%r1681, %r1681, %r1236;
	ld.global.u32 	%r1237, [%rd99+44];
	xor.b32  	%r1680, %r1680, %r1237;
	ld.global.u32 	%r1238, [%rd99+48];
	xor.b32  	%r1679, %r1679, %r1238;
	ld.global.u32 	%r1239, [%rd99+52];
	xor.b32  	%r1678, %r1678, %r1239;
	ld.global.u32 	%r1240, [%rd99+56];
	xor.b32  	%r1677, %r1677, %r1240;
$L__BB2_186:
	and.b32  	%r1242, %r1218, 8;
	setp.eq.s32 	%p133, %r1242, 0;
	@%p133 bra 	$L__BB2_188;
	ld.global.u32 	%r1243, [%rd99+60];
	xor.b32  	%r1681, %r1681, %r1243;
	ld.global.u32 	%r1244, [%rd99+64];
	xor.b32  	%r1680, %r1680, %r1244;
	ld.global.u32 	%r1245, [%rd99+68];
	xor.b32  	%r1679, %r1679, %r1245;
	ld.global.u32 	%r1246, [%rd99+72];
	xor.b32  	%r1678, %r1678, %r1246;
	ld.global.u32 	%r1247, [%rd99+76];
	xor.b32  	%r1677, %r1677, %r1247;
$L__BB2_188:
	and.b32  	%r1249, %r1218, 16;
	setp.eq.s32 	%p134, %r1249, 0;
	@%p134 bra 	$L__BB2_190;
	ld.global.u32 	%r1250, [%rd99+80];
	xor.b32  	%r1681, %r1681, %r1250;
	ld.global.u32 	%r1251, [%rd99+84];
	xor.b32  	%r1680, %r1680, %r1251;
	ld.global.u32 	%r1252, [%rd99+88];
	xor.b32  	%r1679, %r1679, %r1252;
	ld.global.u32 	%r1253, [%rd99+92];
	xor.b32  	%r1678, %r1678, %r1253;
	ld.global.u32 	%r1254, [%rd99+96];
	xor.b32  	%r1677, %r1677, %r1254;
$L__BB2_190:
	and.b32  	%r1256, %r1218, 32;
	setp.eq.s32 	%p135, %r1256, 0;
	@%p135 bra 	$L__BB2_192;
	ld.global.u32 	%r1257, [%rd99+100];
	xor.b32  	%r1681, %r1681, %r1257;
	ld.global.u32 	%r1258, [%rd99+104];
	xor.b32  	%r1680, %r1680, %r1258;
	ld.global.u32 	%r1259, [%rd99+108];
	xor.b32  	%r1679, %r1679, %r1259;
	ld.global.u32 	%r1260, [%rd99+112];
	xor.b32  	%r1678, %r1678, %r1260;
	ld.global.u32 	%r1261, [%rd99+116];
	xor.b32  	%r1677, %r1677, %r1261;
$L__BB2_192:
	and.b32  	%r1263, %r1218, 64;
	setp.eq.s32 	%p136, %r1263, 0;
	@%p136 bra 	$L__BB2_194;
	ld.global.u32 	%r1264, [%rd99+120];
	xor.b32  	%r1681, %r1681, %r1264;
	ld.global.u32 	%r1265, [%rd99+124];
	xor.b32  	%r1680, %r1680, %r1265;
	ld.global.u32 	%r1266, [%rd99+128];
	xor.b32  	%r1679, %r1679, %r1266;
	ld.global.u32 	%r1267, [%rd99+132];
	xor.b32  	%r1678, %r1678, %r1267;
	ld.global.u32 	%r1268, [%rd99+136];
	xor.b32  	%r1677, %r1677, %r1268;
$L__BB2_194:
	and.b32  	%r1270, %r1218, 128;
	setp.eq.s32 	%p137, %r1270, 0;
	@%p137 bra 	$L__BB2_196;
	ld.global.u32 	%r1271, [%rd99+140];
	xor.b32  	%r1681, %r1681, %r1271;
	ld.global.u32 	%r1272, [%rd99+144];
	xor.b32  	%r1680, %r1680, %r1272;
	ld.global.u32 	%r1273, [%rd99+148];
	xor.b32  	%r1679, %r1679, %r1273;
	ld.global.u32 	%r1274, [%rd99+152];
	xor.b32  	%r1678, %r1678, %r1274;
	ld.global.u32 	%r1275, [%rd99+156];
	xor.b32  	%r1677, %r1677, %r1275;
$L__BB2_196:
	and.b32  	%r1277, %r1218, 256;
	setp.eq.s32 	%p138, %r1277, 0;
	@%p138 bra 	$L__BB2_198;
	ld.global.u32 	%r1278, [%rd99+160];
	xor.b32  	%r1681, %r1681, %r1278;
	ld.global.u32 	%r1279, [%rd99+164];
	xor.b32  	%r1680, %r1680, %r1279;
	ld.global.u32 	%r1280, [%rd99+168];
	xor.b32  	%r1679, %r1679, %r1280;
	ld.global.u32 	%r1281, [%rd99+172];
	xor.b32  	%r1678, %r1678, %r1281;
	ld.global.u32 	%r1282, [%rd99+176];
	xor.b32  	%r1677, %r1677, %r1282;
$L__BB2_198:
	and.b32  	%r1284, %r1218, 512;
	setp.eq.s32 	%p139, %r1284, 0;
	@%p139 bra 	$L__BB2_200;
	ld.global.u32 	%r1285, [%rd99+180];
	xor.b32  	%r1681, %r1681, %r1285;
	ld.global.u32 	%r1286, [%rd99+184];
	xor.b32  	%r1680, %r1680, %r1286;
	ld.global.u32 	%r1287, [%rd99+188];
	xor.b32  	%r1679, %r1679, %r1287;
	ld.global.u32 	%r1288, [%rd99+192];
	xor.b32  	%r1678, %r1678, %r1288;
	ld.global.u32 	%r1289, [%rd99+196];
	xor.b32  	%r1677, %r1677, %r1289;
$L__BB2_200:
	and.b32  	%r1291, %r1218, 1024;
	setp.eq.s32 	%p140, %r1291, 0;
	@%p140 bra 	$L__BB2_202;
	ld.global.u32 	%r1292, [%rd99+200];
	xor.b32  	%r1681, %r1681, %r1292;
	ld.global.u32 	%r1293, [%rd99+204];
	xor.b32  	%r1680, %r1680, %r1293;
	ld.global.u32 	%r1294, [%rd99+208];
	xor.b32  	%r1679, %r1679, %r1294;
	ld.global.u32 	%r1295, [%rd99+212];
	xor.b32  	%r1678, %r1678, %r1295;
	ld.global.u32 	%r1296, [%rd99+216];
	xor.b32  	%r1677, %r1677, %r1296;
$L__BB2_202:
	and.b32  	%r1298, %r1218, 2048;
	setp.eq.s32 	%p141, %r1298, 0;
	@%p141 bra 	$L__BB2_204;
	ld.global.u32 	%r1299, [%rd99+220];
	xor.b32  	%r1681, %r1681, %r1299;
	ld.global.u32 	%r1300, [%rd99+224];
	xor.b32  	%r1680, %r1680, %r1300;
	ld.global.u32 	%r1301, [%rd99+228];
	xor.b32  	%r1679, %r1679, %r1301;
	ld.global.u32 	%r1302, [%rd99+232];
	xor.b32  	%r1678, %r1678, %r1302;
	ld.global.u32 	%r1303, [%rd99+236];
	xor.b32  	%r1677, %r1677, %r1303;
$L__BB2_204:
	and.b32  	%r1305, %r1218, 4096;
	setp.eq.s32 	%p142, %r1305, 0;
	@%p142 bra 	$L__BB2_206;
	ld.global.u32 	%r1306, [%rd99+240];
	xor.b32  	%r1681, %r1681, %r1306;
	ld.global.u32 	%r1307, [%rd99+244];
	xor.b32  	%r1680, %r1680, %r1307;
	ld.global.u32 	%r1308, [%rd99+248];
	xor.b32  	%r1679, %r1679, %r1308;
	ld.global.u32 	%r1309, [%rd99+252];
	xor.b32  	%r1678, %r1678, %r1309;
	ld.global.u32 	%r1310, [%rd99+256];
	xor.b32  	%r1677, %r1677, %r1310;
$L__BB2_206:
	and.b32  	%r1312, %r1218, 8192;
	setp.eq.s32 	%p143, %r1312, 0;
	@%p143 bra 	$L__BB2_208;
	ld.global.u32 	%r1313, [%rd99+260];
	xor.b32  	%r1681, %r1681, %r1313;
	ld.global.u32 	%r1314, [%rd99+264];
	xor.b32  	%r1680, %r1680, %r1314;
	ld.global.u32 	%r1315, [%rd99+268];
	xor.b32  	%r1679, %r1679, %r1315;
	ld.global.u32 	%r1316, [%rd99+272];
	xor.b32  	%r1678, %r1678, %r1316;
	ld.global.u32 	%r1317, [%rd99+276];
	xor.b32  	%r1677, %r1677, %r1317;
$L__BB2_208:
	and.b32  	%r1319, %r1218, 16384;
	setp.eq.s32 	%p144, %r1319, 0;
	@%p144 bra 	$L__BB2_210;
	ld.global.u32 	%r1320, [%rd99+280];
	xor.b32  	%r1681, %r1681, %r1320;
	ld.global.u32 	%r1321, [%rd99+284];
	xor.b32  	%r1680, %r1680, %r1321;
	ld.global.u32 	%r1322, [%rd99+288];
	xor.b32  	%r1679, %r1679, %r1322;
	ld.global.u32 	%r1323, [%rd99+292];
	xor.b32  	%r1678, %r1678, %r1323;
	ld.global.u32 	%r1324, [%rd99+296];
	xor.b32  	%r1677, %r1677, %r1324;
$L__BB2_210:
	and.b32  	%r1326, %r1218, 32768;
	setp.eq.s32 	%p145, %r1326, 0;
	@%p145 bra 	$L__BB2_212;
	ld.global.u32 	%r1327, [%rd99+300];
	xor.b32  	%r1681, %r1681, %r1327;
	ld.global.u32 	%r1328, [%rd99+304];
	xor.b32  	%r1680, %r1680, %r1328;
	ld.global.u32 	%r1329, [%rd99+308];
	xor.b32  	%r1679, %r1679, %r1329;
	ld.global.u32 	%r1330, [%rd99+312];
	xor.b32  	%r1678, %r1678, %r1330;
	ld.global.u32 	%r1331, [%rd99+316];
	xor.b32  	%r1677, %r1677, %r1331;
$L__BB2_212:
	add.s32 	%r1768, %r1768, 16;
	setp.ne.s32 	%p146, %r1768, 32;
	@%p146 bra 	$L__BB2_180;
	mad.lo.s32 	%r1332, %r1762, -31, %r429;
	add.s32 	%r1762, %r1332, 1;
	setp.ne.s32 	%p147, %r1762, 5;
	@%p147 bra 	$L__BB2_179;
	st.local.u32 	[%rd5+4], %r1681;
	st.local.v2.u32 	[%rd5+8], {%r1680, %r1679};
	st.local.v2.u32 	[%rd5+16], {%r1678, %r1677};
	setp.ne.s64 	%p148, %rd96, 3;
	@%p148 bra 	$L__BB2_252;
	mov.b32 	%r1677, 0;
	mov.u32 	%r1678, %r1677;
	mov.u32 	%r1679, %r1677;
	mov.u32 	%r1680, %r1677;
	mov.u32 	%r1681, %r1677;
	mov.u32 	%r1854, %r1677;
$L__BB2_216:
	mul.wide.u32 	%rd226, %r1854, 4;
	add.s64 	%rd227, %rd5, %rd226;
	ld.local.u32 	%r604, [%rd227+4];
	shl.b32 	%r605, %r1854, 5;
	mov.b32 	%r1860, 0;
$L__BB2_217:
	.pragma "nounroll";
	shr.u32 	%r1335, %r604, %r1860;
	and.b32  	%r1336, %r1335, 1;
	setp.eq.b32 	%p149, %r1336, 1;
	not.pred 	%p150, %p149;
	add.s32 	%r1337, %r605, %r1860;
	mul.lo.s32 	%r1338, %r1337, 5;
	mul.wide.u32 	%rd228, %r1338, 4;
	add.s64 	%rd100, %rd97, %rd228;
	@%p150 bra 	$L__BB2_219;
	ld.global.u32 	%r1339, [%rd100];
	xor.b32  	%r1681, %r1681, %r1339;
	ld.global.u32 	%r1340, [%rd100+4];
	xor.b32  	%r1680, %r1680, %r1340;
	ld.global.u32 	%r1341, [%rd100+8];
	xor.b32  	%r1679, %r1679, %r1341;
	ld.global.u32 	%r1342, [%rd100+12];
	xor.b32  	%r1678, %r1678, %r1342;
	ld.global.u32 	%r1343, [%rd100+16];
	xor.b32  	%r1677, %r1677, %r1343;
$L__BB2_219:
	and.b32  	%r1345, %r1335, 2;
	setp.eq.s32 	%p151, %r1345, 0;
	@%p151 bra 	$L__BB2_221;
	ld.global.u32 	%r1346, [%rd100+20];
	xor.b32  	%r1681, %r1681, %r1346;
	ld.global.u32 	%r1347, [%rd100+24];
	xor.b32  	%r1680, %r1680, %r1347;
	ld.global.u32 	%r1348, [%rd100+28];
	xor.b32  	%r1679, %r1679, %r1348;
	ld.global.u32 	%r1349, [%rd100+32];
	xor.b32  	%r1678, %r1678, %r1349;
	ld.global.u32 	%r1350, [%rd100+36];
	xor.b32  	%r1677, %r1677, %r1350;
$L__BB2_221:
	and.b32  	%r1352, %r1335, 4;
	setp.eq.s32 	%p152, %r1352, 0;
	@%p152 bra 	$L__BB2_223;
	ld.global.u32 	%r1353, [%rd100+40];
	xor.b32  	%r1681, %r1681, %r1353;
	ld.global.u32 	%r1354, [%rd100+44];
	xor.b32  	%r1680, %r1680, %r1354;
	ld.global.u32 	%r1355, [%rd100+48];
	xor.b32  	%r1679, %r1679, %r1355;
	ld.global.u32 	%r1356, [%rd100+52];
	xor.b32  	%r1678, %r1678, %r1356;
	ld.global.u32 	%r1357, [%rd100+56];
	xor.b32  	%r1677, %r1677, %r1357;
$L__BB2_223:
	and.b32  	%r1359, %r1335, 8;
	setp.eq.s32 	%p153, %r1359, 0;
	@%p153 bra 	$L__BB2_225;
	ld.global.u32 	%r1360, [%rd100+60];
	xor.b32  	%r1681, %r1681, %r1360;
	ld.global.u32 	%r1361, [%rd100+64];
	xor.b32  	%r1680, %r1680, %r1361;
	ld.global.u32 	%r1362, [%rd100+68];
	xor.b32  	%r1679, %r1679, %r1362;
	ld.global.u32 	%r1363, [%rd100+72];
	xor.b32  	%r1678, %r1678, %r1363;
	ld.global.u32 	%r1364, [%rd100+76];
	xor.b32  	%r1677, %r1677, %r1364;
$L__BB2_225:
	and.b32  	%r1366, %r1335, 16;
	setp.eq.s32 	%p154, %r1366, 0;
	@%p154 bra 	$L__BB2_227;
	ld.global.u32 	%r1367, [%rd100+80];
	xor.b32  	%r1681, %r1681, %r1367;
	ld.global.u32 	%r1368, [%rd100+84];
	xor.b32  	%r1680, %r1680, %r1368;
	ld.global.u32 	%r1369, [%rd100+88];
	xor.b32  	%r1679, %r1679, %r1369;
	ld.global.u32 	%r1370, [%rd100+92];
	xor.b32  	%r1678, %r1678, %r1370;
	ld.global.u32 	%r1371, [%rd100+96];
	xor.b32  	%r1677, %r1677, %r1371;
$L__BB2_227:
	and.b32  	%r1373, %r1335, 32;
	setp.eq.s32 	%p155, %r1373, 0;
	@%p155 bra 	$L__BB2_229;
	ld.global.u32 	%r1374, [%rd100+100];
	xor.b32  	%r1681, %r1681, %r1374;
	ld.global.u32 	%r1375, [%rd100+104];
	xor.b32  	%r1680, %r1680, %r1375;
	ld.global.u32 	%r1376, [%rd100+108];
	xor.b32  	%r1679, %r1679, %r1376;
	ld.global.u32 	%r1377, [%rd100+112];
	xor.b32  	%r1678, %r1678, %r1377;
	ld.global.u32 	%r1378, [%rd100+116];
	xor.b32  	%r1677, %r1677, %r1378;
$L__BB2_229:
	and.b32  	%r1380, %r1335, 64;
	setp.eq.s32 	%p156, %r1380, 0;
	@%p156 bra 	$L__BB2_231;
	ld.global.u32 	%r1381, [%rd100+120];
	xor.b32  	%r1681, %r1681, %r1381;
	ld.global.u32 	%r1382, [%rd100+124];
	xor.b32  	%r1680, %r1680, %r1382;
	ld.global.u32 	%r1383, [%rd100+128];
	xor.b32  	%r1679, %r1679, %r1383;
	ld.global.u32 	%r1384, [%rd100+132];
	xor.b32  	%r1678, %r1678, %r1384;
	ld.global.u32 	%r1385, [%rd100+136];
	xor.b32  	%r1677, %r1677, %r1385;
$L__BB2_231:
	and.b32  	%r1387, %r1335, 128;
	setp.eq.s32 	%p157, %r1387, 0;
	@%p157 bra 	$L__BB2_233;
	ld.global.u32 	%r1388, [%rd100+140];
	xor.b32  	%r1681, %r1681, %r1388;
	ld.global.u32 	%r1389, [%rd100+144];
	xor.b32  	%r1680, %r1680, %r1389;
	ld.global.u32 	%r1390, [%rd100+148];
	xor.b32  	%r1679, %r1679, %r1390;
	ld.global.u32 	%r1391, [%rd100+152];
	xor.b32  	%r1678, %r1678, %r1391;
	ld.global.u32 	%r1392, [%rd100+156];
	xor.b32  	%r1677, %r1677, %r1392;
$L__BB2_233:
	and.b32  	%r1394, %r1335, 256;
	setp.eq.s32 	%p158, %r1394, 0;
	@%p158 bra 	$L__BB2_235;
	ld.global.u32 	%r1395, [%rd100+160];
	xor.b32  	%r1681, %r1681, %r1395;
	ld.global.u32 	%r1396, [%rd100+164];
	xor.b32  	%r1680, %r1680, %r1396;
	ld.global.u32 	%r1397, [%rd100+168];
	xor.b32  	%r1679, %r1679, %r1397;
	ld.global.u32 	%r1398, [%rd100+172];
	xor.b32  	%r1678, %r1678, %r1398;
	ld.global.u32 	%r1399, [%rd100+176];
	xor.b32  	%r1677, %r1677, %r1399;
$L__BB2_235:
	and.b32  	%r1401, %r1335, 512;
	setp.eq.s32 	%p159, %r1401, 0;
	@%p159 bra 	$L__BB2_237;
	ld.global.u32 	%r1402, [%rd100+180];
	xor.b32  	%r1681, %r1681, %r1402;
	ld.global.u32 	%r1403, [%rd100+184];
	xor.b32  	%r1680, %r1680, %r1403;
	ld.global.u32 	%r1404, [%rd100+188];
	xor.b32  	%r1679, %r1679, %r1404;
	ld.global.u32 	%r1405, [%rd100+192];
	xor.b32  	%r1678, %r1678, %r1405;
	ld.global.u32 	%r1406, [%rd100+196];
	xor.b32  	%r1677, %r1677, %r1406;
$L__BB2_237:
	and.b32  	%r1408, %r1335, 1024;
	setp.eq.s32 	%p160, %r1408, 0;
	@%p160 bra 	$L__BB2_239;
	ld.global.u32 	%r1409, [%rd100+200];
	xor.b32  	%r1681, %r1681, %r1409;
	ld.global.u32 	%r1410, [%rd100+204];
	xor.b32  	%r1680, %r1680, %r1410;
	ld.global.u32 	%r1411, [%rd100+208];
	xor.b32  	%r1679, %r1679, %r1411;
	ld.global.u32 	%r1412, [%rd100+212];
	xor.b32  	%r1678, %r1678, %r1412;
	ld.global.u32 	%r1413, [%rd100+216];
	xor.b32  	%r1677, %r1677, %r1413;
$L__BB2_239:
	and.b32  	%r1415, %r1335, 2048;
	setp.eq.s32 	%p161, %r1415, 0;
	@%p161 bra 	$L__BB2_241;
	ld.global.u32 	%r1416, [%rd100+220];
	xor.b32  	%r1681, %r1681, %r1416;
	ld.global.u32 	%r1417, [%rd100+224];
	xor.b32  	%r1680, %r1680, %r1417;
	ld.global.u32 	%r1418, [%rd100+228];
	xor.b32  	%r1679, %r1679, %r1418;
	ld.global.u32 	%r1419, [%rd100+232];
	xor.b32  	%r1678, %r1678, %r1419;
	ld.global.u32 	%r1420, [%rd100+236];
	xor.b32  	%r1677, %r1677, %r1420;
$L__BB2_241:
	and.b32  	%r1422, %r1335, 4096;
	setp.eq.s32 	%p162, %r1422, 0;
	@%p162 bra 	$L__BB2_243;
	ld.global.u32 	%r1423, [%rd100+240];
	xor.b32  	%r1681, %r1681, %r1423;
	ld.global.u32 	%r1424, [%rd100+244];
	xor.b32  	%r1680, %r1680, %r1424;
	ld.global.u32 	%r1425, [%rd100+248];
	xor.b32  	%r1679, %r1679, %r1425;
	ld.global.u32 	%r1426, [%rd100+252];
	xor.b32  	%r1678, %r1678, %r1426;
	ld.global.u32 	%r1427, [%rd100+256];
	xor.b32  	%r1677, %r1677, %r1427;
$L__BB2_243:
	and.b32  	%r1429, %r1335, 8192;
	setp.eq.s32 	%p163, %r1429, 0;
	@%p163 bra 	$L__BB2_245;
	ld.global.u32 	%r1430, [%rd100+260];
	xor.b32  	%r1681, %r1681, %r1430;
	ld.global.u32 	%r1431, [%rd100+264];
	xor.b32  	%r1680, %r1680, %r1431;
	ld.global.u32 	%r1432, [%rd100+268];
	xor.b32  	%r1679, %r1679, %r1432;
	ld.global.u32 	%r1433, [%rd100+272];
	xor.b32  	%r1678, %r1678, %r1433;
	ld.global.u32 	%r1434, [%rd100+276];
	xor.b32  	%r1677, %r1677, %r1434;
$L__BB2_245:
	and.b32  	%r1436, %r1335, 16384;
	setp.eq.s32 	%p164, %r1436, 0;
	@%p164 bra 	$L__BB2_247;
	ld.global.u32 	%r1437, [%rd100+280];
	xor.b32  	%r1681, %r1681, %r1437;
	ld.global.u32 	%r1438, [%rd100+284];
	xor.b32  	%r1680, %r1680, %r1438;
	ld.global.u32 	%r1439, [%rd100+288];
	xor.b32  	%r1679, %r1679, %r1439;
	ld.global.u32 	%r1440, [%rd100+292];
	xor.b32  	%r1678, %r1678, %r1440;
	ld.global.u32 	%r1441, [%rd100+296];
	xor.b32  	%r1677, %r1677, %r1441;
$L__BB2_247:
	and.b32  	%r1443, %r1335, 32768;
	setp.eq.s32 	%p165, %r1443, 0;
	@%p165 bra 	$L__BB2_249;
	ld.global.u32 	%r1444, [%rd100+300];
	xor.b32  	%r1681, %r1681, %r1444;
	ld.global.u32 	%r1445, [%rd100+304];
	xor.b32  	%r1680, %r1680, %r1445;
	ld.global.u32 	%r1446, [%rd100+308];
	xor.b32  	%r1679, %r1679, %r1446;
	ld.global.u32 	%r1447, [%rd100+312];
	xor.b32  	%r1678, %r1678, %r1447;
	ld.global.u32 	%r1448, [%rd100+316];
	xor.b32  	%r1677, %r1677, %r1448;
$L__BB2_249:
	add.s32 	%r1860, %r1860, 16;
	setp.ne.s32 	%p166, %r1860, 32;
	@%p166 bra 	$L__BB2_217;
	mad.lo.s32 	%r1449, %r1854, -31, %r605;
	add.s32 	%r1854, %r1449, 1;
	setp.ne.s32 	%p167, %r1854, 5;
	@%p167 bra 	$L__BB2_216;
	st.local.u32 	[%rd5+4], %r1681;
	st.local.v2.u32 	[%rd5+8], {%r1680, %r1679};
	st.local.v2.u32 	[%rd5+16], {%r1678, %r1677};
$L__BB2_252:
	shr.u64 	%rd297, %rd95, 2;
	add.s32 	%r1664, %r1664, 1;
	setp.gt.u64 	%p168, %rd95, 3;
	@%p168 bra 	$L__BB2_140;
$L__BB2_253:
	mov.b64 	%rd229, 0;
	st.local.u64 	[%rd5+40], %rd229;
	st.shared.f32 	[%r65+8], %f74;
	abs.f32 	%f418, %f77;
	abs.f32 	%f419, %f78;
	setp.gt.f32 	%p169, %f419, %f418;
	selp.f32 	%f420, %f419, %f418, %p169;
	selp.f32 	%f421, %f418, %f419, %p169;
	div.rn.f32 	%f422, %f421, %f420;
	mul.f32 	%f423, %f422, %f422;
	fma.rn.f32 	%f424, %f423, 0f3B33710B, 0fBC807748;
	fma.rn.f32 	%f425, %f424, %f423, 0f3D2CDAB2;
	fma.rn.f32 	%f426, %f425, %f423, 0fBD992D10;
	fma.rn.f32 	%f427, %f426, %f423, 0f3DD9EA6C;
	fma.rn.f32 	%f428, %f427, %f423, 0fBE117CB1;
	fma.rn.f32 	%f429, %f428, %f423, 0f3E4CBCE0;
	fma.rn.f32 	%f430, %f429, %f423, 0fBEAAAA7D;
	mul.f32 	%f431, %f423, %f430;
	fma.rn.f32 	%f432, %f431, %f422, %f422;
	neg.f32 	%f433, %f432;
	fma.rn.f32 	%f434, 0f3F6EE581, 0f3FD774EB, %f433;
	selp.f32 	%f435, %f434, %f432, %p169;
	selp.f32 	%f436, 0f3F6EE581, 0f3FEEE581, %p169;
	selp.f32 	%f437, %f432, %f433, %p169;
	mov.b32 	%r1450, %f77;
	fma.rn.f32 	%f438, %f436, 0f3FD774EB, %f437;
	setp.lt.s32 	%p170, %r1450, 0;
	selp.f32 	%f439, %f438, %f435, %p170;
	add.f32 	%f440, %f418, %f419;
	setp.eq.f32 	%p171, %f420, 0f00000000;
	selp.f32 	%f441, 0f40490FDB, 0f00000000, %p170;
	setp.eq.f32 	%p172, %f418, %f419;
	selp.f32 	%f442, 0f4016CBE4, 0f3F490FDB, %p170;
	selp.f32 	%f443, %f442, %f439, %p172;
	selp.f32 	%f444, %f441, %f443, %p171;
	abs.f32 	%f445, %f440;
	setp.nan.f32 	%p173, %f445, %f445;
	copysign.f32 	%f446, %f78, %f444;
	selp.f32 	%f447, %f440, %f446, %p173;
	shr.u32 	%r1451, %r1681, 2;
	xor.b32  	%r1452, %r1451, %r1681;
	shl.b32 	%r1453, %r1677, 4;
	shl.b32 	%r1454, %r1452, 1;
	xor.b32  	%r1455, %r1454, %r1453;
	xor.b32  	%r1456, %r1455, %r1452;
	xor.b32  	%r1457, %r1456, %r1677;
	add.s32 	%r1458, %r1457, %r237;
	shr.u32 	%r1459, %r1680, 2;
	xor.b32  	%r1460, %r1459, %r1680;
	st.local.u32 	[%rd5+4], %r1679;
	st.local.v2.u32 	[%rd5+8], {%r1678, %r1677};
	shl.b32 	%r1461, %r1457, 4;
	shl.b32 	%r1462, %r1460, 1;
	xor.b32  	%r1463, %r1462, %r1461;
	xor.b32  	%r1464, %r1463, %r1460;
	xor.b32  	%r1465, %r1464, %r1457;
	st.local.v2.u32 	[%rd5+16], {%r1457, %r1465};
	add.s32 	%r1466, %r1465, %r238;
	cvt.rn.f32.u32 	%f448, %r1458;
	fma.rn.f32 	%f449, %f448, 0f2F800000, 0f2F000000;
	cvt.rn.f32.u32 	%f450, %r1466;
	fma.rn.f32 	%f451, %f450, 0f30C90FDB, 0f30490FDB;
	setp.lt.f32 	%p174, %f449, 0f00800000;
	mul.f32 	%f452, %f449, 0f4B000000;
	selp.f32 	%f453, %f452, %f449, %p174;
	selp.f32 	%f454, 0fC1B80000, 0f00000000, %p174;
	mov.b32 	%r1467, %f453;
	add.s32 	%r1468, %r1467, -1059760811;
	and.b32  	%r1469, %r1468, -8388608;
	sub.s32 	%r1470, %r1467, %r1469;
	mov.b32 	%f455, %r1470;
	cvt.rn.f32.s32 	%f456, %r1469;
	fma.rn.f32 	%f457, %f456, 0f34000000, %f454;
	add.f32 	%f458, %f455, 0fBF800000;
	fma.rn.f32 	%f459, %f458, 0fBE055027, 0f3E1039F6;
	fma.rn.f32 	%f460, %f459, %f458, 0fBDF8CDCC;
	fma.rn.f32 	%f461, %f460, %f458, 0f3E0F2955;
	fma.rn.f32 	%f462, %f461, %f458, 0fBE2AD8B9;
	fma.rn.f32 	%f463, %f462, %f458, 0f3E4CED0B;
	fma.rn.f32 	%f464, %f463, %f458, 0fBE7FFF22;
	fma.rn.f32 	%f465, %f464, %f458, 0f3EAAAA78;
	fma.rn.f32 	%f466, %f465, %f458, 0fBF000000;
	mul.f32 	%f467, %f458, %f466;
	fma.rn.f32 	%f468, %f467, %f458, %f458;
	fma.rn.f32 	%f469, %f457, 0f3F317218, %f468;
	setp.gt.u32 	%p175, %r1467, 2139095039;
	fma.rn.f32 	%f470, %f453, 0f7F800000, 0f7F800000;
	selp.f32 	%f471, %f470, %f469, %p175;
	setp.eq.f32 	%p176, %f453, 0f00000000;
	mul.f32 	%f472, %f471, 0fC0000000;
	selp.f32 	%f473, 0f7F800000, %f472, %p176;
	sqrt.rn.f32 	%f474, %f473;
	sin.approx.f32 	%f475, %f451;
	cos.approx.f32 	%f476, %f451;
	mul.f32 	%f477, %f474, %f476;
	st.local.f32 	[%rd5+32], %f477;
	mov.b32 	%r1471, 0;
	mov.b32 	%r1472, 1;
	st.local.v2.u32 	[%rd5+24], {%r1472, %r1471};
	fma.rn.f32 	%f478, %f474, %f475, 0fBF800000;
	cvt.f64.f32 	%fd53, %f478;
	mul.f64 	%fd54, %fd53, 0d400921FB54442D18;
	cvt.f64.f32 	%fd55, %f447;
	fma.rn.f64 	%fd56, %fd54, 0d3FC0000000000000, %fd55;
	cvt.rn.f32.f64 	%f613, %fd56;
	st.shared.f32 	[%r65+12], %f613;
	mov.f32 	%f614, %f74;
$L__BB2_254:
	add.s32 	%r1658, %r1658, 1;
	setp.ne.s32 	%p177, %r1658, %r8;
	@%p177 bra 	$L__BB2_137;
$L__BB2_255:
	abs.f32 	%f479, %f619;
	setp.leu.f32 	%p178, %f479, 0f453B8000;
	@%p178 bra 	$L__BB2_257;
	setp.lt.f32 	%p179, %f619, 0f00000000;
	selp.f32 	%f619, 0fC53B8000, 0f453B8000, %p179;
	st.shared.f32 	[%r65+4], %f619;
	ld.const.f32 	%f480, [BALL_BOUNCE_MULTIPLIER];
	mul.f32 	%f614, %f480, %f614;
	st.shared.f32 	[%r65+8], %f614;
	neg.f32 	%f613, %f613;
	st.shared.f32 	[%r65+12], %f613;
$L__BB2_257:
	abs.f32 	%f481, %f68;
	setp.leu.f32 	%p180, %f481, 0f458CA000;
	abs.f32 	%f482, %f619;
	setp.leu.f32 	%p181, %f482, 0f44898000;
	or.pred  	%p182, %p180, %p181;
	@%p182 bra 	$L__BB2_259;
	setp.lt.f32 	%p183, %f68, 0f00000000;
	selp.f32 	%f484, 0fC58CA000, 0f458CA000, %p183;
	st.shared.f32 	[%r65], %f484;
	ld.const.f32 	%f485, [BALL_BOUNCE_MULTIPLIER];
	mul.f32 	%f486, %f485, %f614;
	st.shared.f32 	[%r65+8], %f486;
	cvt.f64.f32 	%fd57, %f613;
	mov.f64 	%fd58, 0d400921FB54442D18;
	sub.f64 	%fd59, %fd58, %fd57;
	cvt.rn.f32.f64 	%f487, %fd59;
	st.shared.f32 	[%r65+12], %f487;
$L__BB2_259:
	ld.param.u32 	%r1570, [step_param_1];
	setp.lt.s32 	%p209, %r1570, 1;
	bar.sync 	0;
	@%p209 bra 	$L__BB2_271;
	ld.param.u32 	%r1571, [step_param_1];
	and.b32  	%r786, %r1571, 7;
	setp.lt.u32 	%p210, %r1571, 8;
	mov.b32 	%r1951, 0;
	@%p210 bra 	$L__BB2_263;
	ld.param.u32 	%r1572, [step_param_1];
	and.b32  	%r1951, %r1572, 2147483640;
	neg.s32 	%r1956, %r1951;
	shl.b32 	%r1530, %r4, 2;
	mov.u32 	%r1531, sh_mem;
	add.s32 	%r1532, %r1530, %r1531;
	add.s32 	%r1955, %r1532, 16;
	add.s64 	%rd102, %rd1, 16;
	add.s32 	%r1533, %r3, %r6;
	mul.lo.s32 	%r1954, %r1572, %r1533;
$L__BB2_262:
	.pragma "nounroll";
	mul.wide.s32 	%rd249, %r1954, 4;
	add.s64 	%rd250, %rd102, %rd249;
	ld.shared.f32 	%f569, [%r1955+-16];
	st.global.f32 	[%rd250+-16], %f569;
	ld.shared.f32 	%f570, [%r1955+-12];
	st.global.f32 	[%rd250+-12], %f570;
	ld.shared.f32 	%f571, [%r1955+-8];
	st.global.f32 	[%rd250+-8], %f571;
	ld.shared.f32 	%f572, [%r1955+-4];
	st.global.f32 	[%rd250+-4], %f572;
	ld.shared.f32 	%f573, [%r1955];
	st.global.f32 	[%rd250], %f573;
	ld.shared.f32 	%f574, [%r1955+4];
	st.global.f32 	[%rd250+4], %f574;
	ld.shared.f32 	%f575, [%r1955+8];
	st.global.f32 	[%rd250+8], %f575;
	ld.shared.f32 	%f576, [%r1955+12];
	st.global.f32 	[%rd250+12], %f576;
	add.s32 	%r1956, %r1956, 8;
	add.s32 	%r1955, %r1955, 32;
	add.s32 	%r1954, %r1954, 8;
	setp.eq.s32 	%p211, %r1956, 0;
	@%p211 bra 	$L__BB2_263;
	bra.uni 	$L__BB2_262;
$L__BB2_263:
	setp.eq.s32 	%p212, %r786, 0;
	@%p212 bra 	$L__BB2_271;
	ld.param.u32 	%r1573, [step_param_1];
	and.b32  	%r792, %r1573, 3;
	setp.lt.u32 	%p213, %r786, 4;
	@%p213 bra 	$L__BB2_266;
	shl.b32 	%r1534, %r1951, 2;
	add.s32 	%r1535, %r65, %r1534;
	ld.shared.f32 	%f577, [%r1535];
	add.s32 	%r1536, %r7, %r1951;
	mul.wide.s32 	%rd251, %r1536, 4;
	add.s64 	%rd252, %rd1, %rd251;
	st.global.f32 	[%rd252], %f577;
	ld.shared.f32 	%f578, [%r1535+4];
	st.global.f32 	[%rd252+4], %f578;
	ld.shared.f32 	%f579, [%r1535+8];
	st.global.f32 	[%rd252+8], %f579;
	ld.shared.f32 	%f580, [%r1535+12];
	st.global.f32 	[%rd252+12], %f580;
	add.s32 	%r1951, %r1951, 4;
$L__BB2_266:
	setp.eq.s32 	%p214, %r792, 0;
	@%p214 bra 	$L__BB2_271;
	setp.eq.s32 	%p215, %r792, 1;
	@%p215 bra 	$L__BB2_269;
	shl.b32 	%r1537, %r1951, 2;
	add.s32 	%r1538, %r65, %r1537;
	ld.shared.f32 	%f581, [%r1538];
	add.s32 	%r1539, %r7, %r1951;
	mul.wide.s32 	%rd253, %r1539, 4;
	add.s64 	%rd254, %rd1, %rd253;
	st.global.f32 	[%rd254], %f581;
	ld.shared.f32 	%f582, [%r1538+4];
	st.global.f32 	[%rd254+4], %f582;
	add.s32 	%r1951, %r1951, 2;
$L__BB2_269:
	ld.param.u32 	%r1574, [step_param_1];
	and.b32  	%r1540, %r1574, 1;
	setp.eq.b32 	%p216, %r1540, 1;
	not.pred 	%p217, %p216;
	@%p217 bra 	$L__BB2_271;
	shl.b32 	%r1541, %r1951, 2;
	add.s32 	%r1542, %r65, %r1541;
	ld.shared.f32 	%f583, [%r1542];
	add.s32 	%r1543, %r7, %r1951;
	mul.wide.s32 	%rd255, %r1543, 4;
	add.s64 	%rd256, %rd1, %rd255;
	st.global.f32 	[%rd256], %f583;
$L__BB2_271:
	ld.param.u32 	%r1580, [step_param_3];
	setp.lt.s32 	%p218, %r1580, 1;
	@%p218 bra 	$L__BB2_283;
	ld.param.u32 	%r1581, [step_param_3];
	and.b32  	%r797, %r1581, 7;
	setp.lt.u32 	%p219, %r1581, 8;
	mov.b32 	%r1960, 0;
	@%p219 bra 	$L__BB2_275;
	ld.param.u32 	%r1582, [step_param_3];
	and.b32  	%r1960, %r1582, 2147483640;
	neg.s32 	%r1959, %r1960;
	shl.b32 	%r1546, %r5, 2;
	add.s32 	%r1547, %r845, %r1546;
	mov.u32 	%r1548, sh_mem;
	add.s32 	%r1549, %r1547, %r1548;
	add.s32 	%r1958, %r1549, 16;
	add.s64 	%rd103, %rd2, 16;
	add.s32 	%r1550, %r3, %r9;
	mul.lo.s32 	%r1957, %r1582, %r1550;
$L__BB2_274:
	.pragma "nounroll";
	mul.wide.s32 	%rd257, %r1957, 4;
	add.s64 	%rd258, %rd103, %rd257;
	ld.shared.f32 	%f584, [%r1958+-16];
	st.global.f32 	[%rd258+-16], %f584;
	ld.shared.f32 	%f585, [%r1958+-12];
	st.global.f32 	[%rd258+-12], %f585;
	ld.shared.f32 	%f586, [%r1958+-8];
	st.global.f32 	[%rd258+-8], %f586;
	ld.shared.f32 	%f587, [%r1958+-4];
	st.global.f32 	[%rd258+-4], %f587;
	ld.shared.f32 	%f588, [%r1958];
	st.global.f32 	[%rd258], %f588;
	ld.shared.f32 	%f589, [%r1958+4];
	st.global.f32 	[%rd258+4], %f589;
	ld.shared.f32 	%f590, [%r1958+8];
	st.global.f32 	[%rd258+8], %f590;
	ld.shared.f32 	%f591, [%r1958+12];
	st.global.f32 	[%rd258+12], %f591;
	add.s32 	%r1959, %r1959, 8;
	add.s32 	%r1958, %r1958, 32;
	add.s32 	%r1957, %r1957, 8;
	setp.ne.s32 	%p220, %r1959, 0;
	@%p220 bra 	$L__BB2_274;
$L__BB2_275:
	setp.eq.s32 	%p221, %r797, 0;
	@%p221 bra 	$L__BB2_283;
	ld.param.u32 	%r1583, [step_param_3];
	and.b32  	%r815, %r1583, 3;
	setp.lt.u32 	%p222, %r797, 4;
	@%p222 bra 	$L__BB2_278;
	add.s32 	%r1551, %r1960, %r5;
	shl.b32 	%r1552, %r1551, 2;
	add.s32 	%r1553, %r32, %r1552;
	ld.shared.f32 	%f592, [%r1553];
	add.s32 	%r1554, %r1551, %r10;
	mul.wide.s32 	%rd259, %r1554, 4;
	add.s64 	%rd260, %rd2, %rd259;
	st.global.f32 	[%rd260], %f592;
	ld.shared.f32 	%f593, [%r1553+4];
	st.global.f32 	[%rd260+4], %f593;
	ld.shared.f32 	%f594, [%r1553+8];
	st.global.f32 	[%rd260+8], %f594;
	ld.shared.f32 	%f595, [%r1553+12];
	st.global.f32 	[%rd260+12], %f595;
	add.s32 	%r1960, %r1960, 4;
$L__BB2_278:
	setp.eq.s32 	%p223, %r815, 0;
	@%p223 bra 	$L__BB2_283;
	setp.eq.s32 	%p224, %r815, 1;
	@%p224 bra 	$L__BB2_281;
	add.s32 	%r1555, %r1960, %r5;
	shl.b32 	%r1556, %r1555, 2;
	add.s32 	%r1557, %r32, %r1556;
	ld.shared.f32 	%f596, [%r1557];
	add.s32 	%r1558, %r1555, %r10;
	mul.wide.s32 	%rd261, %r1558, 4;
	add.s64 	%rd262, %rd2, %rd261;
	st.global.f32 	[%rd262], %f596;
	ld.shared.f32 	%f597, [%r1557+4];
	st.global.f32 	[%rd262+4], %f597;
	add.s32 	%r1960, %r1960, 2;
$L__BB2_281:
	ld.param.u32 	%r1584, [step_param_3];
	and.b32  	%r1559, %r1584, 1;
	setp.eq.b32 	%p225, %r1559, 1;
	not.pred 	%p226, %p225;
	@%p226 bra 	$L__BB2_283;
	add.s32 	%r1560, %r1960, %r5;
	shl.b32 	%r1561, %r1560, 2;
	add.s32 	%r1562, %r32, %r1561;
	ld.shared.f32 	%f598, [%r1562];
	add.s32 	%r1563, %r1560, %r10;
	mul.wide.s32 	%rd263, %r1563, 4;
	add.s64 	%rd264, %rd2, %rd263;
	st.global.f32 	[%rd264], %f598;
$L__BB2_283:
	ret;

}
	// .globl	test
.visible .entry test()
{
	.local .align 8 .b8 	__local_depot3[8];
	.reg .b64 	%SP;
	.reg .b64 	%SPL;
	.reg .b32 	%r<4>;
	.reg .b64 	%rd<5>;

	mov.u64 	%SPL, __local_depot3;
	cvta.local.u64 	%SP, %SPL;
	add.u64 	%rd1, %SP, 0;
	add.u64 	%rd2, %SPL, 0;
	mov.b32 	%r1, 3;
	st.local.u32 	[%rd2], %r1;
	mov.u64 	%rd3, $str;
	cvta.global.u64 	%rd4, %rd3;
	{ // callseq 0, 0
	.param .b64 param0;
	st.param.b64 	[param0], %rd4;
	.param .b64 param1;
	st.param.b64 	[param1], %rd1;
	.param .b32 retval0;
	call.uni (retval0), 
	vprintf, 
	(
	param0, 
	param1
	);
	ld.param.b32 	%r2, [retval0];
	} // callseq 0
	ret;

}


// ===== COMPILED SASS (sm_100) =====

	.target	sm_100

	.elftype	@"ET_EXEC"


//--------------------- .note.nv.tkinfo           --------------------------
	.section	.note.nv.tkinfo,"",@"SHT_NOTE"
	.sectionflags	@"SHF_NOTE_NV_TKINFO"
	.tkinfo
        /*0018*/ 	.word	0x00000002
        /*0030*/ 	.string	""
        /*0030*/ 	.string	"ptxas"
        /*0030*/ 	.string	"Cuda compilation tools, release 13.0, V13.0.88"
        /*0030*/ 	.string	"Build cuda_13.0.r13.0/compiler.36424714_0"
        /*0030*/ 	.string	"-arch sm_100 -m 64 "



//--------------------- .note.nv.cuinfo           --------------------------
	.section	.note.nv.cuinfo,"",@"SHT_NOTE"
	.sectionflags	@"SHF_NOTE_NV_CUINFO"
        /*0018*/ 	.short	0x0002
        /*001a*/ 	.short	0x0064
        /*001c*/ 	.short	0x0082
	.zero		2


//--------------------- .nv.info                  --------------------------
	.section	.nv.info,"",@"SHT_CUDA_INFO"
	.align	4


	//----- nvinfo : EIATTR_REGCOUNT
	.align		4
        /*0000*/ 	.byte	0x04, 0x2f
        /*0002*/ 	.short	(.L_26 - .L_25)
	.align		4
.L_25:
        /*0004*/ 	.word	index@(reset)
        /*0008*/ 	.word	0x0000001f


	//----- nvinfo : EIATTR_FRAME_SIZE
	.align		4
.L_26:
        /*000c*/ 	.byte	0x04, 0x11
        /*000e*/ 	.short	(.L_28 - .L_27)
	.align		4
.L_27:
        /*0010*/ 	.word	index@(reset)
        /*0014*/ 	.word	0x00000030


	//----- nvinfo : EIATTR_REGCOUNT
	.align		4
.L_28:
        /*0018*/ 	.byte	0x04, 0x2f
        /*001a*/ 	.short	(.L_30 - .L_29)
	.align		4
.L_29:
        /*001c*/ 	.word	index@(sample)
        /*0020*/ 	.word	0x00000020


	//----- nvinfo : EIATTR_FRAME_SIZE
	.align		4
.L_30:
        /*0024*/ 	.byte	0x04, 0x11
        /*0026*/ 	.short	(.L_32 - .L_31)
	.align		4
.L_31:
        /*0028*/ 	.word	index@(sample)
        /*002c*/ 	.word	0x00000030


	//----- nvinfo : EIATTR_REGCOUNT
	.align		4
.L_32:
        /*0030*/ 	.byte	0x04, 0x2f
        /*0032*/ 	.short	(.L_34 - .L_33)
	.align		4
.L_33:
        /*0034*/ 	.word	index@(step)
        /*0038*/ 	.word	0x00000027


	//----- nvinfo : EIATTR_FRAME_SIZE
	.align		4
.L_34:
        /*003c*/ 	.byte	0x04, 0x11
        /*003e*/ 	.short	(.L_36 - .L_35)
	.align		4
.L_35:
        /*0040*/ 	.word	index@($__internal_1_$__cuda_sm3x_div_rn_noftz_f32_slowpath)
        /*0044*/ 	.word	0x00000050


	//----- nvinfo : EIATTR_FRAME_SIZE
	.align		4
.L_36:
        /*0048*/ 	.byte	0x04, 0x11
        /*004a*/ 	.short	(.L_38 - .L_37)
	.align		4
.L_37:
        /*004c*/ 	.word	index@($__internal_0_$__cuda_sm20_sqrt_rn_f32_slowpath)
        /*0050*/ 	.word	0x00000050


	//----- nvinfo : EIATTR_FRAME_SIZE
	.align		4
.L_38:
        /*0054*/ 	.byte	0x04, 0x11
        /*0056*/ 	.short	(.L_40 - .L_39)
	.align		4
.L_39:
        /*0058*/ 	.word	index@(step)
        /*005c*/ 	.word	0x00000050


	//----- nvinfo : EIATTR_REGCOUNT
	.align		4
.L_40:
        /*0060*/ 	.byte	0x04, 0x2f
        /*0062*/ 	.short	(.L_42 - .L_41)
	.align		4
.L_41:
        /*0064*/ 	.word	index@(test)
        /*0068*/ 	.word	0x00000018


	//----- nvinfo : EIATTR_FRAME_SIZE
	.align		4
.L_42:
        /*006c*/ 	.byte	0x04, 0x11
        /*006e*/ 	.short	(.L_44 - .L_43)
	.align		4
.L_43:
        /*0070*/ 	.word	index@(test)
        /*0074*/ 	.word	0x00000008


	//----- nvinfo : EIATTR_MIN_STACK_SIZE
	.align		4
.L_44:
        /*0078*/ 	.byte	0x04, 0x12
        /*007a*/ 	.short	(.L_46 - .L_45)
	.align		4
.L_45:
        /*007c*/ 	.word	index@(test)
        /*0080*/ 	.word	0x00000008


	//----- nvinfo : EIATTR_MIN_STACK_SIZE
	.align		4
.L_46:
        /*0084*/ 	.byte	0x04, 0x12
        /*0086*/ 	.short	(.L_48 - .L_47)
	.align		4
.L_47:
        /*0088*/ 	.word	index@(step)
        /*008c*/ 	.word	0x00000050


	//----- nvinfo : EIATTR_MIN_STACK_SIZE
	.align		4
.L_48:
        /*0090*/ 	.byte	0x04, 0x12
        /*0092*/ 	.short	(.L_50 - .L_49)
	.align		4
.L_49:
        /*0094*/ 	.word	index@(sample)
        /*0098*/ 	.word	0x00000030


	//----- nvinfo : EIATTR_MIN_STACK_SIZE
	.align		4
.L_50:
        /*009c*/ 	.byte	0x04, 0x12
        /*009e*/ 	.short	(.L_52 - .L_51)
	.align		4
.L_51:
        /*00a0*/ 	.word	index@(reset)
        /*00a4*/ 	.word	0x00000030
.L_52:


//--------------------- .nv.compat                --------------------------
	.section	.nv.compat,"",@"SHT_CUDA_COMPAT_INFO"
	.align	4
        /*0000*/ 	.byte	0x02, 0x09, 0x00, 0x00, 0x02, 0x02, 0x01, 0x00, 0x02, 0x05, 0x05, 0x00, 0x03, 0x07, 0x01, 0x01
        /*0010*/ 	.byte	0x02, 0x03, 0x00, 0x00, 0x02, 0x06, 0x01, 0x00, 0x04, 0x0b, 0x08, 0x00, 0x01, 0x00, 0x00, 0x00
        /*0020*/ 	.byte	0x00, 0x00, 0x00, 0x00


//--------------------- .nv.info.test             --------------------------
	.section	.nv.info.test,"",@"SHT_CUDA_INFO"
	.sectionflags	@""
	.align	4


	//----- nvinfo : EIATTR_CUDA_API_VERSION
	.align		4
        /*0000*/ 	.byte	0x04, 0x37
        /*0002*/ 	.short	(.L_54 - .L_53)
.L_53:
        /*0004*/ 	.word	0x00000082


	//----- nvinfo : EIATTR_SPARSE_MMA_MASK
	.align		4
.L_54:
        /*0008*/ 	.byte	0x03, 0x50
        /*000a*/ 	.short	0x0000


	//----- nvinfo : EIATTR_MAXREG_COUNT
	.align		4
        /*000c*/ 	.byte	0x03, 0x1b
        /*000e*/ 	.short	0x00ff


	//----- nvinfo : EIATTR_EXTERNS
	.align		4
        /*0010*/ 	.byte	0x04, 0x0f
        /*0012*/ 	.short	(.L_56 - .L_55)


	//   ....[0]....
	.align		4
.L_55:
        /*0014*/ 	.word	index@(vprintf)


	//----- nvinfo : EIATTR_MERCURY_ISA_VERSION
	.align		4
.L_56:
        /*0018*/ 	.byte	0x03, 0x5f
        /*001a*/ 	.short	0x0101


	//----- nvinfo : EIATTR_VRC_CTA_INIT_COUNT
	.align		4
        /*001c*/ 	.byte	0x02, 0x4a
	.zero		1
	.zero		1


	//----- nvinfo : EIATTR_SYSCALL_OFFSETS
	.align		4
        /*0020*/ 	.byte	0x04, 0x46
        /*0022*/ 	.short	(.L_58 - .L_57)


	//   ....[0]....
.L_57:
        /*0024*/ 	.word	0x000000e0


	//----- nvinfo : EIATTR_EXIT_INSTR_OFFSETS
	.align		4
.L_58:
        /*0028*/ 	.byte	0x04, 0x1c
        /*002a*/ 	.short	(.L_60 - .L_59)


	//   ....[0]....
.L_59:
        /*002c*/ 	.word	0x000000f0


	//----- nvinfo : EIATTR_SW_WAR
	.align		4
.L_60:
        /*0030*/ 	.byte	0x04, 0x36
        /*0032*/ 	.short	(.L_62 - .L_61)
.L_61:
        /*0034*/ 	.word	0x00000008
.L_62:


//--------------------- .nv.info.step             --------------------------
	.section	.nv.info.step,"",@"SHT_CUDA_INFO"
	.sectionflags	@""
	.align	4


	//----- nvinfo : EIATTR_CUDA_API_VERSION
	.align		4
        /*0000*/ 	.byte	0x04, 0x37
        /*0002*/ 	.short	(.L_64 - .L_63)
.L_63:
        /*0004*/ 	.word	0x00000082


	//----- nvinfo : EIATTR_KPARAM_INFO
	.align		4
.L_64:
        /*0008*/ 	.byte	0x04, 0x17
        /*000a*/ 	.short	(.L_66 - .L_65)
.L_65:
        /*000c*/ 	.word	0x00000000
        /*0010*/ 	.short	0x000b
        /*0012*/ 	.short	0x0048
        /*0014*/ 	.byte	0x00, 0xf5, 0x21, 0x00


	//----- nvinfo : EIATTR_KPARAM_INFO
	.align		4
.L_66:
        /*0018*/ 	.byte	0x04, 0x17
        /*001a*/ 	.short	(.L_68 - .L_67)
.L_67:
        /*001c*/ 	.word	0x00000000
        /*0020*/ 	.short	0x000a
        /*0022*/ 	.short	0x0040
        /*0024*/ 	.byte	0x00, 0xf5, 0x21, 0x00


	//----- nvinfo : EIATTR_KPARAM_INFO
	.align		4
.L_68:
        /*0028*/ 	.byte	0x04, 0x17
        /*002a*/ 	.short	(.L_70 - .L_69)
.L_69:
        /*002c*/ 	.word	0x00000000
        /*0030*/ 	.short	0x0009
        /*0032*/ 	.short	0x0038
        /*0034*/ 	.byte	0x00, 0xf5, 0x21, 0x00


	//----- nvinfo : EIATTR_KPARAM_INFO
	.align		4
.L_70:
        /*0038*/ 	.byte	0x04, 0x17
        /*003a*/ 	.short	(.L_72 - .L_71)
.L_71:
        /*003c*/ 	.word	0x00000000
        /*0040*/ 	.short	0x0008
        /*0042*/ 	.short	0x0030
        /*0044*/ 	.byte	0x00, 0xf5, 0x21, 0x00


	//----- nvinfo : EIATTR_KPARAM_INFO
	.align		4
.L_72:
        /*0048*/ 	.byte	0x04, 0x17
        /*004a*/ 	.short	(.L_74 - .L_73)
.L_73:
        /*004c*/ 	.word	0x00000000
        /*0050*/ 	.short	0x0007
        /*0052*/ 	.short	0x0028
        /*0054*/ 	.byte	0x00, 0xf5, 0x21, 0x00


	//----- nvinfo : EIATTR_KPARAM_INFO
	.align		4
.L_74:
        /*0058*/ 	.byte	0x04, 0x17
        /*005a*/ 	.short	(.L_76 - .L_75)
.L_75:
        /*005c*/ 	.word	0x00000000
        /*0060*/ 	.short	0x0006
        /*0062*/ 	.short	0x0024
        /*0064*/ 	.byte	0x00, 0xf0, 0x11, 0x00


	//----- nvinfo : EIATTR_KPARAM_INFO
	.align		4
.L_76:
        /*0068*/ 	.byte	0x04, 0x17
        /*006a*/ 	.short	(.L_78 - .L_77)
.L_77:
        /*006c*/ 	.word	0x00000000
        /*0070*/ 	.short	0x0005
        /*0072*/ 	.short	0x0020
        /*0074*/ 	.byte	0x00, 0xf0, 0x11, 0x00


	//----- nvinfo : EIATTR_KPARAM_INFO
	.align		4
.L_78:
        /*0078*/ 	.byte	0x04, 0x17
        /*007a*/ 	.short	(.L_80 - .L_79)
.L_79:
        /*007c*/ 	.word	0x00000000
        /*0080*/ 	.short	0x0004
        /*0082*/ 	.short	0x001c
        /*0084*/ 	.byte	0x00, 0xf0, 0x11, 0x00


	//----- nvinfo : EIATTR_KPARAM_INFO
	.align		4
.L_80:
        /*0088*/ 	.byte	0x04, 0x17
        /*008a*/ 	.short	(.L_82 - .L_81)
.L_81:
        /*008c*/ 	.word	0x00000000
        /*0090*/ 	.short	0x0003
        /*0092*/ 	.short	0x0018
        /*0094*/ 	.byte	0x00, 0xf0, 0x11, 0x00


	//----- nvinfo : EIATTR_KPARAM_INFO
	.align		4
.L_82:
        /*0098*/ 	.byte	0x04, 0x17
        /*009a*/ 	.short	(.L_84 - .L_83)
.L_83:
        /*009c*/ 	.word	0x00000000
        /*00a0*/ 	.short	0x0002
        /*00a2*/ 	.short	0x0010
        /*00a4*/ 	.byte	0x00, 0xf5, 0x21, 0x00


	//----- nvinfo : EIATTR_KPARAM_INFO
	.align		4
.L_84:
        /*00a8*/ 	.byte	0x04, 0x17
        /*00aa*/ 	.short	(.L_86 - .L_85)
.L_85:
        /*00ac*/ 	.word	0x00000000
        /*00b0*/ 	.short	0x0001
        /*00b2*/ 	.short	0x0008
        /*00b4*/ 	.byte	0x00, 0xf0, 0x11, 0x00


	//----- nvinfo : EIATTR_KPARAM_INFO
	.align		4
.L_86:
        /*00b8*/ 	.byte	0x04, 0x17
        /*00ba*/ 	.short	(.L_88 - .L_87)
.L_87:
        /*00bc*/ 	.word	0x00000000
        /*00c0*/ 	.short	0x0000
        /*00c2*/ 	.short	0x0000
        /*00c4*/ 	.byte	0x00, 0xf5, 0x21, 0x00


	//----- nvinfo : EIATTR_SPARSE_MMA_MASK
	.align		4
.L_88:
        /*00c8*/ 	.byte	0x03, 0x50
        /*00ca*/ 	.short	0x0000


	//----- nvinfo : EIATTR_MAXREG_COUNT
	.align		4
        /*00cc*/ 	.byte	0x03, 0x1b
        /*00ce*/ 	.short	0x00ff


	//----- nvinfo : EIATTR_NUM_BARRIERS
	.align		4
        /*00d0*/ 	.byte	0x02, 0x4c
        /*00d2*/ 	.byte	0x01
	.zero		1


	//----- nvinfo : EIATTR_MERCURY_ISA_VERSION
	.align		4
        /*00d4*/ 	.byte	0x03, 0x5f
        /*00d6*/ 	.short	0x0101


	//----- nvinfo : EIATTR_VRC_CTA_INIT_COUNT
	.align		4
        /*00d8*/ 	.byte	0x02, 0x4a
	.zero		1
	.zero		1


	//----- nvinfo : EIATTR_EXIT_INSTR_OFFSETS
	.align		4
        /*00dc*/ 	.byte	0x04, 0x1c
        /*00de*/ 	.short	(.L_90 - .L_89)


	//   ....[0]....
.L_89:
        /*00e0*/ 	.word	0x00009780


	//   ....[1]....
        /*00e4*/ 	.word	0x00009a50


	//   ....[2]....
        /*00e8*/ 	.word	0x00009b80


	//   ....[3]....
        /*00ec*/ 	.word	0x00009c70


	//   ....[4]....
        /*00f0*/ 	.word	0x00009cf0


	//----- nvinfo : EIATTR_CRS_STACK_SIZE
	.align		4
.L_90:
        /*00f4*/ 	.byte	0x04, 0x1e
        /*00f6*/ 	.short	(.L_92 - .L_91)
.L_91:
        /*00f8*/ 	.word	0x00000000


	//----- nvinfo : EIATTR_CBANK_PARAM_SIZE
	.align		4
.L_92:
        /*00fc*/ 	.byte	0x03, 0x19
        /*00fe*/ 	.short	0x0050


	//----- nvinfo : EIATTR_PARAM_CBANK
	.align		4
        /*0100*/ 	.byte	0x04, 0x0a
        /*0102*/ 	.short	(.L_94 - .L_93)
	.align		4
.L_93:
        /*0104*/ 	.word	index@(.nv.constant0.step)
        /*0108*/ 	.short	0x0380
        /*010a*/ 	.short	0x0050


	//----- nvinfo : EIATTR_SW_WAR
	.align		4
.L_94:
        /*010c*/ 	.byte	0x04, 0x36
        /*010e*/ 	.short	(.L_96 - .L_95)
.L_95:
        /*0110*/ 	.word	0x00000008
.L_96:


//--------------------- .nv.info.sample           --------------------------
	.section	.nv.info.sample,"",@"SHT_CUDA_INFO"
	.sectionflags	@""
	.align	4


	//----- nvinfo : EIATTR_CUDA_API_VERSION
	.align		4
        /*0000*/ 	.byte	0x04, 0x37
        /*0002*/ 	.short	(.L_98 - .L_97)
.L_97:
        /*0004*/ 	.word	0x00000082


	//----- nvinfo : EIATTR_KPARAM_INFO
	.align		4
.L_98:
        /*0008*/ 	.byte	0x04, 0x17
        /*000a*/ 	.short	(.L_100 - .L_99)
.L_99:
        /*000c*/ 	.word	0x00000000
        /*0010*/ 	.short	0x0002
        /*0012*/ 	.short	0x000c
        /*0014*/ 	.byte	0x00, 0xf0, 0x11, 0x00


	//----- nvinfo : EIATTR_KPARAM_INFO
	.align		4
.L_100:
        /*0018*/ 	.byte	0x04, 0x17
        /*001a*/ 	.short	(.L_102 - .L_101)
.L_101:
        /*001c*/ 	.word	0x00000000
        /*0020*/ 	.short	0x0001
        /*0022*/ 	.short	0x0008
        /*0024*/ 	.byte	0x00, 0xf0, 0x11, 0x00


	//----- nvinfo : EIATTR_KPARAM_INFO
	.align		4
.L_102:
        /*0028*/ 	.byte	0x04, 0x17
        /*002a*/ 	.short	(.L_104 - .L_103)
.L_103:
        /*002c*/ 	.word	0x00000000
        /*0030*/ 	.short	0x0000
        /*0032*/ 	.short	0x0000
        /*0034*/ 	.byte	0x00, 0xf5, 0x21, 0x00


	//----- nvinfo : EIATTR_SPARSE_MMA_MASK
	.align		4
.L_104:
        /*0038*/ 	.byte	0x03, 0x50
        /*003a*/ 	.short	0x0000


	//----- nvinfo : EIATTR_MAXREG_COUNT
	.align		4
        /*003c*/ 	.byte	0x03, 0x1b
        /*003e*/ 	.short	0x00ff


	//----- nvinfo : EIATTR_MERCURY_ISA_VERSION
	.align		4
        /*0040*/ 	.byte	0x03, 0x5f
        /*0042*/ 	.short	0x0101


	//----- nvinfo : EIATTR_VRC_CTA_INIT_COUNT
	.align		4
        /*0044*/ 	.byte	0x02, 0x4a
	.zero		1
	.zero		1


	//----- nvinfo : EIATTR_EXIT_INSTR_OFFSETS
	.align		4
        /*0048*/ 	.byte	0x04, 0x1c
        /*004a*/ 	.short	(.L_106 - .L_105)


	//   ....[0]....
.L_105:
        /*004c*/ 	.word	0x000026e0


	//----- nvinfo : EIATTR_CRS_STACK_SIZE
	.align		4
.L_106:
        /*0050*/ 	.byte	0x04, 0x1e
        /*0052*/ 	.short	(.L_108 - .L_107)
.L_107:
        /*0054*/ 	.word	0x00000000


	//----- nvinfo : EIATTR_CBANK_PARAM_SIZE
	.align		4
.L_108:
        /*0058*/ 	.byte	0x03, 0x19
        /*005a*/ 	.short	0x0010


	//----- nvinfo : EIATTR_PARAM_CBANK
	.align		4
        /*005c*/ 	.byte	0x04, 0x0a
        /*005e*/ 	.short	(.L_110 - .L_109)
	.align		4
.L_109:
        /*0060*/ 	.word	index@(.nv.constant0.sample)
        /*0064*/ 	.short	0x0380
        /*0066*/ 	.short	0x0010


	//----- nvinfo : EIATTR_SW_WAR
	.align		4
.L_110:
        /*0068*/ 	.byte	0x04, 0x36
        /*006a*/ 	.short	(.L_112 - .L_111)
.L_111:
        /*006c*/ 	.word	0x00000008
.L_112:


//--------------------- .nv.info.reset            --------------------------
	.section	.nv.info.reset,"",@"SHT_CUDA_INFO"
	.sectionflags	@""
	.align	4


	//----- nvinfo : EIATTR_CUDA_API_VERSION
	.align		4
        /*0000*/ 	.byte	0x04, 0x37
        /*0002*/ 	.short	(.L_114 - .L_113)
.L_113:
        /*0004*/ 	.word	0x00000082


	//----- nvinfo : EIATTR_KPARAM_INFO
	.align		4
.L_114:
        /*0008*/ 	.byte	0x04, 0x17
        /*000a*/ 	.short	(.L_116 - .L_115)
.L_115:
        /*000c*/ 	.word	0x00000000
        /*0010*/ 	.short	0x0005
        /*0012*/ 	.short	0x0020
        /*0014*/ 	.byte	0x00, 0xf0, 0x11, 0x00


	//----- nvinfo : EIATTR_KPARAM_INFO
	.align		4
.L_116:
        /*0018*/ 	.byte	0x04, 0x17
        /*001a*/ 	.short	(.L_118 - .L_117)
.L_117:
        /*001c*/ 	.word	0x00000000
        /*0020*/ 	.short	0x0004
        /*0022*/ 	.short	0x0018
        /*0024*/ 	.byte	0x00, 0xf5, 0x21, 0x00


	//----- nvinfo : EIATTR_KPARAM_INFO
	.align		4
.L_118:
        /*0028*/ 	.byte	0x04, 0x17
        /*002a*/ 	.short	(.L_120 - .L_119)
.L_119:
        /*002c*/ 	.word	0x00000000
        /*0030*/ 	.short	0x0003
        /*0032*/ 	.short	0x0010
        /*0034*/ 	.byte	0x00, 0xf0, 0x11, 0x00


	//----- nvinfo : EIATTR_KPARAM_INFO
	.align		4
.L_120:
        /*0038*/ 	.byte	0x04, 0x17
        /*003a*/ 	.short	(.L_122 - .L_121)
.L_121:
        /*003c*/ 	.word	0x00000000
        /*0040*/ 	.short	0x0002
        /*0042*/ 	.short	0x000c
        /*0044*/ 	.byte	0x00, 0xf0, 0x11, 0x00


	//----- nvinfo : EIATTR_KPARAM_INFO
	.align		4
.L_122:
        /*0048*/ 	.byte	0x04, 0x17
        /*004a*/ 	.short	(.L_124 - .L_123)
.L_123:
        /*004c*/ 	.word	0x00000000
        /*0050*/ 	.short	0x0001
        /*0052*/ 	.short	0x0008
        /*0054*/ 	.byte	0x00, 0xf0, 0x11, 0x00


	//----- nvinfo : EIATTR_KPARAM_INFO
	.align		4
.L_124:
        /*0058*/ 	.byte	0x04, 0x17
        /*005a*/ 	.short	(.L_126 - .L_125)
.L_125:
        /*005c*/ 	.word	0x00000000
        /*0060*/ 	.short	0x0000
        /*0062*/ 	.short	0x0000
        /*0064*/ 	.byte	0x00, 0xf5, 0x21, 0x00


	//----- nvinfo : EIATTR_SPARSE_MMA_MASK
	.align		4
.L_126:
        /*0068*/ 	.byte	0x03, 0x50
        /*006a*/ 	.short	0x0000


	//----- nvinfo : EIATTR_MAXREG_COUNT
	.align		4
        /*006c*/ 	.byte	0x03, 0x1b
        /*006e*/ 	.short	0x00ff


	//----- nvinfo : EIATTR_MERCURY_ISA_VERSION
	.align		4
        /*0070*/ 	.byte	0x03, 0x5f
        /*0072*/ 	.short	0x0101


	//----- nvinfo : EIATTR_VRC_CTA_INIT_COUNT
	.align		4
        /*0074*/ 	.byte	0x02, 0x4a
	.zero		1
	.zero		1


	//----- nvinfo : EIATTR_EXIT_INSTR_OFFSETS
	.align		4
        /*0078*/ 	.byte	0x04, 0x1c
        /*007a*/ 	.short	(.L_128 - .L_127)


	//   ....[0]....
.L_127:
        /*007c*/ 	.word	0x00002df0


	//----- nvinfo : EIATTR_CRS_STACK_SIZE
	.align		4
.L_128:
        /*0080*/ 	.byte	0x04, 0x1e
        /*0082*/ 	.short	(.L_130 - .L_129)
.L_129:
        /*0084*/ 	.word	0x00000000


	//----- nvinfo : EIATTR_CBANK_PARAM_SIZE
	.align		4
.L_130:
        /*0088*/ 	.byte	0x03, 0x19
        /*008a*/ 	.short	0x0024


	//----- nvinfo : EIATTR_PARAM_CBANK
	.align		4
        /*008c*/ 	.byte	0x04, 0x0a
        /*008e*/ 	.short	(.L_132 - .L_131)
	.align		4
.L_131:
        /*0090*/ 	.word	index@(.nv.constant0.reset)
        /*0094*/ 	.short	0x0380
        /*0096*/ 	.short	0x0024


	//----- nvinfo : EIATTR_SW_WAR
	.align		4
.L_132:
        /*0098*/ 	.byte	0x04, 0x36
        /*009a*/ 	.short	(.L_134 - .L_133)
.L_133:
        /*009c*/ 	.word	0x00000008
.L_134:


//--------------------- .nv.callgraph             --------------------------
	.section	.nv.callgraph,"",@"SHT_CUDA_CALLGRAPH"
	.align	4
	.sectionentsize	8
	.align		4
        /*0000*/ 	.word	0x00000000
	.align		4
        /*0004*/ 	.word	0xffffffff
	.align		4
        /*0008*/ 	.word	index@(test)
	.align		4
        /*000c*/ 	.word	index@(vprintf)
	.align		4
        /*0010*/ 	.word	0x00000000
	.align		4
        /*0014*/ 	.word	0xfffffffe
	.align		4
        /*0018*/ 	.word	0x00000000
	.align		4
        /*001c*/ 	.word	0xfffffffd
	.align		4
        /*0020*/ 	.word	0x00000000
	.align		4
        /*0024*/ 	.word	0xfffffffc


//--------------------- .nv.constant4             --------------------------
	.section	.nv.constant4,"a",@progbits
	.align	8
	.align		8
.nv.constant4:
        /*0000*/ 	.dword	vprintf
	.align		8
        /*0008*/ 	.dword	precalc_xorwow_matrix
	.align		8
        /*0010*/ 	.dword	precalc_xorwow_offset_matrix
	.align		8
        /*0018*/ 	.dword	mrg32k3aM1
	.align		8
        /*0020*/ 	.dword	mrg32k3aM2
	.align		8
        /*0028*/ 	.dword	mrg32k3aM1SubSeq
	.align		8
        /*0030*/ 	.dword	mrg32k3aM2SubSeq
	.align		8
        /*0038*/ 	.dword	mrg32k3aM1Seq
	.align		8
        /*0040*/ 	.dword	mrg32k3aM2Seq
	.align		8
        /*0048*/ 	.dword	$str
	.align		8
        /*0050*/ 	.dword	__cudart_i2opi_f


//--------------------- .nv.constant3             --------------------------
	.section	.nv.constant3,"a",@progbits
	.align	8
.nv.constant3:
	.type		__cr_lgamma_table,@object
	.size		__cr_lgamma_table,(X_DISP - __cr_lgamma_table)
__cr_lgamma_table:
        /*0000*/ 	.byte	0x00, 0x00, 0x00, 0x00, 0x00, 0x00, 0x00, 0x00, 0x00, 0x00, 0x00, 0x00, 0x00, 0x00, 0x00, 0x00
        /*0010*/ 	.byte	0xef, 0x39, 0xfa, 0xfe, 0x42, 0x2e, 0xe6, 0x3f, 0x02, 0x20, 0x2a, 0xfa, 0x0b, 0xab, 0xfc, 0x3f
        /*0020*/ 	.byte	0xf9, 0x2c, 0x92, 0x7c, 0xa7, 0x6c, 0x09, 0x40, 0xc9, 0x79, 0x44, 0x3c, 0x64, 0x26, 0x13, 0x40
        /*0030*/ 	.byte	0xca, 0x01, 0xcf, 0x3a, 0x27, 0x51, 0x1a, 0x40, 0x30, 0xcc, 0x2d, 0xf3, 0xe1, 0x0c, 0x21, 0x40
        /*0040*/ 	.byte	0x0d, 0xb7, 0xfc, 0x82, 0x8e, 0x35, 0x25, 0x40
	.type		X_DISP,@object
	.size		X_DISP,(Y_DISP - X_DISP)
X_DISP:
        /*0048*/ 	.byte	0x00, 0x00, 0xc0, 0x3f
	.type		Y_DISP,@object
	.size		Y_DISP,(ANGLE_DISP - Y_DISP)
Y_DISP:
        /*004c*/ 	.byte	0x00, 0x00, 0xc0, 0x3f
	.type		ANGLE_DISP,@object
	.size		ANGLE_DISP,(MAX_X_VEL - ANGLE_DISP)
ANGLE_DISP:
        /*0050*/ 	.byte	0x9a, 0x99, 0x99, 0x3f
	.type		MAX_X_VEL,@object
	.size		MAX_X_VEL,(MAX_Y_VEL - MAX_X_VEL)
MAX_X_VEL:
        /*0054*/ 	.byte	0x00, 0x00, 0x00, 0x40
	.type		MAX_Y_VEL,@object
	.size		MAX_Y_VEL,(MAX_ANGLE_VEL - MAX_Y_VEL)
MAX_Y_VEL:
        /*0058*/ 	.byte	0x00, 0x00, 0x00, 0x40
	.type		MAX_ANGLE_VEL,@object
	.size		MAX_ANGLE_VEL,(DISPLACEMENT_COEF - MAX_ANGLE_VEL)
MAX_ANGLE_VEL:
        /*005c*/ 	.byte	0x00, 0x00, 0x00, 0x40
	.type		DISPLACEMENT_COEF,@object
	.size		DISPLACEMENT_COEF,(ANGLE_DISPLACEMENT - DISPLACEMENT_COEF)
DISPLACEMENT_COEF:
        /*0060*/ 	.byte	0x8f, 0xc2, 0x75, 0x3d
	.type		ANGLE_DISPLACEMENT,@object
	.size		ANGLE_DISPLACEMENT,(BOUNCE_MULTIPLIER - ANGLE_DISPLACEMENT)
ANGLE_DISPLACEMENT:
        /*0064*/ 	.byte	0xcd, 0xcc, 0x4c, 0x3d
	.type		BOUNCE_MULTIPLIER,@object
	.size		BOUNCE_MULTIPLIER,(ROBOT_RADIUS - BOUNCE_MULTIPLIER)
BOUNCE_MULTIPLIER:
        /*0068*/ 	.byte	0x00, 0x00, 0x20, 0x41
	.type		ROBOT_RADIUS,@object
	.size		ROBOT_RADIUS,(BALL_RADIUS - ROBOT_RADIUS)
ROBOT_RADIUS:
        /*006c*/ 	.byte	0x00, 0x00, 0xa0, 0x41
	.type		BALL_RADIUS,@object
	.size		BALL_RADIUS,(BALL_ACCELERATION - BALL_RADIUS)
BALL_RADIUS:
        /*0070*/ 	.byte	0x00, 0x00, 0x20, 0x41
	.type		BALL_ACCELERATION,@object
	.size		BALL_ACCELERATION,(BALL_VELOCITY_COEF - BALL_ACCELERATION)
BALL_ACCELERATION:
        /*0074*/ 	.byte	0xcd, 0xcc, 0x4c, 0xbf
	.type		BALL_VELOCITY_COEF,@object
	.size		BALL_VELOCITY_COEF,(BALL_BOUNCE_MULTIPLIER - BALL_VELOCITY_COEF)
BALL_VELOCITY_COEF:
        /*0078*/ 	.byte	0x00, 0x00, 0x80, 0x3f
	.type		BALL_BOUNCE_MULTIPLIER,@object
	.size		BALL_BOUNCE_MULTIPLIER,(.L_22 - BALL_BOUNCE_MULTIPLIER)
BALL_BOUNCE_MULTIPLIER:
        /*007c*/ 	.byte	0x00, 0x00, 0x80, 0x3f
.L_22:


//--------------------- .text.test                --------------------------
	.section	.text.test,"ax",@progbits
	.align	128
        .global         test
        .type           test,@function
        .size           test,(.L_x_146 - test)
        .other          test,@"STO_CUDA_ENTRY STV_DEFAULT"
test:
.text.test:
[----:B------:R-:W0:Y:S02]  /*0000*/  LDC R1, c[0x0][0x37c] ;  /* 0x0000df00ff017b82 */ /* 0x000e240000000800 */
[----:B0-----:R-:W-:Y:S01]  /*0010*/  VIADD R1, R1, 0xfffffff8 ;  /* 0xfffffff801017836 */ /* 0x001fe20000000000 */
[----:B------:R-:W-:Y:S01]  /*0020*/  MOV R0, 0x0 ;  /* 0x0000000000007802 */ /* 0x000fe20000000f00 */
[----:B------:R-:W-:Y:S01]  /*0030*/  IMAD.MOV.U32 R8, RZ, RZ, 0x3 ;  /* 0x00000003ff087424 */ /* 0x000fe200078e00ff */
[----:B------:R-:W0:Y:S03]  /*0040*/  LDCU UR4, c[0x0][0x2f8] ;  /* 0x00005f00ff0477ac */ /* 0x000e260008000800 */
[----:B------:R1:W2:Y:S01]  /*0050*/  LDC.64 R2, c[0x4][R0] ;  /* 0x0100000000027b82 */ /* 0x0002a20000000a00 */
[----:B------:R1:W-:Y:S01]  /*0060*/  STL [R1], R8 ;  /* 0x0000000801007387 */ /* 0x0003e20000100800 */
[----:B------:R-:W3:Y:S01]  /*0070*/  LDCU.64 UR6, c[0x4][0x48] ;  /* 0x01000900ff0677ac */ /* 0x000ee20008000a00 */
[----:B------:R-:W4:Y:S01]  /*0080*/  LDCU UR5, c[0x0][0x2fc] ;  /* 0x00005f80ff0577ac */ /* 0x000f220008000800 */
[----:B0-----:R-:W-:-:S02]  /*0090*/  IADD3 R6, P0, PT, R1, UR4, RZ ;  /* 0x0000000401067c10 */ /* 0x001fc4000ff1e0ff */
[----:B---3--:R-:W-:Y:S01]  /*00a0*/  MOV R4, UR6 ;  /* 0x0000000600047c02 */ /* 0x008fe20008000f00 */
[----:B------:R-:W-:Y:S01]  /*00b0*/  IMAD.U32 R5, RZ, RZ, UR7 ;  /* 0x00000007ff057e24 */ /* 0x000fe2000f8e00ff */
[----:B-1--4-:R-:W-:-:S09]  /*00c0*/  IADD3.X R7, PT, PT, RZ, UR5, RZ, P0, !PT ;  /* 0x00000005ff077c10 */ /* 0x012fd200087fe4ff */
[----:B------:R-:W-:-:S07]  /*00d0*/  LEPC R20, `(.L_x_0) ;  /* 0x000000001014794e */ /* 0x000fce0000000000 */
[----:B--2---:R-:W-:Y:S05]  /*00e0*/  CALL.ABS.NOINC R2 ;  /* 0x0000000002007343 */ /* 0x004fea0003c00000 */
.L_x_0:
[----:B------:R-:W-:Y:S05]  /*00f0*/  EXIT ;  /* 0x000000000000794d */ /* 0x000fea0003800000 */
.L_x_1:
[----:B------:R-:W-:-:S00]  /*0100*/  BRA `(.L_x_1) ;  /* 0xfffffffc00fc7947 */ /* 0x000fc0000383ffff */
[----:B------:R-:W-:-:S00]  /*0110*/  NOP ;  /* 0x0000000000007918 */ /* 0x000fc00000000000 */
        /* <DEDUP_REMOVED lines=14> */
.L_x_146:


//--------------------- .text.step                --------------------------
	.section	.text.step,"ax",@progbits
	.align	128
        .global         step
        .type           step,@function
        .size           step,(.L_x_145 - step)
        .other          step,@"STO_CUDA_ENTRY STV_DEFAULT"
step:
.text.step:
[----:B------:R-:W0:Y:S08]  /*0000*/  LDC R1, c[0x0][0x37c] ;  /* 0x0000df00ff017b82 */ /* 0x000e300000000800 */
[----:B------:R-:W1:Y:S01]  /*0010*/  S2UR UR6, SR_CTAID.X ;  /* 0x00000000000679c3 */ /* 0x000e620000002500 */
[----:B------:R-:W2:Y:S01]  /*0020*/  S2R R9, SR_TID.X ;  /* 0x0000000000097919 */ /* 0x000ea20000002100 */
[----:B------:R-:W3:Y:S01]  /*0030*/  LDCU UR4, c[0x0][0x370] ;  /* 0x00006e00ff0477ac */ /* 0x000ee20008000800 */
[----:B0-----:R-:W-:Y:S01]  /*0040*/  VIADD R1, R1, 0xffffffb0 ;  /* 0xffffffb001017836 */ /* 0x001fe20000000000 */
[----:B------:R-:W1:Y:S01]  /*0050*/  LDCU UR16, c[0x0][0x360] ;  /* 0x00006c00ff1077ac */ /* 0x000e620008000800 */
[----:B------:R-:W0:Y:S01]  /*0060*/  LDCU UR12, c[0x0][0x388] ;  /* 0x00007100ff0c77ac */ /* 0x000e220008000800 */
[----:B------:R-:W4:Y:S01]  /*0070*/  LDCU UR13, c[0x0][0x398] ;  /* 0x00007300ff0d77ac */ /* 0x000f220008000800 */
[----:B------:R-:W0:Y:S01]  /*0080*/  LDCU.64 UR8, c[0x0][0x358] ;  /* 0x00006b00ff0877ac */ /* 0x000e220008000a00 */
[----:B-1----:R-:W-:-:S02]  /*0090*/  UIMAD UR17, UR16, UR6, URZ ;  /* 0x00000006101172a4 */ /* 0x002fc4000f8e02ff */
[----:B---3--:R-:W-:Y:S02]  /*00a0*/  UIMAD UR4, UR4, UR16, URZ ;  /* 0x00000010040472a4 */ /* 0x008fe4000f8e02ff */
[----:B0-----:R-:W-:Y:S02]  /*00b0*/  UISETP.GE.AND UP0, UPT, UR12, 0x1, UPT ;  /* 0x000000010c00788c */ /* 0x001fe4000bf06270 */
[----:B------:R-:W-:Y:S01]  /*00c0*/  IMAD.U32 R10, RZ, RZ, UR12 ;  /* 0x0000000cff0a7e24 */ /* 0x000fe2000f8e00ff */
[----:B------:R-:W-:Y:S02]  /*00d0*/  UIADD3 UR6, UPT, UPT, UR17, -UR6, URZ ;  /* 0x8000000611067290 */ /* 0x000fe4000fffe0ff */
[----:B------:R-:W-:Y:S02]  /*00e0*/  UIMAD UR7, UR4, UR12, URZ ;  /* 0x0000000c040772a4 */ /* 0x000fe4000f8e02ff */
[C---:B--2---:R-:W-:Y:S02]  /*00f0*/  IMAD R11, R9.reuse, UR12, RZ ;  /* 0x0000000c090b7c24 */ /* 0x044fe4000f8e02ff */
[----:B----4-:R-:W-:-:S02]  /*0100*/  IMAD R0, R9, UR13, RZ ;  /* 0x0000000d09007c24 */ /* 0x010fc4000f8e02ff */
[----:B------:R-:W-:Y:S02]  /*0110*/  VIADD R2, R9, UR6 ;  /* 0x0000000609027c36 */ /* 0x000fe40008000000 */
[----:B------:R-:W-:Y:S02]  /*0120*/  IMAD R10, R10, UR17, R11 ;  /* 0x000000110a0a7c24 */ /* 0x000fe4000f8e020b */
[----:B------:R-:W-:Y:S01]  /*0130*/  IMAD R2, R2, UR13, RZ ;  /* 0x0000000d02027c24 */ /* 0x000fe2000f8e02ff */
[----:B------:R-:W-:Y:S06]  /*0140*/  BRA.U !UP0, `(.L_x_2) ;  /* 0x0000000508f47547 */ /* 0x000fec000b800000 */
[----:B------:R-:W-:Y:S02]  /*0150*/  UISETP.GE.U32.AND UP1, UPT, UR12, 0x10, UPT ;  /* 0x000000100c00788c */ /* 0x000fe4000bf26070 */
[----:B------:R-:W-:Y:S01]  /*0160*/  ULOP3.LUT UR18, UR12, 0xf, URZ, 0xc0, !UPT ;  /* 0x0000000f0c127892 */ /* 0x000fe2000f8ec0ff */
[----:B------:R-:W-:-:S03]  /*0170*/  UMOV UR4, URZ ;  /* 0x000000ff00047c82 */ /* 0x000fc60008000000 */
[----:B------:R-:W-:-:S03]  /*0180*/  UISETP.NE.AND UP0, UPT, UR18, URZ, UPT ;  /* 0x000000ff1200728c */ /* 0x000fc6000bf05270 */
[----:B------:R-:W-:Y:S08]  /*0190*/  BRA.U !UP1, `(.L_x_3) ;  /* 0x0000000109cc7547 */ /* 0x000ff0000b800000 */
[----:B------:R-:W0:Y:S01]  /*01a0*/  S2UR UR10, SR_CgaCtaId ;  /* 0x00000000000a79c3 */ /* 0x000e220000008800 */
[----:B------:R-:W1:Y:S01]  /*01b0*/  LDCU.64 UR14, c[0x0][0x380] ;  /* 0x00007000ff0e77ac */ /* 0x000e620008000a00 */
[----:B------:R-:W-:Y:S01]  /*01c0*/  IMAD.MOV.U32 R7, RZ, RZ, R10 ;  /* 0x000000ffff077224 */ /* 0x000fe200078e000a */
[----:B------:R-:W-:Y:S01]  /*01d0*/  UMOV UR5, 0x400 ;  /* 0x0000040000057882 */ /* 0x000fe20000000000 */
[----:B------:R-:W-:Y:S02]  /*01e0*/  ULOP3.LUT UR4, UR12, 0x7ffffff0, URZ, 0xc0, !UPT ;  /* 0x7ffffff00c047892 */ /* 0x000fe4000f8ec0ff */
[----:B0-----:R-:W-:Y:S02]  /*01f0*/  ULEA UR5, UR10, UR5, 0x18 ;  /* 0x000000050a057291 */ /* 0x001fe4000f8ec0ff */
[----:B-1----:R-:W-:Y:S02]  /*0200*/  UIADD3 UR10, UP1, UPT, UR14, 0x20, URZ ;  /* 0x000000200e0a7890 */ /* 0x002fe4000ff3e0ff */
[----:B------:R-:W-:-:S02]  /*0210*/  UIADD3 UR14, UPT, UPT, -UR4, URZ, URZ ;  /* 0x000000ff040e7290 */ /* 0x000fc4000fffe1ff */
[----:B------:R-:W-:Y:S01]  /*0220*/  LEA R3, R11, UR5, 0x2 ;  /* 0x000000050b037c11 */ /* 0x000fe2000f8e10ff */
[----:B------:R-:W-:-:S04]  /*0230*/  UIADD3.X UR11, UPT, UPT, URZ, UR15, URZ, UP1, !UPT ;  /* 0x0000000fff0b7290 */ /* 0x000fc80008ffe4ff */
[----:B------:R-:W-:-:S08]  /*0240*/  VIADD R3, R3, 0x20 ;  /* 0x0000002003037836 */ /* 0x000fd00000000000 */
.L_x_4:
[----:B------:R-:W-:Y:S02]  /*0250*/  IMAD.U32 R4, RZ, RZ, UR10 ;  /* 0x0000000aff047e24 */ /* 0x000fe4000f8e00ff */
[----:B------:R-:W-:Y:S02]  /*0260*/  IMAD.U32 R5, RZ, RZ, UR11 ;  /* 0x0000000bff057e24 */ /* 0x000fe4000f8e00ff */
[----:B------:R-:W-:-:S05]  /*0270*/  IMAD.WIDE R4, R7, 0x4, R4 ;  /* 0x0000000407047825 */ /* 0x000fca00078e0204 */
[----:B------:R-:W2:Y:S04]  /*0280*/  LDG.E R6, desc[UR8][R4.64+-0x20] ;  /* 0xffffe00804067981 */ /* 0x000ea8000c1e1900 */
[----:B------:R-:W3:Y:S04]  /*0290*/  LDG.E R8, desc[UR8][R4.64+-0x1c] ;  /* 0xffffe40804087981 */ /* 0x000ee8000c1e1900 */
[----:B------:R-:W4:Y:S04]  /*02a0*/  LDG.E R12, desc[UR8][R4.64+-0x18] ;  /* 0xffffe808040c7981 */ /* 0x000f28000c1e1900 */
[----:B------:R-:W5:Y:S04]  /*02b0*/  LDG.E R14, desc[UR8][R4.64+-0x14] ;  /* 0xffffec08040e7981 */ /* 0x000f68000c1e1900 */
        /* <DEDUP_REMOVED lines=11> */
[----:B------:R-:W5:Y:S01]  /*0370*/  LDG.E R13, desc[UR8][R4.64+0x1c] ;  /* 0x00001c08040d7981 */ /* 0x000f62000c1e1900 */
[----:B------:R-:W-:Y:S01]  /*0380*/  UIADD3 UR14, UPT, UPT, UR14, 0x10, URZ ;  /* 0x000000100e0e7890 */ /* 0x000fe2000fffe0ff */
[----:B------:R-:W-:-:S03]  /*0390*/  VIADD R7, R7, 0x10 ;  /* 0x0000001007077836 */ /* 0x000fc60000000000 */
[----:B------:R-:W-:Y:S01]  /*03a0*/  UISETP.NE.AND UP1, UPT, UR14, URZ, UPT ;  /* 0x000000ff0e00728c */ /* 0x000fe2000bf25270 */
[----:B--2---:R-:W-:Y:S04]  /*03b0*/  STS [R3+-0x20], R6 ;  /* 0xffffe00603007388 */ /* 0x004fe80000000800 */
[----:B---3--:R-:W-:Y:S04]  /*03c0*/  STS [R3+-0x1c], R8 ;  /* 0xffffe40803007388 */ /* 0x008fe80000000800 */
[----:B----4-:R-:W-:Y:S04]  /*03d0*/  STS [R3+-0x18], R12 ;  /* 0xffffe80c03007388 */ /* 0x010fe80000000800 */
[----:B-----5:R-:W-:Y:S04]  /*03e0*/  STS [R3+-0x14], R14 ;  /* 0xffffec0e03007388 */ /* 0x020fe80000000800 */
[----:B------:R-:W-:Y:S04]  /*03f0*/  STS [R3+-0x10], R16 ;  /* 0xfffff01003007388 */ /* 0x000fe80000000800 */
[----:B------:R-:W-:Y:S04]  /*0400*/  STS [R3+-0xc], R18 ;  /* 0xfffff41203007388 */ /* 0x000fe80000000800 */
[----:B------:R-:W-:Y:S04]  /*0410*/  STS [R3+-0x8], R20 ;  /* 0xfffff81403007388 */ /* 0x000fe80000000800 */
[----:B------:R-:W-:Y:S04]  /*0420*/  STS [R3+-0x4], R22 ;  /* 0xfffffc1603007388 */ /* 0x000fe80000000800 */
[----:B------:R-:W-:Y:S04]  /*0430*/  STS [R3], R24 ;  /* 0x0000001803007388 */ /* 0x000fe80000000800 */
[----:B------:R-:W-:Y:S04]  /*0440*/  STS [R3+0x4], R26 ;  /* 0x0000041a03007388 */ /* 0x000fe80000000800 */
[----:B------:R-:W-:Y:S04]  /*0450*/  STS [R3+0x8], R28 ;  /* 0x0000081c03007388 */ /* 0x000fe80000000800 */
[----:B------:R-:W-:Y:S04]  /*0460*/  STS [R3+0xc], R30 ;  /* 0x00000c1e03007388 */ /* 0x000fe80000000800 */
[----:B------:R-:W-:Y:S04]  /*0470*/  STS [R3+0x10], R32 ;  /* 0x0000102003007388 */ /* 0x000fe80000000800 */
[----:B------:R-:W-:Y:S04]  /*0480*/  STS [R3+0x14], R34 ;  /* 0x0000142203007388 */ /* 0x000fe80000000800 */
[----:B------:R-:W-:Y:S04]  /*0490*/  STS [R3+0x18], R36 ;  /* 0x0000182403007388 */ /* 0x000fe80000000800 */
[----:B------:R0:W-:Y:S02]  /*04a0*/  STS [R3+0x1c], R13 ;  /* 0x00001c0d03007388 */ /* 0x0001e40000000800 */
[----:B0-----:R-:W-:Y:S01]  /*04b0*/  VIADD R3, R3, 0x40 ;  /* 0x0000004003037836 */ /* 0x001fe20000000000 */
[----:B------:R-:W-:Y:S06]  /*04c0*/  BRA.U UP1, `(.L_x_4) ;  /* 0xfffffffd01607547 */ /* 0x000fec000b83ffff */
.L_x_3:
[----:B------:R-:W-:Y:S05]  /*04d0*/  BRA.U !UP0, `(.L_x_2) ;  /* 0x0000000508107547 */ /* 0x000fea000b800000 */
[----:B------:R-:W-:Y:S02]  /*04e0*/  UISETP.GE.U32.AND UP0, UPT, UR18, 0x8, UPT ;  /* 0x000000081200788c */ /* 0x000fe4000bf06070 */
[----:B------:R-:W-:-:S04]  /*04f0*/  ULOP3.LUT UR11, UR12, 0x7, URZ, 0xc0, !UPT ;  /* 0x000000070c0b7892 */ /* 0x000fc8000f8ec0ff */
[----:B------:R-:W-:-:S03]  /*0500*/  UISETP.NE.AND UP1, UPT, UR11, URZ, UPT ;  /* 0x000000ff0b00728c */ /* 0x000fc6000bf25270 */
[----:B------:R-:W-:Y:S08]  /*0510*/  BRA.U !UP0, `(.L_x_5) ;  /* 0x0000000108647547 */ /* 0x000ff0000b800000 */
[----:B------:R-:W0:Y:S01]  /*0520*/  LDC.64 R4, c[0x0][0x380] ;  /* 0x0000e000ff047b82 */ /* 0x000e220000000a00 */
[----:B------:R-:W-:-:S04]  /*0530*/  VIADD R3, R10, UR4 ;  /* 0x000000040a037c36 */ /* 0x000fc80008000000 */
[----:B0-----:R-:W-:-:S05]  /*0540*/  IMAD.WIDE R4, R3, 0x4, R4 ;  /* 0x0000000403047825 */ /* 0x001fca00078e0204 */
[----:B------:R-:W2:Y:S04]  /*0550*/  LDG.E R3, desc[UR8][R4.64] ;  /* 0x0000000804037981 */ /* 0x000ea8000c1e1900 */
[----:B------:R-:W3:Y:S04]  /*0560*/  LDG.E R7, desc[UR8][R4.64+0x4] ;  /* 0x0000040804077981 */ /* 0x000ee8000c1e1900 */
[----:B------:R-:W4:Y:S04]  /*0570*/  LDG.E R13, desc[UR8][R4.64+0x8] ;  /* 0x00000808040d7981 */ /* 0x000f28000c1e1900 */
[----:B------:R-:W5:Y:S04]  /*0580*/  LDG.E R15, desc[UR8][R4.64+0xc] ;  /* 0x00000c08040f7981 */ /* 0x000f68000c1e1900 */
[----:B------:R-:W5:Y:S04]  /*0590*/  LDG.E R17, desc[UR8][R4.64+0x10] ;  /* 0x0000100804117981 */ /* 0x000f68000c1e1900 */
[----:B------:R-:W5:Y:S04]  /*05a0*/  LDG.E R19, desc[UR8][R4.64+0x14] ;  /* 0x0000140804137981 */ /* 0x000f68000c1e1900 */
[----:B------:R-:W5:Y:S04]  /*05b0*/  LDG.E R21, desc[UR8][R4.64+0x18] ;  /* 0x0000180804157981 */ /* 0x000f68000c1e1900 */
[----:B------:R-:W5:Y:S01]  /*05c0*/  LDG.E R23, desc[UR8][R4.64+0x1c] ;  /* 0x00001c0804177981 */ /* 0x000f62000c1e1900 */
[----:B------:R-:W0:Y:S01]  /*05d0*/  S2UR UR10, SR_CgaCtaId ;  /* 0x00000000000a79c3 */ /* 0x000e220000008800 */
[----:B------:R-:W-:Y:S01]  /*05e0*/  UMOV UR5, 0x400 ;  /* 0x0000040000057882 */ /* 0x000fe20000000000 */
[----:B------:R-:W-:Y:S01]  /*05f0*/  VIADD R6, R11, UR4 ;  /* 0x000000040b067c36 */ /* 0x000fe20008000000 */
[----:B------:R-:W-:-:S02]  /*0600*/  UIADD3 UR4, UPT, UPT, UR4, 0x8, URZ ;  /* 0x0000000804047890 */ /* 0x000fc4000fffe0ff */
[----:B0-----:R-:W-:-:S06]  /*0610*/  ULEA UR5, UR10, UR5, 0x18 ;  /* 0x000000050a057291 */ /* 0x001fcc000f8ec0ff */
[----:B------:R-:W-:-:S05]  /*0620*/  LEA R6, R6, UR5, 0x2 ;  /* 0x0000000506067c11 */ /* 0x000fca000f8e10ff */
[----:B--2---:R0:W-:Y:S04]  /*0630*/  STS [R6], R3 ;  /* 0x0000000306007388 */ /* 0x0041e80000000800 */
[----:B---3--:R0:W-:Y:S04]  /*0640*/  STS [R6+0x4], R7 ;  /* 0x0000040706007388 */ /* 0x0081e80000000800 */
[----:B----4-:R0:W-:Y:S04]  /*0650*/  STS [R6+0x8], R13 ;  /* 0x0000080d06007388 */ /* 0x0101e80000000800 */
[----:B-----5:R0:W-:Y:S04]  /*0660*/  STS [R6+0xc], R15 ;  /* 0x00000c0f06007388 */ /* 0x0201e80000000800 */
[----:B------:R0:W-:Y:S04]  /*0670*/  STS [R6+0x10], R17 ;  /* 0x0000101106007388 */ /* 0x0001e80000000800 */
[----:B------:R0:W-:Y:S04]  /*0680*/  STS [R6+0x14], R19 ;  /* 0x0000141306007388 */ /* 0x0001e80000000800 */
[----:B------:R0:W-:Y:S04]  /*0690*/  STS [R6+0x18], R21 ;  /* 0x0000181506007388 */ /* 0x0001e80000000800 */
[----:B------:R0:W-:Y:S02]  /*06a0*/  STS [R6+0x1c], R23 ;  /* 0x00001c1706007388 */ /* 0x0001e40000000800 */
.L_x_5:
[----:B------:R-:W-:Y:S05]  /*06b0*/  BRA.U !UP1, `(.L_x_2) ;  /* 0x0000000109987547 */ /* 0x000fea000b800000 */
[----:B------:R-:W-:Y:S02]  /*06c0*/  UISETP.GE.U32.AND UP0, UPT, UR11, 0x4, UPT ;  /* 0x000000040b00788c */ /* 0x000fe4000bf06070 */
[----:B------:R-:W-:-:S04]  /*06d0*/  ULOP3.LUT UR5, UR12, 0x3, URZ, 0xc0, !UPT ;  /* 0x000000030c057892 */ /* 0x000fc8000f8ec0ff */
[----:B------:R-:W-:-:S03]  /*06e0*/  UISETP.NE.AND UP1, UPT, UR5, URZ, UPT ;  /* 0x000000ff0500728c */ /* 0x000fc6000bf25270 */
[----:B------:R-:W-:Y:S08]  /*06f0*/  BRA.U !UP0, `(.L_x_6) ;  /* 0x0000000108447547 */ /* 0x000ff0000b800000 */
[----:B------:R-:W1:Y:S01]  /*0700*/  LDC.64 R4, c[0x0][0x380] ;  /* 0x0000e000ff047b82 */ /* 0x000e620000000a00 */
[----:B0-----:R-:W-:-:S04]  /*0710*/  VIADD R3, R10, UR4 ;  /* 0x000000040a037c36 */ /* 0x001fc80008000000 */
[----:B-1----:R-:W-:-:S05]  /*0720*/  IMAD.WIDE R4, R3, 0x4, R4 ;  /* 0x0000000403047825 */ /* 0x002fca00078e0204 */
[----:B------:R-:W2:Y:S04]  /*0730*/  LDG.E R3, desc[UR8][R4.64] ;  /* 0x0000000804037981 */ /* 0x000ea8000c1e1900 */
[----:B------:R-:W3:Y:S04]  /*0740*/  LDG.E R7, desc[UR8][R4.64+0x4] ;  /* 0x0000040804077981 */ /* 0x000ee8000c1e1900 */
[----:B------:R-:W4:Y:S04]  /*0750*/  LDG.E R13, desc[UR8][R4.64+0x8] ;  /* 0x00000808040d7981 */ /* 0x000f28000c1e1900 */
        /* <DEDUP_REMOVED lines=10> */
[----:B-----5:R1:W-:Y:S02]  /*0800*/  STS [R6+0xc], R15 ;  /* 0x00000c0f06007388 */ /* 0x0203e40000000800 */
.L_x_6:
[----:B------:R-:W-:Y:S05]  /*0810*/  BRA.U !UP1, `(.L_x_2) ;  /* 0x0000000109407547 */ /* 0x000fea000b800000 */
[----:B------:R-:W2:Y:S01]  /*0820*/  S2UR UR11, SR_CgaCtaId ;  /* 0x00000000000b79c3 */ /* 0x000ea20000008800 */
[----:B------:R-:W-:Y:S01]  /*0830*/  UMOV UR10, 0x400 ;  /* 0x00000400000a7882 */ /* 0x000fe20000000000 */
[----:B01----:R-:W-:Y:S01]  /*0840*/  VIADD R3, R11, UR4 ;  /* 0x000000040b037c36 */ /* 0x003fe20008000000 */
[----:B------:R-:W-:Y:S01]  /*0850*/  UIADD3 UR5, UPT, UPT, -UR5, URZ, URZ ;  /* 0x000000ff05057290 */ /* 0x000fe2000fffe1ff */
[----:B------:R-:W-:-:S04]  /*0860*/  VIADD R13, R10, UR4 ;  /* 0x000000040a0d7c36 */ /* 0x000fc80008000000 */
[----:B------:R-:W0:Y:S01]  /*0870*/  LDC.64 R6, c[0x0][0x380] ;  /* 0x0000e000ff067b82 */ /* 0x000e220000000a00 */
[----:B--2---:R-:W-:-:S06]  /*0880*/  ULEA UR10, UR11, UR10, 0x18 ;  /* 0x0000000a0b0a7291 */ /* 0x004fcc000f8ec0ff */
[----:B------:R-:W-:-:S07]  /*0890*/  LEA R3, R3, UR10, 0x2 ;  /* 0x0000000a03037c11 */ /* 0x000fce000f8e10ff */
.L_x_7:
[----:B0-----:R-:W-:-:S06]  /*08a0*/  IMAD.WIDE R4, R13, 0x4, R6 ;  /* 0x000000040d047825 */ /* 0x001fcc00078e0206 */
[----:B------:R-:W2:Y:S01]  /*08b0*/  LDG.E R4, desc[UR8][R4.64] ;  /* 0x0000000804047981 */ /* 0x000ea2000c1e1900 */
[----:B------:R-:W-:Y:S01]  /*08c0*/  UIADD3 UR5, UPT, UPT, UR5, 0x1, URZ ;  /* 0x0000000105057890 */ /* 0x000fe2000fffe0ff */
[----:B------:R-:W-:-:S03]  /*08d0*/  VIADD R13, R13, 0x1 ;  /* 0x000000010d0d7836 */ /* 0x000fc60000000000 */
[----:B------:R-:W-:Y:S01]  /*08e0*/  UISETP.NE.AND UP0, UPT, UR5, URZ, UPT ;  /* 0x000000ff0500728c */ /* 0x000fe2000bf05270 */
[----:B--2---:R0:W-:Y:S02]  /*08f0*/  STS [R3], R4 ;  /* 0x0000000403007388 */ /* 0x0041e40000000800 */
[----:B0-----:R-:W-:-:S06]  /*0900*/  VIADD R3, R3, 0x4 ;  /* 0x0000000403037836 */ /* 0x001fcc0000000000 */
[----:B------:R-:W-:Y:S05]  /*0910*/  BRA.U UP0, `(.L_x_7) ;  /* 0xfffffffd00e07547 */ /* 0x000fea000b83ffff */
.L_x_2:
[----:B------:R-:W2:Y:S01]  /*0920*/  S2UR UR4, SR_CgaCtaId ;  /* 0x00000000000479c3 */ /* 0x000ea20000008800 */
[----:B------:R-:W-:Y:S01]  /*0930*/  UISETP.GE.AND UP0, UPT, UR13, 0x1, UPT ;  /* 0x000000010d00788c */ /* 0x000fe2000bf06270 */
[----:B------:R-:W-:Y:S01]  /*0940*/  UMOV UR10, 0x400 ;  /* 0x00000400000a7882 */ /* 0x000fe20000000000 */
[----:B------:R-:W-:Y:S02]  /*0950*/  USHF.L.U32 UR7, UR7, 0x2, URZ ;  /* 0x0000000207077899 */ /* 0x000fe400080006ff */
[----:B--2---:R-:W-:-:S04]  /*0960*/  ULEA UR10, UR4, UR10, 0x18 ;  /* 0x0000000a040a7291 */ /* 0x004fc8000f8ec0ff */
[----:B------:R-:W-:Y:S01]  /*0970*/  UIADD3 UR18, UPT, UPT, UR10, UR7, URZ ;  /* 0x000000070a127290 */ /* 0x000fe2000fffe0ff */
[----:B------:R-:W-:Y:S11]  /*0980*/  BRA.U !UP0, `(.L_x_8) ;  /* 0x0000000508cc7547 */ /* 0x000ff6000b800000 */
[----:B------:R-:W-:Y:S02]  /*0990*/  UISETP.GE.U32.AND UP1, UPT, UR13, 0x10, UPT ;  /* 0x000000100d00788c */ /* 0x000fe4000bf26070 */
[----:B------:R-:W-:Y:S01]  /*09a0*/  ULOP3.LUT UR12, UR13, 0xf, URZ, 0xc0, !UPT ;  /* 0x0000000f0d0c7892 */ /* 0x000fe2000f8ec0ff */
[----:B------:R-:W-:-:S03]  /*09b0*/  UMOV UR4, URZ ;  /* 0x000000ff00047c82 */ /* 0x000fc60008000000 */
[----:B------:R-:W-:-:S03]  /*09c0*/  UISETP.NE.AND UP0, UPT, UR12, URZ, UPT ;  /* 0x000000ff0c00728c */ /* 0x000fc6000bf05270 */
[----:B------:R-:W-:Y:S08]  /*09d0*/  BRA.U !UP1, `(.L_x_9) ;  /* 0x0000000109c47547 */ /* 0x000ff0000b800000 */
[----:B------:R-:W2:Y:S01]  /*09e0*/  LDCU.64 UR14, c[0x0][0x390] ;  /* 0x00007200ff0e77ac */ /* 0x000ea20008000a00 */
[----:B------:R-:W-:Y:S01]  /*09f0*/  IMAD.U32 R4, RZ, RZ, UR10 ;  /* 0x0000000aff047e24 */ /* 0x000fe2000f8e00ff */
[----:B01----:R-:W-:Y:S01]  /*0a00*/  LEA R3, R0, UR7, 0x2 ;  /* 0x0000000700037c11 */ /* 0x003fe2000f8e10ff */
[----:B------:R-:W-:Y:S01]  /*0a10*/  IMAD.MOV.U32 R7, RZ, RZ, R2 ;  /* 0x000000ffff077224 */ /* 0x000fe200078e0002 */
[----:B------:R-:W-:Y:S02]  /*0a20*/  ULOP3.LUT UR4, UR13, 0x7ffffff0, URZ, 0xc0, !UPT ;  /* 0x7ffffff00d047892 */ /* 0x000fe4000f8ec0ff */
[----:B------:R-:W-:Y:S01]  /*0a30*/  IADD3 R3, PT, PT, R3, 0x20, R4 ;  /* 0x0000002003037810 */ /* 0x000fe20007ffe004 */
[----:B--2---:R-:W-:Y:S02]  /*0a40*/  UIADD3 UR5, UP1, UPT, UR14, 0x20, URZ ;  /* 0x000000200e057890 */ /* 0x004fe4000ff3e0ff */
[----:B------:R-:W-:Y:S02]  /*0a50*/  UIADD3 UR14, UPT, UPT, -UR4, URZ, URZ ;  /* 0x000000ff040e7290 */ /* 0x000fe4000fffe1ff */
[----:B------:R-:W-:-:S12]  /*0a60*/  UIADD3.X UR11, UPT, UPT, URZ, UR15, URZ, UP1, !UPT ;  /* 0x0000000fff0b7290 */ /* 0x000fd80008ffe4ff */
.L_x_10:
        /* <DEDUP_REMOVED lines=40> */
.L_x_9:
[----:B------:R-:W-:Y:S05]  /*0cf0*/  BRA.U !UP0, `(.L_x_8) ;  /* 0x0000000108f07547 */ /* 0x000fea000b800000 */
[----:B------:R-:W-:Y:S02]  /*0d00*/  UISETP.GE.U32.AND UP0, UPT, UR12, 0x8, UPT ;  /* 0x000000080c00788c */ /* 0x000fe4000bf06070 */
[----:B------:R-:W-:-:S04]  /*0d10*/  ULOP3.LUT UR11, UR13, 0x7, URZ, 0xc0, !UPT ;  /* 0x000000070d0b7892 */ /* 0x000fc8000f8ec0ff */
[----:B------:R-:W-:-:S03]  /*0d20*/  UISETP.NE.AND UP1, UPT, UR11, URZ, UPT ;  /* 0x000000ff0b00728c */ /* 0x000fc6000bf25270 */
[----:B------:R-:W-:Y:S08]  /*0d30*/  BRA.U !UP0, `(.L_x_11) ;  /* 0x0000000108587547 */ /* 0x000ff0000b800000 */
[----:B------:R-:W2:Y:S01]  /*0d40*/  LDC.64 R4, c[0x0][0x390] ;  /* 0x0000e400ff047b82 */ /* 0x000ea20000000a00 */
[----:B01----:R-:W-:-:S04]  /*0d50*/  VIADD R3, R2, UR4 ;  /* 0x0000000402037c36 */ /* 0x003fc80008000000 */
[----:B--2---:R-:W-:-:S05]  /*0d60*/  IMAD.WIDE R4, R3, 0x4, R4 ;  /* 0x0000000403047825 */ /* 0x004fca00078e0204 */
        /* <DEDUP_REMOVED lines=8> */
[----:B------:R-:W-:Y:S01]  /*0df0*/  VIADD R6, R0, UR4 ;  /* 0x0000000400067c36 */ /* 0x000fe20008000000 */
[----:B------:R-:W-:-:S04]  /*0e00*/  UIADD3 UR4, UPT, UPT, UR4, 0x8, URZ ;  /* 0x0000000804047890 */ /* 0x000fc8000fffe0ff */
        /* <DEDUP_REMOVED lines=9> */
.L_x_11:
[----:B------:R-:W-:Y:S05]  /*0ea0*/  BRA.U !UP1, `(.L_x_8) ;  /* 0x0000000109847547 */ /* 0x000fea000b800000 */
[----:B------:R-:W-:Y:S02]  /*0eb0*/  UISETP.GE.U32.AND UP0, UPT, UR11, 0x4, UPT ;  /* 0x000000040b00788c */ /* 0x000fe4000bf06070 */
[----:B------:R-:W-:-:S04]  /*0ec0*/  ULOP3.LUT UR5, UR13, 0x3, URZ, 0xc0, !UPT ;  /* 0x000000030d057892 */ /* 0x000fc8000f8ec0ff */
[----:B------:R-:W-:-:S03]  /*0ed0*/  UISETP.NE.AND UP1, UPT, UR5, URZ, UPT ;  /* 0x000000ff0500728c */ /* 0x000fc6000bf25270 */
[----:B------:R-:W-:Y:S08]  /*0ee0*/  BRA.U !UP0, `(.L_x_12) ;  /* 0x0000000108387547 */ /* 0x000ff0000b800000 */
[----:B------:R-:W3:Y:S01]  /*0ef0*/  LDC.64 R4, c[0x0][0x390] ;  /* 0x0000e400ff047b82 */ /* 0x000ee20000000a00 */
[----:B012---:R-:W-:-:S04]  /*0f00*/  VIADD R3, R2, UR4 ;  /* 0x0000000402037c36 */ /* 0x007fc80008000000 */
[----:B---3--:R-:W-:-:S05]  /*0f10*/  IMAD.WIDE R4, R3, 0x4, R4 ;  /* 0x0000000403047825 */ /* 0x008fca00078e0204 */
[----:B------:R-:W2:Y:S04]  /*0f20*/  LDG.E R3, desc[UR8][R4.64] ;  /* 0x0000000804037981 */ /* 0x000ea8000c1e1900 */
[----:B------:R-:W3:Y:S04]  /*0f30*/  LDG.E R7, desc[UR8][R4.64+0x4] ;  /* 0x0000040804077981 */ /* 0x000ee8000c1e1900 */
[----:B------:R-:W4:Y:S04]  /*0f40*/  LDG.E R13, desc[UR8][R4.64+0x8] ;  /* 0x00000808040d7981 */ /* 0x000f28000c1e1900 */
[----:B------:R-:W5:Y:S01]  /*0f50*/  LDG.E R15, desc[UR8][R4.64+0xc] ;  /* 0x00000c08040f7981 */ /* 0x000f62000c1e1900 */
[----:B------:R-:W-:Y:S01]  /*0f60*/  VIADD R6, R0, UR4 ;  /* 0x0000000400067c36 */ /* 0x000fe20008000000 */
[----:B------:R-:W-:-:S04]  /*0f70*/  UIADD3 UR4, UPT, UPT, UR4, 0x4, URZ ;  /* 0x0000000404047890 */ /* 0x000fc8000fffe0ff */
[----:B------:R-:W-:-:S05]  /*0f80*/  LEA R6, R6, UR18, 0x2 ;  /* 0x0000001206067c11 */ /* 0x000fca000f8e10ff */
[----:B--2---:R0:W-:Y:S04]  /*0f90*/  STS [R6], R3 ;  /* 0x0000000306007388 */ /* 0x0041e80000000800 */
[----:B---3--:R0:W-:Y:S04]  /*0fa0*/  STS [R6+0x4], R7 ;  /* 0x0000040706007388 */ /* 0x0081e80000000800 */
[----:B----4-:R0:W-:Y:S04]  /*0fb0*/  STS [R6+0x8], R13 ;  /* 0x0000080d06007388 */ /* 0x0101e80000000800 */
[----:B-----5:R0:W-:Y:S02]  /*0fc0*/  STS [R6+0xc], R15 ;  /* 0x00000c0f06007388 */ /* 0x0201e40000000800 */
.L_x_12:
[----:B------:R-:W-:Y:S05]  /*0fd0*/  BRA.U !UP1, `(.L_x_8) ;  /* 0x0000000109387547 */ /* 0x000fea000b800000 */
[----:B------:R-:W3:Y:S01]  /*0fe0*/  LDC.64 R4, c[0x0][0x390] ;  /* 0x0000e400ff047b82 */ /* 0x000ee20000000a00 */
[----:B012---:R-:W-:Y:S01]  /*0ff0*/  VIADD R3, R0, UR4 ;  /* 0x0000000400037c36 */ /* 0x007fe20008000000 */
[----:B------:R-:W-:Y:S01]  /*1000*/  UIADD3 UR5, UPT, UPT, -UR5, URZ, URZ ;  /* 0x000000ff05057290 */ /* 0x000fe2000fffe1ff */
[----:B------:R-:W-:-:S03]  /*1010*/  VIADD R7, R2, UR4 ;  /* 0x0000000402077c36 */ /* 0x000fc60008000000 */
[----:B------:R-:W-:-:S05]  /*1020*/  LEA R3, R3, UR7, 0x2 ;  /* 0x0000000703037c11 */ /* 0x000fca000f8e10ff */
[----:B------:R-:W-:-:S07]  /*1030*/  VIADD R6, R3, UR10 ;  /* 0x0000000a03067c36 */ /* 0x000fce0008000000 */
.L_x_13:
[----:B---3--:R-:W-:-:S06]  /*1040*/  IMAD.WIDE R2, R7, 0x4, R4 ;  /* 0x0000000407027825 */ /* 0x008fcc00078e0204 */
[----:B------:R-:W2:Y:S01]  /*1050*/  LDG.E R3, desc[UR8][R2.64] ;  /* 0x0000000802037981 */ /* 0x000ea2000c1e1900 */
[----:B------:R-:W-:Y:S01]  /*1060*/  UIADD3 UR5, UPT, UPT, UR5, 0x1, URZ ;  /* 0x0000000105057890 */ /* 0x000fe2000fffe0ff */
[----:B------:R-:W-:-:S03]  /*1070*/  VIADD R7, R7, 0x1 ;  /* 0x0000000107077836 */ /* 0x000fc60000000000 */
[----:B------:R-:W-:Y:S01]  /*1080*/  UISETP.NE.AND UP0, UPT, UR5, URZ, UPT ;  /* 0x000000ff0500728c */ /* 0x000fe2000bf05270 */
[----:B--2---:R0:W-:Y:S02]  /*1090*/  STS [R6], R3 ;  /* 0x0000000306007388 */ /* 0x0041e40000000800 */
[----:B0-----:R-:W-:-:S06]  /*10a0*/  VIADD R6, R6, 0x4 ;  /* 0x0000000406067836 */ /* 0x001fcc0000000000 */
[----:B------:R-:W-:Y:S05]  /*10b0*/  BRA.U UP0, `(.L_x_13) ;  /* 0xfffffffd00e07547 */ /* 0x000fea000b83ffff */
.L_x_8:
[----:B------:R-:W3:Y:S01]  /*10c0*/  LDCU UR11, c[0x0][0x39c] ;  /* 0x00007380ff0b77ac */ /* 0x000ee20008000800 */
[----:B------:R-:W-:Y:S01]  /*10d0*/  BSSY.RECONVERGENT B0, `(.L_x_14) ;  /* 0x0000312000007945 */ /* 0x000fe20003800200 */
[----:B------:R-:W-:Y:S01]  /*10e0*/  LEA R11, R11, UR10, 0x2 ;  /* 0x0000000a0b0b7c11 */ /* 0x000fe2000f8e10ff */
[----:B------:R-:W-:Y:S01]  /*10f0*/  BAR.SYNC.DEFER_BLOCKING 0x0 ;  /* 0x0000000000007b1d */ /* 0x000fe20000010000 */
[----:B---3--:R-:W-:-:S13]  /*1100*/  ISETP.GE.U32.AND P0, PT, R9, UR11, PT ;  /* 0x0000000b09007c0c */ /* 0x008fda000bf06070 */
[----:B------:R-:W-:Y:S05]  /*1110*/  @P0 BRA `(.L_x_15) ;  /* 0x0000001800140947 */ /* 0x000fea0003800000 */
[----:B------:R-:W-:Y:S01]  /*1120*/  LEA R0, R0, UR18, 0x2 ;  /* 0x0000001200007c11 */ /* 0x000fe2000f8e10ff */
[----:B------:R-:W-:Y:S01]  /*1130*/  UMOV UR4, 0x9999999a ;  /* 0x9999999a00047882 */ /* 0x000fe20000000000 */
[----:B------:R-:W-:-:S03]  /*1140*/  UMOV UR5, 0x3fe99999 ;  /* 0x3fe9999900057882 */ /* 0x000fc60000000000 */
[----:B------:R-:W0:Y:S02]  /*1150*/  LDS R2, [R0+0xc] ;  /* 0x00000c0000027984 */ /* 0x000e240000000800 */
[----:B012---:R-:W0:Y:S02]  /*1160*/  F2F.F64.F32 R2, R2 ;  /* 0x0000000200027310 */ /* 0x007e240000201800 */
[----:B0-----:R-:W-:-:S14]  /*1170*/  DSETP.GT.AND P0, PT, R2, UR4, PT ;  /* 0x0000000402007e2a */ /* 0x001fdc000bf04000 */
[----:B------:R-:W-:Y:S05]  /*1180*/  @P0 BRA `(.L_x_16) ;  /* 0x0000003000180947 */ /* 0x000fea0003800000 */
[----:B------:R-:W0:Y:S01]  /*1190*/  LDC.64 R2, c[0x3][0x50] ;  /* 0x00c01400ff027b82 */ /* 0x000e220000000a00 */
[----:B------:R-:W1:Y:S01]  /*11a0*/  LDS R8, [R0] ;  /* 0x0000000000087984 */ /* 0x000e620000000800 */
[----:B------:R-:W1:Y:S01]  /*11b0*/  LDCU.64 UR4, c[0x3][0x48] ;  /* 0x00c00900ff0477ac */ /* 0x000e620008000a00 */
[----:B------:R-:W-:Y:S02]  /*11c0*/  BSSY.RECONVERGENT B1, `(.L_x_17) ;  /* 0x0000063000017945 */ /* 0x000fe40003800200 */
[----:B------:R-:W-:Y:S01]  /*11d0*/  LDS R20, [R11+0xc] ;  /* 0x00000c000b147984 */ /* 0x000fe20000000800 */
[----:B------:R-:W-:Y:S01]  /*11e0*/  UMOV UR12, 0x33333333 ;  /* 0x33333333000c7882 */ /* 0x000fe20000000000 */
[----:B------:R-:W-:Y:S02]  /*11f0*/  UMOV UR13, 0x3fd33333 ;  /* 0x3fd33333000d7882 */ /* 0x000fe40000000000 */
[----:B------:R-:W-:Y:S04]  /*1200*/  LDS R16, [R11+0x10] ;  /* 0x000010000b107984 */ /* 0x000fe80000000800 */
[----:B------:R-:W2:Y:S01]  /*1210*/  LDS R15, [R11+0x8] ;  /* 0x000008000b0f7984 */ /* 0x000ea20000000800 */
[----:B0-----:R-:W0:Y:S02]  /*1220*/  F2F.F64.F32 R4, R3 ;  /* 0x0000000300047310 */ /* 0x001e240000201800 */
[----:B0-----:R-:W-:Y:S01]  /*1230*/  DMUL R6, R4, -UR12 ;  /* 0x8000000c04067c28 */ /* 0x001fe20008000000 */
[----:B-1----:R-:W-:-:S05]  /*1240*/  FMUL R8, R8, UR4 ;  /* 0x0000000408087c20 */ /* 0x002fca0008400000 */
[----:B------:R-:W-:-:S04]  /*1250*/  FMNMX R5, R8, R3, PT ;  /* 0x0000000308057209 */ /* 0x000fc80003800000 */
[----:B------:R0:W1:Y:S01]  /*1260*/  F2F.F32.F64 R6, R6 ;  /* 0x0000000600067310 */ /* 0x0000620000301000 */
[----:B--2---:R-:W-:Y:S01]  /*1270*/  FSETP.GE.AND P0, PT, |R15|, 105615, PT ;  /* 0x47ce47800f00780b */ /* 0x004fe20003f06200 */
[----:B0-----:R-:W-:Y:S01]  /*1280*/  LDS R7, [R11+0x14] ;  /* 0x000014000b077984 */ /* 0x001fe20000000800 */
[----:B-1----:R-:W-:-:S05]  /*1290*/  FMNMX R5, R6, R5, !PT ;  /* 0x0000000506057209 */ /* 0x002fca0007800000 */
[----:B------:R-:W-:Y:S02]  /*12a0*/  FADD R20, R5, R20 ;  /* 0x0000001405147221 */ /* 0x000fe40000000000 */
[----:B------:R-:W0:Y:S03]  /*12b0*/  LDC.64 R4, c[0x3][0x58] ;  /* 0x00c01600ff047b82 */ /* 0x000e260000000a00 */
[----:B------:R-:W-:Y:S04]  /*12c0*/  STS [R11+0xc], R20 ;  /* 0x00000c140b007388 */ /* 0x000fe80000000800 */
[----:B------:R-:W1:Y:S01]  /*12d0*/  LDS R3, [R0+0x4] ;  /* 0x0000040000037984 */ /* 0x000e620000000800 */
[C---:B0-----:R-:W-:Y:S01]  /*12e0*/  FMUL R8, R4.reuse, 0.5 ;  /* 0x3f00000004087820 */ /* 0x041fe20000400000 */
[----:B------:R-:W-:Y:S01]  /*12f0*/  FMUL R4, R4, -0.5 ;  /* 0xbf00000004047820 */ /* 0x000fe20000400000 */
[----:B-1----:R-:W-:-:S05]  /*1300*/  FMUL R3, R3, UR5 ;  /* 0x0000000503037c20 */ /* 0x002fca0008400000 */
[----:B------:R-:W-:Y:S02]  /*1310*/  FMNMX R3, R3, R8, PT ;  /* 0x0000000803037209 */ /* 0x000fe40003800000 */
[----:B------:R-:W-:Y:S02]  /*1320*/  LDS R8, [R11] ;  /* 0x000000000b087984 */ /* 0x000fe40000000800 */
[----:B------:R-:W-:Y:S01]  /*1330*/  FMNMX R3, R4, R3, !PT ;  /* 0x0000000304037209 */ /* 0x000fe20007800000 */
[----:B------:R-:W-:-:S04]  /*1340*/  FMUL R4, R15, 0.63661974668502807617 ;  /* 0x3f22f9830f047820 */ /* 0x000fc80000400000 */
[----:B------:R-:W-:Y:S01]  /*1350*/  FADD R16, R3, R16 ;  /* 0x0000001003107221 */ /* 0x000fe20000000000 */
[----:B------:R-:W0:Y:S04]  /*1360*/  F2I.NTZ R12, R4 ;  /* 0x00000004000c7305 */ /* 0x000e280000203100 */
[----:B------:R-:W-:Y:S04]  /*1370*/  STS [R11+0x10], R16 ;  /* 0x000010100b007388 */ /* 0x000fe80000000800 */
[----:B------:R-:W1:Y:S01]  /*1380*/  LDS R3, [R0+0x8] ;  /* 0x0000080000037984 */ /* 0x000e620000000800 */
[----:B0-----:R-:W-:Y:S01]  /*1390*/  I2FP.F32.S32 R18, R12 ;  /* 0x0000000c00127245 */ /* 0x001fe20000201400 */
[----:B------:R-:W-:-:S02]  /*13a0*/  IMAD.MOV.U32 R17, RZ, RZ, R12 ;  /* 0x000000ffff117224 */ /* 0x000fc400078e000c */
[----:B-1----:R-:W-:Y:S01]  /*13b0*/  FMUL R2, R3, R2 ;  /* 0x0000000203027220 */ /* 0x002fe20000400000 */
[C---:B------:R-:W-:Y:S01]  /*13c0*/  FMUL R3, R5.reuse, 0.5 ;  /* 0x3f00000005037820 */ /* 0x040fe20000400000 */
[----:B------:R-:W-:-:S04]  /*13d0*/  FMUL R5, R5, -0.5 ;  /* 0xbf00000005057820 */ /* 0x000fc80000400000 */
[----:B------:R-:W-:Y:S01]  /*13e0*/  FMNMX R2, R2, R3, PT ;  /* 0x0000000302027209 */ /* 0x000fe20003800000 */
[----:B------:R-:W-:-:S03]  /*13f0*/  FFMA R3, R18, -1.5707962512969970703, R15 ;  /* 0xbfc90fda12037823 */ /* 0x000fc6000000000f */
[----:B------:R-:W-:Y:S01]  /*1400*/  FMNMX R2, R5, R2, !PT ;  /* 0x0000000205027209 */ /* 0x000fe20007800000 */
[----:B------:R-:W-:-:S04]  /*1410*/  FFMA R3, R18, -7.5497894158615963534e-08, R3 ;  /* 0xb3a2216812037823 */ /* 0x000fc80000000003 */
[----:B------:R-:W-:Y:S01]  /*1420*/  FADD R14, R2, R7 ;  /* 0x00000007020e7221 */ /* 0x000fe20000000000 */
[----:B------:R-:W-:-:S04]  /*1430*/  FFMA R18, R18, -5.3903029534742383927e-15, R3 ;  /* 0xa7c234c512127823 */ /* 0x000fc80000000003 */
[----:B------:R0:W-:Y:S01]  /*1440*/  STS [R11+0x14], R14 ;  /* 0x0000140e0b007388 */ /* 0x0001e20000000800 */
[----:B------:R-:W-:Y:S01]  /*1450*/  IMAD.MOV.U32 R0, RZ, RZ, R18 ;  /* 0x000000ffff007224 */ /* 0x000fe200078e0012 */
[----:B------:R-:W-:Y:S06]  /*1460*/  @!P0 BRA `(.L_x_18) ;  /* 0x0000000000e08947 */ /* 0x000fec0003800000 */
[----:B------:R-:W-:-:S13]  /*1470*/  FSETP.NEU.AND P1, PT, |R15|, +INF , PT ;  /* 0x7f8000000f00780b */ /* 0x000fda0003f2d200 */
[----:B------:R-:W-:Y:S01]  /*1480*/  @!P1 FMUL R0, RZ, R15 ;  /* 0x0000000fff009220 */ /* 0x000fe20000400000 */
[----:B------:R-:W-:Y:S01]  /*1490*/  @!P1 IMAD.MOV.U32 R12, RZ, RZ, RZ ;  /* 0x000000ffff0c9224 */ /* 0x000fe200078e00ff */
[----:B------:R-:W-:Y:S06]  /*14a0*/  @!P1 BRA `(.L_x_18) ;  /* 0x0000000000d09947 */ /* 0x000fec0003800000 */
[----:B------:R-:W-:Y:S01]  /*14b0*/  IMAD.SHL.U32 R0, R15, 0x100, RZ ;  /* 0x000001000f007824 */ /* 0x000fe200078e00ff */
[----:B------:R-:W1:Y:S01]  /*14c0*/  LDCU.64 UR12, c[0x4][0x50] ;  /* 0x01000a00ff0c77ac */ /* 0x000e620008000a00 */
[----:B------:R-:W-:Y:S02]  /*14d0*/  VIADD R5, R1, 0x20 ;  /* 0x0000002001057836 */ /* 0x000fe40000000000 */
[----:B------:R-:W-:Y:S01]  /*14e0*/  IMAD.MOV.U32 R4, RZ, RZ, RZ ;  /* 0x000000ffff047224 */ /* 0x000fe200078e00ff */
[----:B------:R-:W-:Y:S01]  /*14f0*/  LOP3.LUT R0, R0, 0x80000000, RZ, 0xfc, !PT ;  /* 0x8000000000007812 */ /* 0x000fe200078efcff */
[----:B------:R-:W-:Y:S01]  /*1500*/  IMAD.MOV.U32 R13, RZ, RZ, R5 ;  /* 0x000000ffff0d7224 */ /* 0x000fe200078e0005 */
[----:B------:R-:W-:Y:S01]  /*1510*/  UMOV UR5, URZ ;  /* 0x000000ff00057c82 */ /* 0x000fe20008000000 */
[----:B------:R-:W-:-:S05]  /*1520*/  UMOV UR4, URZ ;  /* 0x000000ff00047c82 */ /* 0x000fca0008000000 */
.L_x_19:
[----:B-1----:R-:W-:Y:S02]  /*1530*/  IMAD.U32 R6, RZ, RZ, UR12 ;  /* 0x0000000cff067e24 */ /* 0x002fe4000f8e00ff */
[----:B------:R-:W-:-:S05]  /*1540*/  IMAD.U32 R7, RZ, RZ, UR13 ;  /* 0x0000000dff077e24 */ /* 0x000fca000f8e00ff */
[----:B------:R-:W2:Y:S01]  /*1550*/  LDG.E.CONSTANT R3, desc[UR8][R6.64] ;  /* 0x0000000806037981 */ /* 0x000ea2000c1e9900 */
[----:B------:R-:W-:Y:S02]  /*1560*/  UIADD3 UR12, UP0, UPT, UR12, 0x4, URZ ;  /* 0x000000040c0c7890 */ /* 0x000fe4000ff1e0ff */
[----:B------:R-:W-:Y:S02]  /*1570*/  UIADD3 UR4, UPT, UPT, UR4, 0x1, URZ ;  /* 0x0000000104047890 */ /* 0x000fe4000fffe0ff */
[----:B------:R-:W-:Y:S02]  /*1580*/  UIADD3.X UR13, UPT, UPT, URZ, UR13, URZ, UP0, !UPT ;  /* 0x0000000dff0d7290 */ /* 0x000fe400087fe4ff */
[----:B------:R-:W-:Y:S01]  /*1590*/  UISETP.NE.AND UP0, UPT, UR4, 0x6, UPT ;  /* 0x000000060400788c */ /* 0x000fe2000bf05270 */
[----:B--2---:R-:W-:-:S03]  /*15a0*/  IMAD.WIDE.U32 R2, R3, R0, RZ ;  /* 0x0000000003027225 */ /* 0x004fc600078e00ff */
[----:B------:R-:W-:-:S04]  /*15b0*/  IADD3 R2, P1, PT, R2, R4, RZ ;  /* 0x0000000402027210 */ /* 0x000fc80007f3e0ff */
[----:B------:R-:W-:Y:S01]  /*15c0*/  IADD3.X R4, PT, PT, R3, UR5, RZ, P1, !PT ;  /* 0x0000000503047c10 */ /* 0x000fe20008ffe4ff */
[----:B------:R1:W-:Y:S02]  /*15d0*/  STL [R13], R2 ;  /* 0x000000020d007387 */ /* 0x0003e40000100800 */
[----:B-1----:R-:W-:Y:S01]  /*15e0*/  VIADD R13, R13, 0x4 ;  /* 0x000000040d0d7836 */ /* 0x002fe20000000000 */
[----:B------:R-:W-:Y:S06]  /*15f0*/  BRA.U UP0, `(.L_x_19) ;  /* 0xfffffffd00cc7547 */ /* 0x000fec000b83ffff */
[----:B------:R-:W-:Y:S01]  /*1600*/  SHF.R.U32.HI R0, RZ, 0x17, R15 ;  /* 0x00000017ff007819 */ /* 0x000fe2000001160f */
[----:B------:R1:W-:Y:S03]  /*1610*/  STL [R1+0x38], R4 ;  /* 0x0000380401007387 */ /* 0x0003e60000100800 */
[C---:B------:R-:W-:Y:S02]  /*1620*/  LOP3.LUT R2, R0.reuse, 0xe0, RZ, 0xc0, !PT ;  /* 0x000000e000027812 */ /* 0x040fe400078ec0ff */
[----:B------:R-:W-:-:S03]  /*1630*/  LOP3.LUT P1, RZ, R0, 0x1f, RZ, 0xc0, !PT ;  /* 0x0000001f00ff7812 */ /* 0x000fc6000782c0ff */
[----:B------:R-:W-:-:S05]  /*1640*/  VIADD R2, R2, 0xffffff80 ;  /* 0xffffff8002027836 */ /* 0x000fca0000000000 */
[----:B------:R-:W-:-:S05]  /*1650*/  SHF.R.U32.HI R2, RZ, 0x5, R2 ;  /* 0x00000005ff027819 */ /* 0x000fca0000011602 */
[----:B------:R-:W-:-:S05]  /*1660*/  IMAD R12, R2, -0x4, R5 ;  /* 0xfffffffc020c7824 */ /* 0x000fca00078e0205 */
[----:B------:R-:W2:Y:S04]  /*1670*/  LDL R3, [R12+0x18] ;  /* 0x000018000c037983 */ /* 0x000ea80000100800 */
[----:B------:R-:W2:Y:S04]  /*1680*/  LDL R2, [R12+0x14] ;  /* 0x000014000c027983 */ /* 0x000ea80000100800 */
[----:B------:R-:W3:Y:S01]  /*1690*/  @P1 LDL R5, [R12+0x10] ;  /* 0x000010000c051983 */ /* 0x000ee20000100800 */
[----:B------:R-:W-:Y:S01]  /*16a0*/  LOP3.LUT R0, R0, 0x1f, RZ, 0xc0, !PT ;  /* 0x0000001f00007812 */ /* 0x000fe200078ec0ff */
[----:B------:R-:W-:Y:S01]  /*16b0*/  UMOV UR4, 0x54442d19 ;  /* 0x54442d1900047882 */ /* 0x000fe20000000000 */
[----:B------:R-:W-:-:S02]  /*16c0*/  UMOV UR5, 0x3bf921fb ;  /* 0x3bf921fb00057882 */ /* 0x000fc40000000000 */
[-C--:B--2---:R-:W-:Y:S02]  /*16d0*/  @P1 SHF.L.W.U32.HI R3, R2, R0.reuse, R3 ;  /* 0x0000000002031219 */ /* 0x084fe40000010e03 */
[----:B---3--:R-:W-:Y:S02]  /*16e0*/  @P1 SHF.L.W.U32.HI R2, R5, R0, R2 ;  /* 0x0000000005021219 */ /* 0x008fe40000010e02 */
[----:B------:R-:W-:Y:S02]  /*16f0*/  ISETP.GE.AND P1, PT, R15, RZ, PT ;  /* 0x000000ff0f00720c */ /* 0x000fe40003f26270 */
[C-C-:B------:R-:W-:Y:S01]  /*1700*/  SHF.L.W.U32.HI R0, R2.reuse, 0x2, R3.reuse ;  /* 0x0000000202007819 */ /* 0x140fe20000010e03 */
[----:B------:R-:W-:Y:S01]  /*1710*/  IMAD.SHL.U32 R2, R2, 0x4, RZ ;  /* 0x0000000402027824 */ /* 0x000fe200078e00ff */
[----:B------:R-:W-:Y:S02]  /*1720*/  SHF.R.U32.HI R3, RZ, 0x1e, R3 ;  /* 0x0000001eff037819 */ /* 0x000fe40000011603 */
[----:B------:R-:W-:-:S02]  /*1730*/  SHF.R.S32.HI R5, RZ, 0x1f, R0 ;  /* 0x0000001fff057819 */ /* 0x000fc40000011400 */
[C---:B------:R-:W-:Y:S02]  /*1740*/  LEA.HI R12, R0.reuse, R3, RZ, 0x1 ;  /* 0x00000003000c7211 */ /* 0x040fe400078f08ff */
[C---:B------:R-:W-:Y:S02]  /*1750*/  LOP3.LUT R6, R5.reuse, R2, RZ, 0x3c, !PT ;  /* 0x0000000205067212 */ /* 0x040fe400078e3cff */
[----:B------:R-:W-:Y:S02]  /*1760*/  LOP3.LUT R7, R5, R0, RZ, 0x3c, !PT ;  /* 0x0000000005077212 */ /* 0x000fe400078e3cff */
[----:B------:R-:W-:Y:S01]  /*1770*/  LOP3.LUT R2, R0, R15, RZ, 0x3c, !PT ;  /* 0x0000000f00027212 */ /* 0x000fe200078e3cff */
[----:B------:R-:W-:-:S03]  /*1780*/  IMAD.MOV R0, RZ, RZ, -R12 ;  /* 0x000000ffff007224 */ /* 0x000fc600078e0a0c */
[----:B------:R-:W1:Y:S01]  /*1790*/  I2F.F64.S64 R6, R6 ;  /* 0x0000000600067312 */ /* 0x000e620000301c00 */
[----:B------:R-:W-:Y:S01]  /*17a0*/  ISETP.GE.AND P2, PT, R2, RZ, PT ;  /* 0x000000ff0200720c */ /* 0x000fe20003f46270 */
[----:B------:R-:W-:Y:S01]  /*17b0*/  @!P1 IMAD.MOV.U32 R12, RZ, RZ, R0 ;  /* 0x000000ffff0c9224 */ /* 0x000fe200078e0000 */
[----:B-1----:R-:W-:-:S10]  /*17c0*/  DMUL R4, R6, UR4 ;  /* 0x0000000406047c28 */ /* 0x002fd40008000000 */
[----:B------:R-:W1:Y:S02]  /*17d0*/  F2F.F32.F64 R4, R4 ;  /* 0x0000000400047310 */ /* 0x000e640000301000 */
[----:B-1----:R-:W-:-:S07]  /*17e0*/  FSEL R0, -R4, R4, !P2 ;  /* 0x0000000404007208 */ /* 0x002fce0005000100 */
.L_x_18:
[----:B------:R-:W-:Y:S05]  /*17f0*/  BSYNC.RECONVERGENT B1 ;  /* 0x0000000000017941 */ /* 0x000fea0003800200 */
.L_x_17:
[----:B------:R-:W-:Y:S02]  /*1800*/  IMAD.MOV.U32 R5, RZ, RZ, 0x37cbac00 ;  /* 0x37cbac00ff057424 */ /* 0x000fe400078e00ff */
[----:B------:R-:W-:Y:S01]  /*1810*/  FMUL R2, R0, R0 ;  /* 0x0000000000027220 */ /* 0x000fe20000400000 */
[----:B------:R-:W-:Y:S01]  /*1820*/  LOP3.LUT R4, R12, 0x1, RZ, 0xc0, !PT ;  /* 0x000000010c047812 */ /* 0x000fe200078ec0ff */
[----:B------:R-:W-:Y:S01]  /*1830*/  IMAD.MOV.U32 R19, RZ, RZ, 0x3c0885e4 ;  /* 0x3c0885e4ff137424 */ /* 0x000fe200078e00ff */
[----:B------:R-:W-:Y:S01]  /*1840*/  BSSY.RECONVERGENT B1, `(.L_x_20) ;  /* 0x000004b000017945 */ /* 0x000fe20003800200 */
[----:B------:R-:W-:Y:S01]  /*1850*/  FFMA R3, R2, R5, -0.0013887860113754868507 ;  /* 0xbab607ed02037423 */ /* 0x000fe20000000005 */
[----:B------:R-:W-:Y:S01]  /*1860*/  ISETP.NE.U32.AND P1, PT, R4, 0x1, PT ;  /* 0x000000010400780c */ /* 0x000fe20003f25070 */
[----:B------:R-:W-:Y:S02]  /*1870*/  VIADD R4, R12, 0x1 ;  /* 0x000000010c047836 */ /* 0x000fe40000000000 */
[----:B------:R-:W-:Y:S01]  /*1880*/  IMAD.MOV.U32 R7, RZ, RZ, 0x3e2aaaa8 ;  /* 0x3e2aaaa8ff077424 */ /* 0x000fe200078e00ff */
[----:B------:R-:W-:-:S02]  /*1890*/  FSEL R3, R3, -0.00019574658654164522886, P1 ;  /* 0xb94d415303037808 */ /* 0x000fc40000800000 */
[----:B------:R-:W-:Y:S02]  /*18a0*/  FSEL R13, R19, 0.041666727513074874878, !P1 ;  /* 0x3d2aaabb130d7808 */ /* 0x000fe40004800000 */
[----:B------:R-:W-:Y:S02]  /*18b0*/  LOP3.LUT P2, RZ, R4, 0x2, RZ, 0xc0, !PT ;  /* 0x0000000204ff7812 */ /* 0x000fe4000784c0ff */
[----:B------:R-:W-:Y:S01]  /*18c0*/  FSEL R0, R0, 1, !P1 ;  /* 0x3f80000000007808 */ /* 0x000fe20004800000 */
[----:B------:R-:W-:Y:S01]  /*18d0*/  FFMA R13, R2, R3, R13 ;  /* 0x00000003020d7223 */ /* 0x000fe2000000000d */
[----:B------:R-:W-:-:S03]  /*18e0*/  FSEL R4, -R7, -0.4999999701976776123, !P1 ;  /* 0xbeffffff07047808 */ /* 0x000fc60004800100 */
[C---:B------:R-:W-:Y:S02]  /*18f0*/  FFMA R3, R2.reuse, R0, RZ ;  /* 0x0000000002037223 */ /* 0x040fe400000000ff */
[----:B------:R-:W-:Y:S01]  /*1900*/  FFMA R4, R2, R13, R4 ;  /* 0x0000000d02047223 */ /* 0x000fe20000000004 */
[----:B------:R-:W-:-:S03]  /*1910*/  IMAD.MOV.U32 R2, RZ, RZ, R17 ;  /* 0x000000ffff027224 */ /* 0x000fc600078e0011 */
[----:B------:R-:W-:Y:S01]  /*1920*/  FFMA R3, R3, R4, R0 ;  /* 0x0000000403037223 */ /* 0x000fe20000000000 */
[----:B------:R-:W-:-:S03]  /*1930*/  IMAD.MOV.U32 R0, RZ, RZ, R18 ;  /* 0x000000ffff007224 */ /* 0x000fc600078e0012 */
[----:B------:R-:W-:-:S04]  /*1940*/  @P2 FADD R3, RZ, -R3 ;  /* 0x80000003ff032221 */ /* 0x000fc80000000000 */
[----:B------:R-:W-:Y:S01]  /*1950*/  FMUL R22, R20, R3 ;  /* 0x0000000314167220 */ /* 0x000fe20000400000 */
        /* <DEDUP_REMOVED lines=13> */
.L_x_22:
        /* <DEDUP_REMOVED lines=25> */
[----:B------:R-:W-:Y:S01]  /*1bc0*/  UMOV UR5, 0x3bf921fb ;  /* 0x3bf921fb00057882 */ /* 0x000fe20000000000 */
[----:B------:R-:W-:-:S02]  /*1bd0*/  ISETP.GE.AND P2, PT, R15, RZ, PT ;  /* 0x000000ff0f00720c */ /* 0x000fc40003f46270 */
[-C--:B--2---:R-:W-:Y:S02]  /*1be0*/  @P1 SHF.L.W.U32.HI R0, R3, R4.reuse, R0 ;  /* 0x0000000403001219 */ /* 0x084fe40000010e00 */
[----:B---3--:R-:W-:-:S04]  /*1bf0*/  @P1 SHF.L.W.U32.HI R3, R2, R4, R3 ;  /* 0x0000000402031219 */ /* 0x008fc80000010e03 */
[C---:B------:R-:W-:Y:S01]  /*1c00*/  SHF.L.W.U32.HI R2, R3.reuse, 0x2, R0 ;  /* 0x0000000203027819 */ /* 0x040fe20000010e00 */
[----:B------:R-:W-:-:S03]  /*1c10*/  IMAD.SHL.U32 R3, R3, 0x4, RZ ;  /* 0x0000000403037824 */ /* 0x000fc600078e00ff */
[----:B------:R-:W-:-:S04]  /*1c20*/  SHF.R.S32.HI R4, RZ, 0x1f, R2 ;  /* 0x0000001fff047819 */ /* 0x000fc80000011402 */
[C---:B------:R-:W-:Y:S02]  /*1c30*/  LOP3.LUT R12, R4.reuse, R3, RZ, 0x3c, !PT ;  /* 0x00000003040c7212 */ /* 0x040fe400078e3cff */
[----:B------:R-:W-:Y:S02]  /*1c40*/  LOP3.LUT R13, R4, R2, RZ, 0x3c, !PT ;  /* 0x00000002040d7212 */ /* 0x000fe400078e3cff */
[----:B------:R-:W-:Y:S02]  /*1c50*/  SHF.R.U32.HI R3, RZ, 0x1e, R0 ;  /* 0x0000001eff037819 */ /* 0x000fe40000011600 */
[C---:B------:R-:W-:Y:S02]  /*1c60*/  LOP3.LUT R0, R2.reuse, R15, RZ, 0x3c, !PT ;  /* 0x0000000f02007212 */ /* 0x040fe400078e3cff */
[----:B------:R-:W2:Y:S01]  /*1c70*/  I2F.F64.S64 R12, R12 ;  /* 0x0000000c000c7312 */ /* 0x000ea20000301c00 */
[----:B------:R-:W-:Y:S02]  /*1c80*/  LEA.HI R2, R2, R3, RZ, 0x1 ;  /* 0x0000000302027211 */ /* 0x000fe400078f08ff */
[----:B------:R-:W-:-:S03]  /*1c90*/  ISETP.GE.AND P1, PT, R0, RZ, PT ;  /* 0x000000ff0000720c */ /* 0x000fc60003f26270 */
[----:B------:R-:W-:-:S04]  /*1ca0*/  IMAD.MOV R0, RZ, RZ, -R2 ;  /* 0x000000ffff007224 */ /* 0x000fc800078e0a02 */
[----:B------:R-:W-:Y:S01]  /*1cb0*/  @!P2 IMAD.MOV.U32 R2, RZ, RZ, R0 ;  /* 0x000000ffff02a224 */ /* 0x000fe200078e0000 */
[----:B--2---:R-:W-:-:S10]  /*1cc0*/  DMUL R24, R12, UR4 ;  /* 0x000000040c187c28 */ /* 0x004fd40008000000 */
[----:B------:R-:W2:Y:S02]  /*1cd0*/  F2F.F32.F64 R24, R24 ;  /* 0x0000001800187310 */ /* 0x000ea40000301000 */
[----:B-12---:R-:W-:-:S07]  /*1ce0*/  FSEL R0, -R24, R24, !P1 ;  /* 0x0000001818007208 */ /* 0x006fce0004800100 */
.L_x_21:
[----:B------:R-:W-:Y:S05]  /*1cf0*/  BSYNC.RECONVERGENT B1 ;  /* 0x0000000000017941 */ /* 0x000fea0003800200 */
.L_x_20:
[----:B------:R-:W-:Y:S01]  /*1d00*/  LOP3.LUT R4, R2, 0x1, RZ, 0xc0, !PT ;  /* 0x0000000102047812 */ /* 0x000fe200078ec0ff */
[----:B------:R-:W-:Y:S01]  /*1d10*/  FMUL R3, R0, R0 ;  /* 0x0000000000037220 */ /* 0x000fe20000400000 */
[----:B------:R-:W-:Y:S01]  /*1d20*/  VIADD R6, R2, 0x1 ;  /* 0x0000000102067836 */ /* 0x000fe20000000000 */
[----:B------:R-:W-:Y:S01]  /*1d30*/  F2F.F64.F32 R22, R22 ;  /* 0x0000001600167310 */ /* 0x000fe20000201800 */
[----:B------:R-:W-:Y:S01]  /*1d40*/  ISETP.NE.U32.AND P1, PT, R4, 0x1, PT ;  /* 0x000000010400780c */ /* 0x000fe20003f25070 */
[----:B------:R-:W-:Y:S01]  /*1d50*/  FFMA R4, R3, R5, -0.0013887860113754868507 ;  /* 0xbab607ed03047423 */ /* 0x000fe20000000005 */
[----:B------:R-:W-:Y:S01]  /*1d60*/  IMAD.MOV.U32 R12, RZ, RZ, 0x54442d18 ;  /* 0x54442d18ff0c7424 */ /* 0x000fe200078e00ff */
[----:B------:R-:W-:Y:S01]  /*1d70*/  LOP3.LUT P2, RZ, R6, 0x2, RZ, 0xc0, !PT ;  /* 0x0000000206ff7812 */ /* 0x000fe2000784c0ff */
[----:B------:R1:W2:Y:S01]  /*1d80*/  LDS R21, [R11+0x4] ;  /* 0x000004000b157984 */ /* 0x0002a20000000800 */
[----:B------:R-:W-:Y:S01]  /*1d90*/  FSEL R2, R19, 0.041666727513074874878, !P1 ;  /* 0x3d2aaabb13027808 */ /* 0x000fe20004800000 */
[----:B------:R-:W-:Y:S01]  /*1da0*/  BSSY.RECONVERGENT B1, `(.L_x_23) ;  /* 0x000004c000017945 */ /* 0x000fe20003800200 */
[----:B------:R-:W-:Y:S01]  /*1db0*/  FSEL R4, R4, -0.00019574658654164522886, P1 ;  /* 0xb94d415304047808 */ /* 0x000fe20000800000 */
[----:B------:R-:W-:Y:S01]  /*1dc0*/  F2F.F64.F32 R24, R8 ;  /* 0x0000000800187310 */ /* 0x000fe20000201800 */
[----:B------:R-:W-:-:S02]  /*1dd0*/  FSEL R0, R0, 1, !P1 ;  /* 0x3f80000000007808 */ /* 0x000fc40004800000 */
[----:B------:R-:W-:Y:S01]  /*1de0*/  FSEL R7, -R7, -0.4999999701976776123, !P1 ;  /* 0xbeffffff07077808 */ /* 0x000fe20004800100 */
[C---:B------:R-:W-:Y:S01]  /*1df0*/  FFMA R2, R3.reuse, R4, R2 ;  /* 0x0000000403027223 */ /* 0x040fe20000000002 */
[----:B------:R-:W-:Y:S02]  /*1e00*/  IMAD.MOV.U32 R4, RZ, RZ, R17 ;  /* 0x000000ffff047224 */ /* 0x000fe400078e0011 */
[C---:B------:R-:W-:Y:S01]  /*1e10*/  FFMA R13, R3.reuse, R0, RZ ;  /* 0x00000000030d7223 */ /* 0x040fe200000000ff */
[----:B------:R-:W-:Y:S02]  /*1e20*/  FFMA R2, R3, R2, R7 ;  /* 0x0000000203027223 */ /* 0x000fe40000000007 */
[----:B------:R3:W-:Y:S02]  /*1e30*/  F2F.F64.F32 R6, R16 ;  /* 0x0000001000067310 */ /* 0x0007e40000201800 */
[----:B------:R-:W-:Y:S01]  /*1e40*/  FFMA R0, R13, R2, R0 ;  /* 0x000000020d007223 */ /* 0x000fe20000000000 */
[----:B------:R-:W-:-:S03]  /*1e50*/  IMAD.MOV.U32 R13, RZ, RZ, 0x3ff921fb ;  /* 0x3ff921fbff0d7424 */ /* 0x000fc600078e00ff */
[----:B------:R-:W-:Y:S01]  /*1e60*/  @P2 FADD R0, RZ, -R0 ;  /* 0x80000000ff002221 */ /* 0x000fe20000000000 */
[----:B---3--:R-:W-:-:S03]  /*1e70*/  IMAD.MOV.U32 R16, RZ, RZ, R18 ;  /* 0x000000ffff107224 */ /* 0x008fc600078e0012 */
[----:B------:R-:W3:Y:S02]  /*1e80*/  F2F.F64.F32 R2, R0 ;  /* 0x0000000000027310 */ /* 0x000ee40000201800 */
[----:B---3--:R-:W-:-:S08]  /*1e90*/  DADD R2, R2, R12 ;  /* 0x0000000002027229 */ /* 0x008fd0000000000c */
[----:B------:R-:W-:-:S08]  /*1ea0*/  DFMA R2, R2, R6, R22 ;  /* 0x000000060202722b */ /* 0x000fd00000000016 */
[----:B------:R-:W-:-:S06]  /*1eb0*/  DFMA R2, R2, 100, R24 ;  /* 0x405900000202782b */ /* 0x000fcc0000000018 */
[----:B------:R1:W3:Y:S01]  /*1ec0*/  F2F.F32.F64 R25, R2 ;  /* 0x0000000200197310 */ /* 0x0002e20000301000 */
[----:B--2---:R-:W-:Y:S05]  /*1ed0*/  @!P0 BRA `(.L_x_24) ;  /* 0x0000000000e08947 */ /* 0x004fea0003800000 */
[----:B------:R-:W-:-:S13]  /*1ee0*/  FSETP.NEU.AND P1, PT, |R15|, +INF , PT ;  /* 0x7f8000000f00780b */ /* 0x000fda0003f2d200 */
[----:B------:R-:W-:Y:S01]  /*1ef0*/  @!P1 FMUL R16, RZ, R15 ;  /* 0x0000000fff109220 */ /* 0x000fe20000400000 */
[----:B------:R-:W-:Y:S01]  /*1f00*/  @!P1 IMAD.MOV.U32 R4, RZ, RZ, RZ ;  /* 0x000000ffff049224 */ /* 0x000fe200078e00ff */
[----:B------:R-:W-:Y:S06]  /*1f10*/  @!P1 BRA `(.L_x_24) ;  /* 0x0000000000d09947 */ /* 0x000fec0003800000 */
[----:B------:R-:W-:Y:S01]  /*1f20*/  IMAD.SHL.U32 R0, R15, 0x100, RZ ;  /* 0x000001000f007824 */ /* 0x000fe200078e00ff */
[----:B------:R-:W2:Y:S01]  /*1f30*/  LDCU.64 UR12, c[0x4][0x50] ;  /* 0x01000a00ff0c77ac */ /* 0x000ea20008000a00 */
[----:B------:R-:W-:Y:S02]  /*1f40*/  VIADD R4, R1, 0x20 ;  /* 0x0000002001047836 */ /* 0x000fe40000000000 */
[----:B------:R-:W-:Y:S01]  /*1f50*/  IMAD.MOV.U32 R16, RZ, RZ, RZ ;  /* 0x000000ffff107224 */ /* 0x000fe200078e00ff */
[----:B------:R-:W-:Y:S01]  /*1f60*/  LOP3.LUT R27, R0, 0x80000000, RZ, 0xfc, !PT ;  /* 0x80000000001b7812 */ /* 0x000fe200078efcff */
[----:B------:R-:W-:Y:S01]  /*1f70*/  IMAD.MOV.U32 R19, RZ, RZ, R4 ;  /* 0x000000ffff137224 */ /* 0x000fe200078e0004 */
[----:B------:R-:W-:Y:S01]  /*1f80*/  UMOV UR5, URZ ;  /* 0x000000ff00057c82 */ /* 0x000fe20008000000 */
[----:B------:R-:W-:-:S05]  /*1f90*/  UMOV UR4, URZ ;  /* 0x000000ff00047c82 */ /* 0x000fca0008000000 */
.L_x_25:
[----:B--2---:R-:W-:Y:S02]  /*1fa0*/  IMAD.U32 R22, RZ, RZ, UR12 ;  /* 0x0000000cff167e24 */ /* 0x004fe4000f8e00ff */
[----:B------:R-:W-:-:S05]  /*1fb0*/  IMAD.U32 R23, RZ, RZ, UR13 ;  /* 0x0000000dff177e24 */ /* 0x000fca000f8e00ff */
[----:B-1----:R-:W2:Y:S01]  /*1fc0*/  LDG.E.CONSTANT R2, desc[UR8][R22.64] ;  /* 0x0000000816027981 */ /* 0x002ea2000c1e9900 */
        /* <DEDUP_REMOVED lines=19> */
[----:B------:R-:W4:Y:S01]  /*2100*/  @P1 LDL R2, [R24+0x10] ;  /* 0x0000100018021983 */ /* 0x000f220000100800 */
[----:B------:R-:W-:Y:S01]  /*2110*/  LOP3.LUT R4, R19, 0x1f, RZ, 0xc0, !PT ;  /* 0x0000001f13047812 */ /* 0x000fe200078ec0ff */
[----:B------:R-:W-:Y:S01]  /*2120*/  UMOV UR4, 0x54442d19 ;  /* 0x54442d1900047882 */ /* 0x000fe20000000000 */
[----:B------:R-:W-:Y:S01]  /*2130*/  UMOV UR5, 0x3bf921fb ;  /* 0x3bf921fb00057882 */ /* 0x000fe20000000000 */
[----:B------:R-:W-:-:S02]  /*2140*/  ISETP.GE.AND P2, PT, R15, RZ, PT ;  /* 0x000000ff0f00720c */ /* 0x000fc40003f46270 */
[-C--:B--2---:R-:W-:Y:S02]  /*2150*/  @P1 SHF.L.W.U32.HI R0, R3, R4.reuse, R0 ;  /* 0x0000000403001219 */ /* 0x084fe40000010e00 */
[----:B----4-:R-:W-:-:S04]  /*2160*/  @P1 SHF.L.W.U32.HI R3, R2, R4, R3 ;  /* 0x0000000402031219 */ /* 0x010fc80000010e03 */
        /* <DEDUP_REMOVED lines=13> */
[----:B------:R-:W1:Y:S02]  /*2240*/  F2F.F32.F64 R26, R26 ;  /* 0x0000001a001a7310 */ /* 0x000e640000301000 */
[----:B-1----:R-:W-:-:S07]  /*2250*/  FSEL R16, -R26, R26, !P1 ;  /* 0x0000001a1a107208 */ /* 0x002fce0004800100 */
.L_x_24:
[----:B------:R-:W-:Y:S05]  /*2260*/  BSYNC.RECONVERGENT B1 ;  /* 0x0000000000017941 */ /* 0x000fea0003800200 */
.L_x_23:
[----:B-1----:R-:W-:Y:S01]  /*2270*/  FMUL R2, R16, R16 ;  /* 0x0000001010027220 */ /* 0x002fe20000400000 */
[C---:B------:R-:W-:Y:S01]  /*2280*/  LOP3.LUT R3, R4.reuse, 0x1, RZ, 0xc0, !PT ;  /* 0x0000000104037812 */ /* 0x040fe200078ec0ff */
[----:B------:R-:W-:Y:S01]  /*2290*/  IMAD.MOV.U32 R22, RZ, RZ, 0x3d2aaabb ;  /* 0x3d2aaabbff167424 */ /* 0x000fe200078e00ff */
[----:B------:R-:W-:Y:S01]  /*22a0*/  LOP3.LUT P2, RZ, R4, 0x2, RZ, 0xc0, !PT ;  /* 0x0000000204ff7812 */ /* 0x000fe2000784c0ff */
[----:B------:R-:W-:Y:S01]  /*22b0*/  FFMA R0, R2, R5, -0.0013887860113754868507 ;  /* 0xbab607ed02007423 */ /* 0x000fe20000000005 */
[----:B------:R-:W-:Y:S01]  /*22c0*/  ISETP.NE.U32.AND P1, PT, R3, 0x1, PT ;  /* 0x000000010300780c */ /* 0x000fe20003f25070 */
[----:B------:R-:W-:Y:S01]  /*22d0*/  IMAD.MOV.U32 R23, RZ, RZ, 0x3effffff ;  /* 0x3effffffff177424 */ /* 0x000fe200078e00ff */
[----:B------:R-:W-:Y:S02]  /*22e0*/  BSSY.RECONVERGENT B1, `(.L_x_26) ;  /* 0x0000044000017945 */ /* 0x000fe40003800200 */
[----:B------:R-:W-:Y:S02]  /*22f0*/  FSEL R3, R0, -0.00019574658654164522886, !P1 ;  /* 0xb94d415300037808 */ /* 0x000fe40004800000 */
[----:B------:R-:W-:-:S02]  /*2300*/  FSEL R19, R22, 0.0083327032625675201416, !P1 ;  /* 0x3c0885e416137808 */ /* 0x000fc40004800000 */
[----:B------:R-:W-:Y:S02]  /*2310*/  FSEL R0, R16, 1, P1 ;  /* 0x3f80000010007808 */ /* 0x000fe40000800000 */
[----:B------:R-:W-:Y:S01]  /*2320*/  FSEL R4, -R23, -0.16666662693023681641, !P1 ;  /* 0xbe2aaaa817047808 */ /* 0x000fe20004800100 */
[C---:B------:R-:W-:Y:S02]  /*2330*/  FFMA R19, R2.reuse, R3, R19 ;  /* 0x0000000302137223 */ /* 0x040fe40000000013 */
[C---:B------:R-:W-:Y:S02]  /*2340*/  FFMA R3, R2.reuse, R0, RZ ;  /* 0x0000000002037223 */ /* 0x040fe400000000ff */
[----:B------:R-:W-:-:S04]  /*2350*/  FFMA R4, R2, R19, R4 ;  /* 0x0000001302047223 */ /* 0x000fc80000000004 */
[----:B------:R-:W-:-:S04]  /*2360*/  FFMA R3, R3, R4, R0 ;  /* 0x0000000403037223 */ /* 0x000fc80000000000 */
        /* <DEDUP_REMOVED lines=15> */
.L_x_28:
        /* <DEDUP_REMOVED lines=28> */
[----:B----4-:R-:W-:Y:S02]  /*2620*/  @P0 SHF.L.W.U32.HI R3, R2, R4, R3 ;  /* 0x0000000402030219 */ /* 0x010fe40000010e03 */
[--C-:B------:R-:W-:Y:S02]  /*2630*/  SHF.R.U32.HI R17, RZ, 0x1e, R0.reuse ;  /* 0x0000001eff117819 */ /* 0x100fe40000011600 */
[C---:B------:R-:W-:Y:S01]  /*2640*/  SHF.L.W.U32.HI R2, R3.reuse, 0x2, R0 ;  /* 0x0000000203027819 */ /* 0x040fe20000010e00 */
[----:B------:R-:W-:-:S03]  /*2650*/  IMAD.SHL.U32 R3, R3, 0x4, RZ ;  /* 0x0000000403037824 */ /* 0x000fc600078e00ff */
[----:B------:R-:W-:Y:S02]  /*2660*/  SHF.R.S32.HI R4, RZ, 0x1f, R2 ;  /* 0x0000001fff047819 */ /* 0x000fe40000011402 */
[----:B------:R-:W-:Y:S02]  /*2670*/  LOP3.LUT R0, R2, R15, RZ, 0x3c, !PT ;  /* 0x0000000f02007212 */ /* 0x000fe400078e3cff */
[C---:B------:R-:W-:Y:S02]  /*2680*/  LOP3.LUT R18, R4.reuse, R3, RZ, 0x3c, !PT ;  /* 0x0000000304127212 */ /* 0x040fe400078e3cff */
[----:B------:R-:W-:Y:S02]  /*2690*/  LOP3.LUT R19, R4, R2, RZ, 0x3c, !PT ;  /* 0x0000000204137212 */ /* 0x000fe400078e3cff */
[----:B------:R-:W-:Y:S02]  /*26a0*/  LEA.HI R17, R2, R17, RZ, 0x1 ;  /* 0x0000001102117211 */ /* 0x000fe400078f08ff */
[----:B------:R-:W-:-:S02]  /*26b0*/  ISETP.GE.AND P0, PT, R0, RZ, PT ;  /* 0x000000ff0000720c */ /* 0x000fc40003f06270 */
[----:B------:R-:W2:Y:S01]  /*26c0*/  I2F.F64.S64 R18, R18 ;  /* 0x0000001200127312 */ /* 0x000ea20000301c00 */
[----:B------:R-:W-:-:S04]  /*26d0*/  IMAD.MOV R0, RZ, RZ, -R17 ;  /* 0x000000ffff007224 */ /* 0x000fc800078e0a11 */
[----:B------:R-:W-:Y:S01]  /*26e0*/  @!P1 IMAD.MOV.U32 R17, RZ, RZ, R0 ;  /* 0x000000ffff119224 */ /* 0x000fe200078e0000 */
[----:B--2---:R-:W-:-:S10]  /*26f0*/  DMUL R26, R18, UR4 ;  /* 0x00000004121a7c28 */ /* 0x004fd40008000000 */
[----:B------:R-:W2:Y:S02]  /*2700*/  F2F.F32.F64 R26, R26 ;  /* 0x0000001a001a7310 */ /* 0x000ea40000301000 */
[----:B-12---:R-:W-:-:S07]  /*2710*/  FSEL R18, -R26, R26, !P0 ;  /* 0x0000001a1a127208 */ /* 0x006fce0004000100 */
.L_x_27:
[----:B------:R-:W-:Y:S05]  /*2720*/  BSYNC.RECONVERGENT B1 ;  /* 0x0000000000017941 */ /* 0x000fea0003800200 */
.L_x_26:
[----:B------:R-:W-:Y:S01]  /*2730*/  FMUL R2, R18, R18 ;  /* 0x0000001212027220 */ /* 0x000fe20000400000 */
[C---:B------:R-:W-:Y:S02]  /*2740*/  LOP3.LUT R0, R17.reuse, 0x1, RZ, 0xc0, !PT ;  /* 0x0000000111007812 */ /* 0x040fe400078ec0ff */
[----:B------:R-:W-:Y:S01]  /*2750*/  LOP3.LUT P1, RZ, R17, 0x2, RZ, 0xc0, !PT ;  /* 0x0000000211ff7812 */ /* 0x000fe2000782c0ff */
[----:B------:R-:W-:Y:S01]  /*2760*/  FFMA R5, R2, R5, -0.0013887860113754868507 ;  /* 0xbab607ed02057423 */ /* 0x000fe20000000005 */
[----:B------:R-:W-:Y:S01]  /*2770*/  ISETP.NE.U32.AND P0, PT, R0, 0x1, PT ;  /* 0x000000010000780c */ /* 0x000fe20003f05070 */
[----:B------:R-:W-:Y:S03]  /*2780*/  F2F.F64.F32 R16, R21 ;  /* 0x0000001500107310 */ /* 0x000fe60000201800 */
[----:B------:R-:W-:Y:S02]  /*2790*/  FSEL R3, R22, 0.0083327032625675201416, !P0 ;  /* 0x3c0885e416037808 */ /* 0x000fe40004000000 */
[----:B------:R-:W-:-:S02]  /*27a0*/  FSEL R5, R5, -0.00019574658654164522886, !P0 ;  /* 0xb94d415305057808 */ /* 0x000fc40004000000 */
[----:B------:R-:W-:Y:S02]  /*27b0*/  FSEL R0, R18, 1, P0 ;  /* 0x3f80000012007808 */ /* 0x000fe40000000000 */
[----:B------:R-:W-:Y:S01]  /*27c0*/  FSEL R4, -R23, -0.16666662693023681641, !P0 ;  /* 0xbe2aaaa817047808 */ /* 0x000fe20004000100 */
[C---:B------:R-:W-:Y:S02]  /*27d0*/  FFMA R5, R2.reuse, R5, R3 ;  /* 0x0000000502057223 */ /* 0x040fe40000000003 */
[C---:B------:R-:W-:Y:S02]  /*27e0*/  FFMA R3, R2.reuse, R0, RZ ;  /* 0x0000000002037223 */ /* 0x040fe400000000ff */
[----:B------:R-:W-:-:S04]  /*27f0*/  FFMA R4, R2, R5, R4 ;  /* 0x0000000502047223 */ /* 0x000fc80000000004 */
[----:B------:R-:W-:Y:S02]  /*2800*/  FFMA R0, R3, R4, R0 ;  /* 0x0000000403007223 */ /* 0x000fe40000000000 */
[----:B------:R-:W-:Y:S02]  /*2810*/  F2F.F64.F32 R4, R20 ;  /* 0x0000001400047310 */ /* 0x000fe40000201800 */
[----:B------:R-:W-:-:S06]  /*2820*/  @P1 FADD R0, RZ, -R0 ;  /* 0x80000000ff001221 */ /* 0x000fcc0000000000 */
[----:B------:R-:W1:Y:S02]  /*2830*/  F2F.F64.F32 R2, R0 ;  /* 0x0000000000027310 */ /* 0x000e640000201800 */
[----:B-1----:R-:W-:Y:S01]  /*2840*/  DADD R12, R2, R12 ;  /* 0x00000000020c7229 */ /* 0x002fe2000000000c */
[----:B------:R-:W1:Y:S07]  /*2850*/  LDC.64 R2, c[0x3][0x60] ;  /* 0x00c01800ff027b82 */ /* 0x000e6e0000000a00 */
[----:B------:R-:W-:-:S08]  /*2860*/  DFMA R4, R6, R12, R4 ;  /* 0x0000000c0604722b */ /* 0x000fd00000000004 */
[----:B------:R-:W-:-:S10]  /*2870*/  DFMA R4, R4, 100, R16 ;  /* 0x405900000404782b */ /* 0x000fd40000000010 */
[----:B------:R-:W2:Y:S01]  /*2880*/  F2F.F32.F64 R5, R4 ;  /* 0x0000000400057310 */ /* 0x000ea20000301000 */
[----:B-1----:R-:W-:Y:S01]  /*2890*/  FADD R6, -R2, 1 ;  /* 0x3f80000002067421 */ /* 0x002fe20000000100 */
[----:B0-----:R-:W-:-:S03]  /*28a0*/  FFMA R14, R14, R3, R15 ;  /* 0x000000030e0e7223 */ /* 0x001fc6000000000f */
[----:B------:R-:W-:Y:S02]  /*28b0*/  FMUL R8, R8, R6 ;  /* 0x0000000608087220 */ /* 0x000fe40000400000 */
[----:B------:R0:W-:Y:S02]  /*28c0*/  STS [R11+0x8], R14 ;  /* 0x0000080e0b007388 */ /* 0x0001e40000000800 */
[----:B---3--:R-:W-:-:S05]  /*28d0*/  FFMA R8, R25, R2, R8 ;  /* 0x0000000219087223 */ /* 0x008fca0000000008 */
[----:B------:R-:W-:Y:S01]  /*28e0*/  FMNMX R8, R8, 5200, PT ;  /* 0x45a2800008087809 */ /* 0x000fe20003800000 */
[----:B--2---:R-:W-:-:S03]  /*28f0*/  FMUL R12, R5, R2 ;  /* 0x00000002050c7220 */ /* 0x004fc60000400000 */
[----:B------:R-:W-:Y:S01]  /*2900*/  FMNMX R8, R8, -5200, !PT ;  /* 0xc5a2800008087809 */ /* 0x000fe20007800000 */
[----:B------:R-:W-:-:S04]  /*2910*/  FFMA R12, R21, R6, R12 ;  /* 0x00000006150c7223 */ /* 0x000fc8000000000c */
[----:B------:R0:W-:Y:S01]  /*2920*/  STS [R11], R8 ;  /* 0x000000080b007388 */ /* 0x0001e20000000800 */
[----:B------:R-:W-:-:S04]  /*2930*/  FMNMX R12, R12, 3700, PT ;  /* 0x456740000c0c7809 */ /* 0x000fc80003800000 */
[----:B------:R-:W-:-:S05]  /*2940*/  FMNMX R12, R12, -3700, !PT ;  /* 0xc56740000c0c7809 */ /* 0x000fca0007800000 */
[----:B------:R0:W-:Y:S01]  /*2950*/  STS [R11+0x4], R12 ;  /* 0x0000040c0b007388 */ /* 0x0001e20000000800 */
[----:B------:R-:W-:Y:S05]  /*2960*/  BRA `(.L_x_16) ;  /* 0x0000001800207947 */ /* 0x000fea0003800000 */
.L_x_15:
[----:B------:R-:W3:Y:S02]  /*2970*/  LDCU UR4, c[0x0][0x3a0] ;  /* 0x00007400ff0477ac */ /* 0x000ee40008000800 */
[----:B---3--:R-:W-:-:S06]  /*2980*/  UIADD3 UR4, UPT, UPT, UR11, UR4, URZ ;  /* 0x000000040b047290 */ /* 0x008fcc000fffe0ff */
[----:B------:R-:W-:-:S13]  /*2990*/  ISETP.GE.U32.AND P0, PT, R9, UR4, PT ;  /* 0x0000000409007c0c */ /* 0x000fda000bf06070 */
        /* <DEDUP_REMOVED lines=15> */
[----:B------:R-:W2:Y:S04]  /*2a90*/  LDS R15, [R11+0x8] ;  /* 0x000008000b0f7984 */ /* 0x000ea80000000800 */
[----:B------:R-:W-:Y:S01]  /*2aa0*/  LDS R8, [R11] ;  /* 0x000000000b087984 */ /* 0x000fe20000000800 */
[----:B0-----:R-:W0:Y:S02]  /*2ab0*/  F2F.F64.F32 R4, R3 ;  /* 0x0000000300047310 */ /* 0x001e240000201800 */
[----:B0-----:R-:W-:Y:S01]  /*2ac0*/  DMUL R6, R4, -UR12 ;  /* 0x8000000c04067c28 */ /* 0x001fe20008000000 */
[----:B-1----:R-:W-:Y:S01]  /*2ad0*/  FMUL R0, R0, UR4 ;  /* 0x0000000400007c20 */ /* 0x002fe20008400000 */
[----:B------:R-:W0:Y:S04]  /*2ae0*/  LDC.64 R4, c[0x3][0x58] ;  /* 0x00c01600ff047b82 */ /* 0x000e280000000a00 */
[----:B------:R-:W-:-:S02]  /*2af0*/  FMNMX R0, R0, R3, PT ;  /* 0x0000000300007209 */ /* 0x000fc40003800000 */
[----:B------:R-:W-:Y:S02]  /*2b00*/  LDS R3, [R11+0x10] ;  /* 0x000010000b037984 */ /* 0x000fe40000000800 */
[----:B------:R-:W1:Y:S01]  /*2b10*/  F2F.F32.F64 R7, R6 ;  /* 0x0000000600077310 */ /* 0x000e620000301000 */
[----:B--2---:R-:W-:Y:S02]  /*2b20*/  FSETP.GE.AND P0, PT, |R15|, 105615, PT ;  /* 0x47ce47800f00780b */ /* 0x004fe40003f06200 */
[----:B-1----:R-:W-:Y:S01]  /*2b30*/  FMNMX R0, R7, R0, !PT ;  /* 0x0000000007007209 */ /* 0x002fe20007800000 */
[----:B0-----:R-:W-:-:S04]  /*2b40*/  FMUL R7, R4, -0.5 ;  /* 0xbf00000004077820 */ /* 0x001fc80000400000 */
[----:B------:R-:W-:Y:S01]  /*2b50*/  FADD R20, R0, R13 ;  /* 0x0000000d00147221 */ /* 0x000fe20000000000 */
[----:B------:R-:W-:-:S04]  /*2b60*/  FMUL R13, R4, 0.5 ;  /* 0x3f000000040d7820 */ /* 0x000fc80000400000 */
[----:B------:R-:W-:Y:S04]  /*2b70*/  STS [R11+0xc], R20 ;  /* 0x00000c140b007388 */ /* 0x000fe80000000800 */
[----:B------:R-:W0:Y:S02]  /*2b80*/  LDS R0, [R12+0x4] ;  /* 0x000004000c007984 */ /* 0x000e240000000800 */
[----:B0-----:R-:W-:-:S05]  /*2b90*/  FMUL R0, R0, UR5 ;  /* 0x0000000500007c20 */ /* 0x001fca0008400000 */
[----:B------:R-:W-:-:S04]  /*2ba0*/  FMNMX R0, R13, R0, PT ;  /* 0x000000000d007209 */ /* 0x000fc80003800000 */
[----:B------:R-:W-:Y:S02]  /*2bb0*/  FMNMX R0, R7, R0, !PT ;  /* 0x0000000007007209 */ /* 0x000fe40007800000 */
[----:B------:R-:W-:Y:S03]  /*2bc0*/  LDS R7, [R11+0x14] ;  /* 0x000014000b077984 */ /* 0x000fe60000000800 */
[----:B------:R-:W-:Y:S01]  /*2bd0*/  FADD R16, R0, R3 ;  /* 0x0000000300107221 */ /* 0x000fe20000000000 */
[----:B------:R-:W-:-:S04]  /*2be0*/  FMUL R0, R15, 0.63661974668502807617 ;  /* 0x3f22f9830f007820 */ /* 0x000fc80000400000 */
[----:B------:R-:W-:Y:S02]  /*2bf0*/  STS [R11+0x10], R16 ;  /* 0x000010100b007388 */ /* 0x000fe40000000800 */
[----:B------:R-:W0:Y:S02]  /*2c00*/  F2I.NTZ R0, R0 ;  /* 0x0000000000007305 */ /* 0x000e240000203100 */
[----:B------:R-:W1:Y:S01]  /*2c10*/  LDS R3, [R12+0x8] ;  /* 0x000008000c037984 */ /* 0x000e620000000800 */
[----:B0-----:R-:W-:Y:S01]  /*2c20*/  I2FP.F32.S32 R18, R0 ;  /* 0x0000000000127245 */ /* 0x001fe20000201400 */
[----:B------:R-:W-:Y:S02]  /*2c30*/  IMAD.MOV.U32 R17, RZ, RZ, R0 ;  /* 0x000000ffff117224 */ /* 0x000fe400078e0000 */
        /* <DEDUP_REMOVED lines=24> */
.L_x_31:
        /* <DEDUP_REMOVED lines=32> */
[----:B------:R-:W-:-:S04]  /*2fc0*/  SHF.R.S32.HI R5, RZ, 0x1f, R0 ;  /* 0x0000001fff057819 */ /* 0x000fc80000011400 */
[C---:B------:R-:W-:Y:S02]  /*2fd0*/  LOP3.LUT R6, R5.reuse, R2, RZ, 0x3c, !PT ;  /* 0x0000000205067212 */ /* 0x040fe400078e3cff */
[----:B------:R-:W-:Y:S02]  /*2fe0*/  LOP3.LUT R7, R5, R0, RZ, 0x3c, !PT ;  /* 0x0000000005077212 */ /* 0x000fe400078e3cff */
[C---:B------:R-:W-:Y:S02]  /*2ff0*/  LOP3.LUT R2, R0.reuse, R15, RZ, 0x3c, !PT ;  /* 0x0000000f00027212 */ /* 0x040fe400078e3cff */
[----:B------:R-:W-:Y:S02]  /*3000*/  LEA.HI R0, R0, R3, RZ, 0x1 ;  /* 0x0000000300007211 */ /* 0x000fe400078f08ff */
[----:B------:R-:W1:Y:S01]  /*3010*/  I2F.F64.S64 R6, R6 ;  /* 0x0000000600067312 */ /* 0x000e620000301c00 */
[----:B------:R-:W-:Y:S02]  /*3020*/  ISETP.GE.AND P2, PT, R2, RZ, PT ;  /* 0x000000ff0200720c */ /* 0x000fe40003f46270 */
[----:B------:R-:W-:-:S04]  /*3030*/  IMAD.MOV R2, RZ, RZ, -R0 ;  /* 0x000000ffff027224 */ /* 0x000fc800078e0a00 */
[----:B------:R-:W-:Y:S01]  /*3040*/  @!P1 IMAD.MOV.U32 R0, RZ, RZ, R2 ;  /* 0x000000ffff009224 */ /* 0x000fe200078e0002 */
[----:B-1----:R-:W-:-:S10]  /*3050*/  DMUL R4, R6, UR4 ;  /* 0x0000000406047c28 */ /* 0x002fd40008000000 */
[----:B------:R-:W1:Y:S02]  /*3060*/  F2F.F32.F64 R4, R4 ;  /* 0x0000000400047310 */ /* 0x000e640000301000 */
[----:B-1----:R-:W-:-:S07]  /*3070*/  FSEL R2, -R4, R4, !P2 ;  /* 0x0000000404027208 */ /* 0x002fce0005000100 */
.L_x_30:
[----:B------:R-:W-:Y:S05]  /*3080*/  BSYNC.RECONVERGENT B1 ;  /* 0x0000000000017941 */ /* 0x000fea0003800200 */
.L_x_29:
        /* <DEDUP_REMOVED lines=14> */
[----:B------:R-:W-:Y:S01]  /*3170*/  FSEL R21, -R7, -0.4999999701976776123, !P1 ;  /* 0xbeffffff07157808 */ /* 0x000fe20004800100 */
[----:B------:R-:W-:Y:S02]  /*3180*/  IMAD.MOV.U32 R2, RZ, RZ, R17 ;  /* 0x000000ffff027224 */ /* 0x000fe400078e0011 */
[C---:B------:R-:W-:Y:S02]  /*3190*/  FFMA R13, R3.reuse, R0, RZ ;  /* 0x00000000030d7223 */ /* 0x040fe400000000ff */
[----:B------:R-:W-:-:S04]  /*31a0*/  FFMA R4, R3, R4, R21 ;  /* 0x0000000403047223 */ /* 0x000fc80000000015 */
        /* <DEDUP_REMOVED lines=17> */
.L_x_34:
        /* <DEDUP_REMOVED lines=44> */
.L_x_33:
[----:B------:R-:W-:Y:S05]  /*3580*/  BSYNC.RECONVERGENT B1 ;  /* 0x0000000000017941 */ /* 0x000fea0003800200 */
.L_x_32:
        /* <DEDUP_REMOVED lines=42> */
.L_x_37:
        /* <DEDUP_REMOVED lines=44> */
.L_x_36:
[----:B------:R-:W-:Y:S05]  /*3af0*/  BSYNC.RECONVERGENT B1 ;  /* 0x0000000000017941 */ /* 0x000fea0003800200 */
.L_x_35:
        /* <DEDUP_REMOVED lines=31> */
.L_x_40:
        /* <DEDUP_REMOVED lines=44> */
.L_x_39:
[----:B------:R-:W-:Y:S05]  /*3fb0*/  BSYNC.RECONVERGENT B1 ;  /* 0x0000000000017941 */ /* 0x000fea0003800200 */
.L_x_38:
        /* <DEDUP_REMOVED lines=34> */
[----:B------:R4:W-:Y:S02]  /*41e0*/  STS [R11+0x4], R6 ;  /* 0x000004060b007388 */ /* 0x0009e40000000800 */
.L_x_16:
[----:B------:R-:W-:Y:S05]  /*41f0*/  BSYNC.RECONVERGENT B0 ;  /* 0x0000000000007941 */ /* 0x000fea0003800200 */
.L_x_14:
[----:B------:R-:W3:Y:S01]  /*4200*/  LDCU UR4, c[0x0][0x3a0] ;  /* 0x00007400ff0477ac */ /* 0x000ee20008000800 */
[----:B------:R-:W-:Y:S02]  /*4210*/  UIADD3 UR14, UPT, UPT, UR16, -0x1, URZ ;  /* 0xffffffff100e7890 */ /* 0x000fe4000fffe0ff */
[----:B---3--:R-:W-:Y:S01]  /*4220*/  UIADD3 UR4, UPT, UPT, UR11, UR4, URZ ;  /* 0x000000040b047290 */ /* 0x008fe2000fffe0ff */
[----:B------:R-:W-:Y:S05]  /*4230*/  BAR.SYNC.DEFER_BLOCKING 0x0 ;  /* 0x0000000000007b1d */ /* 0x000fea0000010000 */
[----:B------:R-:W-:-:S13]  /*4240*/  ISETP.GE.U32.AND P0, PT, R9, UR4, PT ;  /* 0x0000000409007c0c */ /* 0x000fda000bf06070 */
[----:B------:R-:W-:Y:S05]  /*4250*/  @P0 BRA `(.L_x_41) ;  /* 0x0000001000440947 */ /* 0x000fea0003800000 */
[----:B------:R-:W-:-:S09]  /*4260*/  UISETP.GE.U32.AND UP0, UPT, UR16, 0x2, UPT ;  /* 0x000000021000788c */ /* 0x000fd2000bf06070 */
[----:B------:R-:W-:Y:S05]  /*4270*/  BRA.U !UP0, `(.L_x_42) ;  /* 0x0000004d08e07547 */ /* 0x000fea000b800000 */
[----:B0---4-:R-:W0:Y:S01]  /*4280*/  LDC R14, c[0x3][0x6c] ;  /* 0x00c01b00ff0e7b82 */ /* 0x011e220000000800 */
[----:B------:R-:W-:Y:S02]  /*4290*/  IMAD.MOV.U32 R8, RZ, RZ, RZ ;  /* 0x000000ffff087224 */ /* 0x000fe400078e00ff */
[----:B-12---:R-:W-:Y:S02]  /*42a0*/  VIADD R7, R1, 0x20 ;  /* 0x0000002001077836 */ /* 0x006fe40000000000 */
[----:B0-----:R-:W-:-:S04]  /*42b0*/  FADD R14, R14, R14 ;  /* 0x0000000e0e0e7221 */ /* 0x001fc80000000000 */
[----:B------:R-:W-:-:S07]  /*42c0*/  FMUL R14, R14, 7 ;  /* 0x40e000000e0e7820 */ /* 0x000fce0000400000 */
.L_x_62:
[----:B------:R-:W-:Y:S01]  /*42d0*/  ISETP.NE.AND P0, PT, R8, R9, PT ;  /* 0x000000090800720c */ /* 0x000fe20003f05270 */
[----:B------:R-:W-:Y:S05]  /*42e0*/  YIELD ;  /* 0x0000000000007946 */ /* 0x000fea0003800000 */
[----:B------:R-:W-:Y:S07]  /*42f0*/  BSSY.RECONVERGENT B0, `(.L_x_43) ;  /* 0x0000103000007945 */ /* 0x000fee0003800200 */
[----:B0-----:R-:W-:Y:S05]  /*4300*/  @!P0 BRA `(.L_x_44) ;  /* 0x0000001000048947 */ /* 0x001fea0003800000 */
[----:B------:R-:W0:Y:S01]  /*4310*/  LDCU UR4, c[0x0][0x388] ;  /* 0x00007100ff0477ac */ /* 0x000e220008000800 */
[----:B------:R-:W-:Y:S01]  /*4320*/  LDS R3, [R11+0x4] ;  /* 0x000004000b037984 */ /* 0x000fe20000000800 */
[----:B------:R-:W-:Y:S03]  /*4330*/  BSSY.RECONVERGENT B1, `(.L_x_45) ;  /* 0x0000017000017945 */ /* 0x000fe60003800200 */
[----:B------:R-:W-:Y:S01]  /*4340*/  LDS R2, [R11] ;  /* 0x000000000b027984 */ /* 0x000fe20000000800 */
[----:B0-----:R-:W-:-:S05]  /*4350*/  IMAD R15, R8, UR4, RZ ;  /* 0x00000004080f7c24 */ /* 0x001fca000f8e02ff */
[----:B------:R-:W-:-:S05]  /*4360*/  LEA R15, R15, UR10, 0x2 ;  /* 0x0000000a0f0f7c11 */ /* 0x000fca000f8e10ff */
[----:B------:R-:W0:Y:S04]  /*4370*/  LDS R0, [R15+0x4] ;  /* 0x000004000f007984 */ /* 0x000e280000000800 */
[----:B------:R-:W1:Y:S01]  /*4380*/  LDS R17, [R15] ;  /* 0x000000000f117984 */ /* 0x000e620000000800 */
[----:B0-----:R-:W-:Y:S01]  /*4390*/  FADD R0, R0, -R3 ;  /* 0x8000000300007221 */ /* 0x001fe20000000000 */
[----:B-1----:R-:W-:-:S03]  /*43a0*/  FADD R17, R17, -R2 ;  /* 0x8000000211117221 */ /* 0x002fc60000000000 */
[----:B------:R-:W-:-:S04]  /*43b0*/  FMUL R2, R0, R0 ;  /* 0x0000000000027220 */ /* 0x000fc80000400000 */
[----:B------:R-:W-:-:S04]  /*43c0*/  FFMA R6, R17, R17, R2 ;  /* 0x0000001111067223 */ /* 0x000fc80000000002 */
[----:B------:R-:W-:Y:S01]  /*43d0*/  VIADD R2, R6, 0xf3000000 ;  /* 0xf300000006027836 */ /* 0x000fe20000000000 */
[----:B------:R0:W1:Y:S04]  /*43e0*/  MUFU.RSQ R5, R6 ;  /* 0x0000000600057308 */ /* 0x0000680000001400 */
[----:B------:R-:W-:-:S13]  /*43f0*/  ISETP.GT.U32.AND P0, PT, R2, 0x727fffff, PT ;  /* 0x727fffff0200780c */ /* 0x000fda0003f04070 */
[----:B01----:R-:W-:Y:S05]  /*4400*/  @!P0 BRA `(.L_x_46) ;  /* 0x0000000000148947 */ /* 0x003fea0003800000 */
[----:B------:R-:W-:Y:S01]  /*4410*/  IMAD.MOV.U32 R2, RZ, RZ, R6 ;  /* 0x000000ffff027224 */ /* 0x000fe200078e0006 */
[----:B------:R-:W-:-:S07]  /*4420*/  MOV R23, 0x4440 ;  /* 0x0000444000177802 */ /* 0x000fce0000000f00 */
[----:B------:R-:W-:Y:S05]  /*4430*/  CALL.REL.NOINC `($__internal_0_$__cuda_sm20_sqrt_rn_f32_slowpath) ;  /* 0x0000005800307944 */ /* 0x000fea0003c00000 */
[----:B------:R-:W-:Y:S01]  /*4440*/  IMAD.MOV.U32 R3, RZ, RZ, R4 ;  /* 0x000000ffff037224 */ /* 0x000fe200078e0004 */
[----:B------:R-:W-:Y:S06]  /*4450*/  BRA `(.L_x_47) ;  /* 0x0000000000107947 */ /* 0x000fec0003800000 */
.L_x_46:
[----:B------:R-:W-:Y:S01]  /*4460*/  FMUL.FTZ R3, R6, R5 ;  /* 0x0000000506037220 */ /* 0x000fe20000410000 */
[----:B------:R-:W-:-:S03]  /*4470*/  FMUL.FTZ R4, R5, 0.5 ;  /* 0x3f00000005047820 */ /* 0x000fc60000410000 */
[----:B------:R-:W-:-:S04]  /*4480*/  FFMA R2, -R3, R3, R6 ;  /* 0x0000000303027223 */ /* 0x000fc80000000106 */
[----:B------:R-:W-:-:S07]  /*4490*/  FFMA R3, R2, R4, R3 ;  /* 0x0000000402037223 */ /* 0x000fce0000000003 */
.L_x_47:
[----:B------:R-:W-:Y:S05]  /*44a0*/  BSYNC.RECONVERGENT B1 ;  /* 0x0000000000017941 */ /* 0x000fea0003800200 */
.L_x_45:
[----:B------:R-:W-:-:S13]  /*44b0*/  FSETP.GE.AND P0, PT, R3, R14, PT ;  /* 0x0000000e0300720b */ /* 0x000fda0003f06000 */
[----:B------:R-:W-:Y:S05]  /*44c0*/  @P0 BRA `(.L_x_44) ;  /* 0x0000000c00940947 */ /* 0x000fea0003800000 */
[CC--:B------:R-:W-:Y:S01]  /*44d0*/  FSETP.GT.AND P2, PT, |R0|.reuse, |R17|.reuse, PT ;  /* 0x400000110000720b */ /* 0x0c0fe20003f44200 */
[----:B------:R-:W-:Y:S03]  /*44e0*/  BSSY.RECONVERGENT B1, `(.L_x_48) ;  /* 0x000000f000017945 */ /* 0x000fe60003800200 */
[----:B------:R-:W-:Y:S02]  /*44f0*/  FSEL R3, |R0|, |R17|, P2 ;  /* 0x4000001100037208 */ /* 0x000fe40001000200 */
[----:B------:R-:W-:Y:S02]  /*4500*/  FSEL R4, |R17|, |R0|, P2 ;  /* 0x4000000011047208 */ /* 0x000fe40001000200 */
[----:B------:R-:W0:Y:S08]  /*4510*/  MUFU.RCP R2, R3 ;  /* 0x0000000300027308 */ /* 0x000e300000001000 */
[----:B------:R-:W1:Y:S01]  /*4520*/  FCHK P0, R4, R3 ;  /* 0x0000000304007302 */ /* 0x000e620000000000 */
[----:B0-----:R-:W-:-:S04]  /*4530*/  FFMA R5, -R3, R2, 1 ;  /* 0x3f80000003057423 */ /* 0x001fc80000000102 */
[----:B------:R-:W-:-:S04]  /*4540*/  FFMA R5, R2, R5, R2 ;  /* 0x0000000502057223 */ /* 0x000fc80000000002 */
[----:B------:R-:W-:-:S04]  /*4550*/  FFMA R2, R4, R5, RZ ;  /* 0x0000000504027223 */ /* 0x000fc800000000ff */
[----:B------:R-:W-:-:S04]  /*4560*/  FFMA R6, -R3, R2, R4 ;  /* 0x0000000203067223 */ /* 0x000fc80000000104 */
[----:B------:R-:W-:Y:S01]  /*4570*/  FFMA R2, R5, R6, R2 ;  /* 0x0000000605027223 */ /* 0x000fe20000000002 */
[----:B-1----:R-:W-:Y:S06]  /*4580*/  @!P0 BRA `(.L_x_49) ;  /* 0x0000000000108947 */ /* 0x002fec0003800000 */
[----:B------:R-:W-:Y:S01]  /*4590*/  IMAD.MOV.U32 R5, RZ, RZ, R3 ;  /* 0x000000ffff057224 */ /* 0x000fe200078e0003 */
[----:B------:R-:W-:-:S07]  /*45a0*/  MOV R25, 0x45c0 ;  /* 0x000045c000197802 */ /* 0x000fce0000000f00 */
[----:B------:R-:W-:Y:S05]  /*45b0*/  CALL.REL.NOINC `($__internal_1_$__cuda_sm3x_div_rn_noftz_f32_slowpath) ;  /* 0x00000058002c7944 */ /* 0x000fea0003c00000 */
[----:B------:R-:W-:-:S07]  /*45c0*/  IMAD.MOV.U32 R2, RZ, RZ, R13 ;  /* 0x000000ffff027224 */ /* 0x000fce00078e000d */
.L_x_49:
[----:B------:R-:W-:Y:S05]  /*45d0*/  BSYNC.RECONVERGENT B1 ;  /* 0x0000000000017941 */ /* 0x000fea0003800200 */
.L_x_48:
[----:B------:R-:W-:Y:S02]  /*45e0*/  IMAD.MOV.U32 R5, RZ, RZ, 0x3b33710b ;  /* 0x3b33710bff057424 */ /* 0x000fe400078e00ff */
[----:B------:R-:W-:Y:S01]  /*45f0*/  FMUL R4, R2, R2 ;  /* 0x0000000202047220 */ /* 0x000fe20000400000 */
[C---:B------:R-:W-:Y:S01]  /*4600*/  ISETP.GE.AND P0, PT, R17.reuse, RZ, PT ;  /* 0x000000ff1100720c */ /* 0x040fe20003f06270 */
[----:B------:R-:W-:Y:S01]  /*4610*/  BSSY.RECONVERGENT B1, `(.L_x_50) ;  /* 0x000005a000017945 */ /* 0x000fe20003800200 */
[----:B------:R-:W-:Y:S01]  /*4620*/  FSETP.NEU.AND P3, PT, |R17|, |R0|, PT ;  /* 0x400000001100720b */ /* 0x000fe20003f6d200 */
[----:B------:R-:W-:Y:S01]  /*4630*/  FFMA R5, R4, R5, -0.015681877732276916504 ;  /* 0xbc80774804057423 */ /* 0x000fe20000000005 */
[----:B------:R-:W-:-:S03]  /*4640*/  FSETP.NEU.AND P1, PT, R3, RZ, PT ;  /* 0x000000ff0300720b */ /* 0x000fc60003f2d000 */
[----:B------:R-:W-:-:S04]  /*4650*/  FFMA R5, R4, R5, 0.042200751602649688721 ;  /* 0x3d2cdab204057423 */ /* 0x000fc80000000005 */
[----:B------:R-:W-:-:S04]  /*4660*/  FFMA R5, R4, R5, -0.074792981147766113281 ;  /* 0xbd992d1004057423 */ /* 0x000fc80000000005 */
[----:B------:R-:W-:-:S04]  /*4670*/  FFMA R5, R4, R5, 0.10640415549278259277 ;  /* 0x3dd9ea6c04057423 */ /* 0x000fc80000000005 */
[----:B------:R-:W-:-:S04]  /*4680*/  FFMA R5, R4, R5, -0.14207722246646881104 ;  /* 0xbe117cb104057423 */ /* 0x000fc80000000005 */
[----:B------:R-:W-:-:S04]  /*4690*/  FFMA R5, R4, R5, 0.19993925094604492188 ;  /* 0x3e4cbce004057423 */ /* 0x000fc80000000005 */
[----:B------:R-:W-:-:S04]  /*46a0*/  FFMA R5, R4, R5, -0.33333197236061096191 ;  /* 0xbeaaaa7d04057423 */ /* 0x000fc80000000005 */
[----:B------:R-:W-:Y:S01]  /*46b0*/  FMUL R5, R4, R5 ;  /* 0x0000000504057220 */ /* 0x000fe20000400000 */
[----:B------:R-:W-:-:S03]  /*46c0*/  IMAD.MOV.U32 R4, RZ, RZ, 0x3f6ee581 ;  /* 0x3f6ee581ff047424 */ /* 0x000fc600078e00ff */
[----:B------:R-:W-:-:S04]  /*46d0*/  FFMA R5, R5, R2, R2 ;  /* 0x0000000205057223 */ /* 0x000fc80000000002 */
[C---:B------:R-:W-:Y:S01]  /*46e0*/  FFMA R2, R4.reuse, 1.6832555532455444336, -R5 ;  /* 0x3fd774eb04027823 */ /* 0x040fe20000000805 */
[----:B------:R-:W-:-:S04]  /*46f0*/  FSEL R4, R4, 1.8663789033889770508, P2 ;  /* 0x3feee58104047808 */ /* 0x000fc80001000000 */
[-C--:B------:R-:W-:Y:S01]  /*4700*/  FSEL R13, R2, R5.reuse, P2 ;  /* 0x00000005020d7208 */ /* 0x080fe20001000000 */
[----:B------:R-:W-:Y:S01]  /*4710*/  IMAD.MOV.U32 R2, RZ, RZ, 0x4016cbe4 ;  /* 0x4016cbe4ff027424 */ /* 0x000fe200078e00ff */
[----:B------:R-:W-:-:S05]  /*4720*/  FSEL R5, R5, -R5, P2 ;  /* 0x8000000505057208 */ /* 0x000fca0001000000 */
[----:B------:R-:W-:Y:S01]  /*4730*/  @!P0 FFMA R13, R4, 1.6832555532455444336, R5 ;  /* 0x3fd774eb040d8823 */ /* 0x000fe20000000005 */
[----:B------:R-:W-:Y:S01]  /*4740*/  @!P3 FSEL R13, R2, 0.78539818525314331055, !P0 ;  /* 0x3f490fdb020db808 */ /* 0x000fe20004000000 */
[----:B------:R-:W-:Y:S01]  /*4750*/  FADD R5, |R17|, |R0| ;  /* 0x4000000011057221 */ /* 0x000fe20000000200 */
[----:B------:R-:W-:-:S04]  /*4760*/  @!P1 FSEL R13, RZ, 3.1415927410125732422, P0 ;  /* 0x40490fdbff0d9808 */ /* 0x000fc80000000000 */
[----:B------:R-:W-:Y:S02]  /*4770*/  FSETP.NAN.AND P0, PT, R5, R5, PT ;  /* 0x000000050500720b */ /* 0x000fe40003f08000 */
[----:B------:R-:W-:-:S04]  /*4780*/  LOP3.LUT R0, R13, 0x80000000, R0, 0xb8, !PT ;  /* 0x800000000d007812 */ /* 0x000fc800078eb800 */
[----:B------:R-:W-:-:S04]  /*4790*/  FSEL R5, R5, R0, P0 ;  /* 0x0000000005057208 */ /* 0x000fc80000000000 */
[C---:B------:R-:W-:Y:S01]  /*47a0*/  FSETP.GE.AND P0, PT, |R5|.reuse, 105615, PT ;  /* 0x47ce47800500780b */ /* 0x040fe20003f06200 */
[----:B------:R-:W-:-:S06]  /*47b0*/  FMUL R0, R5, 0.63661974668502807617 ;  /* 0x3f22f98305007820 */ /* 0x000fcc0000400000 */
[----:B------:R-:W0:Y:S02]  /*47c0*/  F2I.NTZ R0, R0 ;  /* 0x0000000000007305 */ /* 0x000e240000203100 */
[----:B0-----:R-:W-:Y:S01]  /*47d0*/  I2FP.F32.S32 R18, R0 ;  /* 0x0000000000127245 */ /* 0x001fe20000201400 */
[----:B------:R-:W-:-:S04]  /*47e0*/  IMAD.MOV.U32 R19, RZ, RZ, R0 ;  /* 0x000000ffff137224 */ /* 0x000fc800078e0000 */
[----:B------:R-:W-:-:S04]  /*47f0*/  FFMA R3, R18, -1.5707962512969970703, R5 ;  /* 0xbfc90fda12037823 */ /* 0x000fc80000000005 */
[----:B------:R-:W-:-:S04]  /*4800*/  FFMA R3, R18, -7.5497894158615963534e-08, R3 ;  /* 0xb3a2216812037823 */ /* 0x000fc80000000003 */
[----:B------:R-:W-:-:S04]  /*4810*/  FFMA R18, R18, -5.3903029534742383927e-15, R3 ;  /* 0xa7c234c512127823 */ /* 0x000fc80000000003 */
[----:B------:R-:W-:Y:S01]  /*4820*/  IMAD.MOV.U32 R2, RZ, RZ, R18 ;  /* 0x000000ffff027224 */ /* 0x000fe200078e0012 */
[----:B------:R-:W-:Y:S06]  /*4830*/  @!P0 BRA `(.L_x_51) ;  /* 0x0000000000dc8947 */ /* 0x000fec0003800000 */
[----:B------:R-:W-:-:S13]  /*4840*/  FSETP.NEU.AND P0, PT, |R5|, +INF , PT ;  /* 0x7f8000000500780b */ /* 0x000fda0003f0d200 */
[----:B------:R-:W-:Y:S01]  /*4850*/  @!P0 FMUL R2, RZ, R5 ;  /* 0x00000005ff028220 */ /* 0x000fe20000400000 */
[----:B------:R-:W-:Y:S01]  /*4860*/  @!P0 IMAD.MOV.U32 R0, RZ, RZ, RZ ;  /* 0x000000ffff008224 */ /* 0x000fe200078e00ff */
[----:B------:R-:W-:Y:S06]  /*4870*/  @!P0 BRA `(.L_x_51) ;  /* 0x0000000000cc8947 */ /* 0x000fec0003800000 */
[----:B------:R-:W-:Y:S01]  /*4880*/  IMAD.SHL.U32 R0, R5, 0x100, RZ ;  /* 0x0000010005007824 */ /* 0x000fe200078e00ff */
[----:B------:R-:W0:Y:S01]  /*4890*/  LDCU.64 UR12, c[0x4][0x50] ;  /* 0x01000a00ff0c77ac */ /* 0x000e220008000a00 */
[----:B------:R-:W-:Y:S02]  /*48a0*/  IMAD.MOV.U32 R6, RZ, RZ, RZ ;  /* 0x000000ffff067224 */ /* 0x000fe400078e00ff */
[----:B------:R-:W-:Y:S01]  /*48b0*/  IMAD.MOV.U32 R17, RZ, RZ, R7 ;  /* 0x000000ffff117224 */ /* 0x000fe200078e0007 */
[----:B------:R-:W-:Y:S01]  /*48c0*/  LOP3.LUT R21, R0, 0x80000000, RZ, 0xfc, !PT ;  /* 0x8000000000157812 */ /* 0x000fe200078efcff */
[----:B------:R-:W-:Y:S01]  /*48d0*/  UMOV UR5, URZ ;  /* 0x000000ff00057c82 */ /* 0x000fe20008000000 */
[----:B------:R-:W-:-:S05]  /*48e0*/  UMOV UR4, URZ ;  /* 0x000000ff00047c82 */ /* 0x000fca0008000000 */
.L_x_52:
[----:B0-----:R-:W-:Y:S02]  /*48f0*/  IMAD.U32 R12, RZ, RZ, UR12 ;  /* 0x0000000cff0c7e24 */ /* 0x001fe4000f8e00ff */
        /* <DEDUP_REMOVED lines=10> */
[----:B0-----:R-:W-:Y:S01]  /*49a0*/  VIADD R17, R17, 0x4 ;  /* 0x0000000411117836 */ /* 0x001fe20000000000 */
        /* <DEDUP_REMOVED lines=17> */
[C---:B------:R-:W-:Y:S01]  /*4ac0*/  SHF.L.W.U32.HI R2, R3.reuse, 0x2, R0 ;  /* 0x0000000203027819 */ /* 0x040fe20000010e00 */
[----:B------:R-:W-:-:S03]  /*4ad0*/  IMAD.SHL.U32 R3, R3, 0x4, RZ ;  /* 0x0000000403037824 */ /* 0x000fc600078e00ff */
[----:B------:R-:W-:-:S04]  /*4ae0*/  SHF.R.S32.HI R4, RZ, 0x1f, R2 ;  /* 0x0000001fff047819 */ /* 0x000fc80000011402 */
[C---:B------:R-:W-:Y:S02]  /*4af0*/  LOP3.LUT R12, R4.reuse, R3, RZ, 0x3c, !PT ;  /* 0x00000003040c7212 */ /* 0x040fe400078e3cff */
[----:B------:R-:W-:Y:S02]  /*4b00*/  LOP3.LUT R13, R4, R2, RZ, 0x3c, !PT ;  /* 0x00000002040d7212 */ /* 0x000fe400078e3cff */
[----:B------:R-:W-:Y:S02]  /*4b10*/  SHF.R.U32.HI R3, RZ, 0x1e, R0 ;  /* 0x0000001eff037819 */ /* 0x000fe40000011600 */
[C---:B------:R-:W-:Y:S02]  /*4b20*/  LOP3.LUT R4, R2.reuse, R5, RZ, 0x3c, !PT ;  /* 0x0000000502047212 */ /* 0x040fe400078e3cff */
[----:B------:R-:W1:Y:S01]  /*4b30*/  I2F.F64.S64 R12, R12 ;  /* 0x0000000c000c7312 */ /* 0x000e620000301c00 */
[----:B------:R-:W-:Y:S02]  /*4b40*/  LEA.HI R0, R2, R3, RZ, 0x1 ;  /* 0x0000000302007211 */ /* 0x000fe400078f08ff */
[----:B------:R-:W-:-:S03]  /*4b50*/  ISETP.GE.AND P1, PT, R4, RZ, PT ;  /* 0x000000ff0400720c */ /* 0x000fc60003f26270 */
[----:B------:R-:W-:-:S04]  /*4b60*/  IMAD.MOV R2, RZ, RZ, -R0 ;  /* 0x000000ffff027224 */ /* 0x000fc800078e0a00 */
[----:B------:R-:W-:Y:S01]  /*4b70*/  @!P0 IMAD.MOV.U32 R0, RZ, RZ, R2 ;  /* 0x000000ffff008224 */ /* 0x000fe200078e0002 */
[----:B-1----:R-:W-:-:S10]  /*4b80*/  DMUL R16, R12, UR4 ;  /* 0x000000040c107c28 */ /* 0x002fd40008000000 */
[----:B------:R-:W1:Y:S02]  /*4b90*/  F2F.F32.F64 R16, R16 ;  /* 0x0000001000107310 */ /* 0x000e640000301000 */
[----:B01----:R-:W-:-:S07]  /*4ba0*/  FSEL R2, -R16, R16, !P1 ;  /* 0x0000001010027208 */ /* 0x003fce0004800100 */
.L_x_51:
[----:B------:R-:W-:Y:S05]  /*4bb0*/  BSYNC.RECONVERGENT B1 ;  /* 0x0000000000017941 */ /* 0x000fea0003800200 */
.L_x_50:
[----:B------:R-:W-:Y:S02]  /*4bc0*/  IMAD.MOV.U32 R16, RZ, RZ, 0x37cbac00 ;  /* 0x37cbac00ff107424 */ /* 0x000fe400078e00ff */
[----:B------:R-:W-:Y:S01]  /*4bd0*/  FMUL R3, R2, R2 ;  /* 0x0000000202037220 */ /* 0x000fe20000400000 */
[C---:B------:R-:W-:Y:S01]  /*4be0*/  LOP3.LUT R6, R0.reuse, 0x1, RZ, 0xc0, !PT ;  /* 0x0000000100067812 */ /* 0x040fe200078ec0ff */
[----:B------:R-:W-:Y:S01]  /*4bf0*/  IMAD.MOV.U32 R17, RZ, RZ, 0x3c0885e4 ;  /* 0x3c0885e4ff117424 */ /* 0x000fe200078e00ff */
[----:B------:R-:W-:Y:S01]  /*4c00*/  BSSY.RECONVERGENT B1, `(.L_x_53) ;  /* 0x0000044000017945 */ /* 0x000fe20003800200 */
[----:B------:R-:W-:Y:S01]  /*4c10*/  FFMA R4, R3, R16, -0.0013887860113754868507 ;  /* 0xbab607ed03047423 */ /* 0x000fe20000000010 */
[----:B------:R-:W-:Y:S01]  /*4c20*/  VIADD R0, R0, 0x1 ;  /* 0x0000000100007836 */ /* 0x000fe20000000000 */
[----:B------:R-:W-:Y:S01]  /*4c30*/  ISETP.NE.U32.AND P0, PT, R6, 0x1, PT ;  /* 0x000000010600780c */ /* 0x000fe20003f05070 */
[----:B------:R-:W-:-:S03]  /*4c40*/  IMAD.MOV.U32 R20, RZ, RZ, 0x3e2aaaa8 ;  /* 0x3e2aaaa8ff147424 */ /* 0x000fc600078e00ff */
[----:B------:R-:W-:Y:S02]  /*4c50*/  FSEL R4, R4, -0.00019574658654164522886, P0 ;  /* 0xb94d415304047808 */ /* 0x000fe40000000000 */
[----:B------:R-:W-:Y:S02]  /*4c60*/  FSEL R6, R17, 0.041666727513074874878, !P0 ;  /* 0x3d2aaabb11067808 */ /* 0x000fe40004000000 */
[----:B------:R-:W-:Y:S02]  /*4c70*/  LOP3.LUT P1, RZ, R0, 0x2, RZ, 0xc0, !PT ;  /* 0x0000000200ff7812 */ /* 0x000fe4000782c0ff */
[----:B------:R-:W-:Y:S01]  /*4c80*/  FSEL R0, R2, 1, !P0 ;  /* 0x3f80000002007808 */ /* 0x000fe20004000000 */
[----:B------:R-:W-:Y:S01]  /*4c90*/  FFMA R4, R3, R4, R6 ;  /* 0x0000000403047223 */ /* 0x000fe20000000006 */
[----:B------:R-:W-:Y:S02]  /*4ca0*/  FSEL R13, -R20, -0.4999999701976776123, !P0 ;  /* 0xbeffffff140d7808 */ /* 0x000fe40004000100 */
[----:B------:R-:W-:Y:S01]  /*4cb0*/  FSETP.GE.AND P0, PT, |R5|, 105615, PT ;  /* 0x47ce47800500780b */ /* 0x000fe20003f06200 */
[----:B------:R-:W-:-:S02]  /*4cc0*/  FFMA R21, R3, R0, RZ ;  /* 0x0000000003157223 */ /* 0x000fc400000000ff */
[----:B------:R-:W-:-:S04]  /*4cd0*/  FFMA R4, R3, R4, R13 ;  /* 0x0000000403047223 */ /* 0x000fc8000000000d */
[----:B------:R-:W-:-:S04]  /*4ce0*/  FFMA R21, R21, R4, R0 ;  /* 0x0000000415157223 */ /* 0x000fc80000000000 */
[----:B------:R-:W-:Y:S02]  /*4cf0*/  @P1 FADD R21, RZ, -R21 ;  /* 0x80000015ff151221 */ /* 0x000fe40000000000 */
[----:B------:R-:W-:Y:S05]  /*4d00*/  @!P0 BRA `(.L_x_54) ;  /* 0x0000000000cc8947 */ /* 0x000fea0003800000 */
[----:B------:R-:W-:-:S13]  /*4d10*/  FSETP.NEU.AND P0, PT, |R5|, +INF , PT ;  /* 0x7f8000000500780b */ /* 0x000fda0003f0d200 */
[----:B------:R-:W-:Y:S01]  /*4d20*/  @!P0 FMUL R18, RZ, R5 ;  /* 0x00000005ff128220 */ /* 0x000fe20000400000 */
[----:B------:R-:W-:Y:S01]  /*4d30*/  @!P0 IMAD.MOV.U32 R19, RZ, RZ, RZ ;  /* 0x000000ffff138224 */ /* 0x000fe200078e00ff */
[----:B------:R-:W-:Y:S06]  /*4d40*/  @!P0 BRA `(.L_x_54) ;  /* 0x0000000000bc8947 */ /* 0x000fec0003800000 */
[----:B------:R-:W0:Y:S01]  /*4d50*/  LDC.64 R2, c[0x4][0x50] ;  /* 0x01001400ff027b82 */ /* 0x000e220000000a00 */
[----:B------:R-:W-:Y:S01]  /*4d60*/  IMAD.SHL.U32 R4, R5, 0x100, RZ ;  /* 0x0000010005047824 */ /* 0x000fe200078e00ff */
[----:B------:R-:W-:Y:S01]  /*4d70*/  UMOV UR4, URZ ;  /* 0x000000ff00047c82 */ /* 0x000fe20008000000 */
[----:B------:R-:W-:Y:S02]  /*4d80*/  IMAD.MOV.U32 R6, RZ, RZ, RZ ;  /* 0x000000ffff067224 */ /* 0x000fe400078e00ff */
[----:B------:R-:W-:Y:S01]  /*4d90*/  IMAD.MOV.U32 R0, RZ, RZ, RZ ;  /* 0x000000ffff007224 */ /* 0x000fe200078e00ff */
[----:B------:R-:W-:-:S07]  /*4da0*/  LOP3.LUT R25, R4, 0x80000000, RZ, 0xfc, !PT ;  /* 0x8000000004197812 */ /* 0x000fce00078efcff */
.L_x_55:
[----:B0-----:R-:W-:-:S05]  /*4db0*/  IMAD.WIDE.U32 R18, R0, 0x4, R2 ;  /* 0x0000000400127825 */ /* 0x001fca00078e0002 */
[----:B------:R-:W2:Y:S01]  /*4dc0*/  LDG.E.CONSTANT R12, desc[UR8][R18.64] ;  /* 0x00000008120c7981 */ /* 0x000ea2000c1e9900 */
[C---:B-1----:R-:W-:Y:S02]  /*4dd0*/  IMAD R4, R0.reuse, 0x4, R1 ;  /* 0x0000000400047824 */ /* 0x042fe400078e0201 */
[----:B------:R-:W-:-:S05]  /*4de0*/  VIADD R0, R0, 0x1 ;  /* 0x0000000100007836 */ /* 0x000fca0000000000 */
[----:B------:R-:W-:Y:S01]  /*4df0*/  ISETP.NE.AND P0, PT, R0, 0x6, PT ;  /* 0x000000060000780c */ /* 0x000fe20003f05270 */
[----:B--2---:R-:W-:-:S03]  /*4e00*/  IMAD.WIDE.U32 R12, R12, R25, RZ ;  /* 0x000000190c0c7225 */ /* 0x004fc600078e00ff */
[----:B------:R-:W-:-:S04]  /*4e10*/  IADD3 R23, P1, PT, R12, R6, RZ ;  /* 0x000000060c177210 */ /* 0x000fc80007f3e0ff */
[----:B------:R-:W-:Y:S01]  /*4e20*/  IADD3.X R6, PT, PT, R13, UR4, RZ, P1, !PT ;  /* 0x000000040d067c10 */ /* 0x000fe20008ffe4ff */
[----:B------:R1:W-:Y:S04]  /*4e30*/  STL [R4+0x20], R23 ;  /* 0x0000201704007387 */ /* 0x0003e80000100800 */
[----:B------:R-:W-:Y:S05]  /*4e40*/  @P0 BRA `(.L_x_55) ;  /* 0xfffffffc00d80947 */ /* 0x000fea000383ffff */
[----:B-1----:R-:W-:Y:S01]  /*4e50*/  SHF.R.U32.HI R4, RZ, 0x17, R5 ;  /* 0x00000017ff047819 */ /* 0x002fe20000011605 */
        /* <DEDUP_REMOVED lines=14> */
[----:B---3--:R-:W-:Y:S02]  /*4f40*/  @P0 SHF.L.W.U32.HI R3, R2, R4, R3 ;  /* 0x0000000402030219 */ /* 0x008fe40000010e03 */
[--C-:B------:R-:W-:Y:S02]  /*4f50*/  SHF.R.U32.HI R19, RZ, 0x1e, R0.reuse ;  /* 0x0000001eff137819 */ /* 0x100fe40000011600 */
[C---:B------:R-:W-:Y:S01]  /*4f60*/  SHF.L.W.U32.HI R2, R3.reuse, 0x2, R0 ;  /* 0x0000000203027819 */ /* 0x040fe20000010e00 */
[----:B------:R-:W-:-:S03]  /*4f70*/  IMAD.SHL.U32 R3, R3, 0x4, RZ ;  /* 0x0000000403037824 */ /* 0x000fc600078e00ff */
[----:B------:R-:W-:Y:S02]  /*4f80*/  SHF.R.S32.HI R4, RZ, 0x1f, R2 ;  /* 0x0000001fff047819 */ /* 0x000fe40000011402 */
[----:B------:R-:W-:Y:S02]  /*4f90*/  LEA.HI R19, R2, R19, RZ, 0x1 ;  /* 0x0000001302137211 */ /* 0x000fe400078f08ff */
[C---:B------:R-:W-:Y:S02]  /*4fa0*/  LOP3.LUT R12, R4.reuse, R3, RZ, 0x3c, !PT ;  /* 0x00000003040c7212 */ /* 0x040fe400078e3cff */
[----:B------:R-:W-:Y:S01]  /*4fb0*/  LOP3.LUT R13, R4, R2, RZ, 0x3c, !PT ;  /* 0x00000002040d7212 */ /* 0x000fe200078e3cff */
[----:B------:R-:W-:Y:S01]  /*4fc0*/  IMAD.MOV R0, RZ, RZ, -R19 ;  /* 0x000000ffff007224 */ /* 0x000fe200078e0a13 */
[----:B------:R-:W-:-:S03]  /*4fd0*/  LOP3.LUT R5, R2, R5, RZ, 0x3c, !PT ;  /* 0x0000000502057212 */ /* 0x000fc600078e3cff */
[----:B------:R-:W-:Y:S01]  /*4fe0*/  @!P1 IMAD.MOV.U32 R19, RZ, RZ, R0 ;  /* 0x000000ffff139224 */ /* 0x000fe200078e0000 */
[----:B------:R-:W1:Y:S01]  /*4ff0*/  I2F.F64.S64 R12, R12 ;  /* 0x0000000c000c7312 */ /* 0x000e620000301c00 */
[----:B------:R-:W-:Y:S01]  /*5000*/  ISETP.GE.AND P0, PT, R5, RZ, PT ;  /* 0x000000ff0500720c */ /* 0x000fe20003f06270 */
[----:B-1----:R-:W-:-:S10]  /*5010*/  DMUL R22, R12, UR4 ;  /* 0x000000040c167c28 */ /* 0x002fd40008000000 */
[----:B------:R-:W1:Y:S02]  /*5020*/  F2F.F32.F64 R22, R22 ;  /* 0x0000001600167310 */ /* 0x000e640000301000 */
[----:B01----:R-:W-:-:S07]  /*5030*/  FSEL R18, -R22, R22, !P0 ;  /* 0x0000001616127208 */ /* 0x003fce0004000100 */
.L_x_54:
[----:B------:R-:W-:Y:S05]  /*5040*/  BSYNC.RECONVERGENT B1 ;  /* 0x0000000000017941 */ /* 0x000fea0003800200 */
.L_x_53:
[----:B------:R-:W-:Y:S01]  /*5050*/  FMUL R3, R18, R18 ;  /* 0x0000001212037220 */ /* 0x000fe20000400000 */
[C---:B------:R-:W-:Y:S01]  /*5060*/  LOP3.LUT R0, R19.reuse, 0x1, RZ, 0xc0, !PT ;  /* 0x0000000113007812 */ /* 0x040fe200078ec0ff */
[----:B------:R-:W0:Y:S01]  /*5070*/  LDCU UR4, c[0x3][0x68] ;  /* 0x00c00d00ff0477ac */ /* 0x000e220008000800 */
[----:B------:R-:W-:Y:S01]  /*5080*/  LOP3.LUT P1, RZ, R19, 0x2, RZ, 0xc0, !PT ;  /* 0x0000000213ff7812 */ /* 0x000fe2000782c0ff */
[----:B------:R-:W-:Y:S01]  /*5090*/  FFMA R16, R3, R16, -0.0013887860113754868507 ;  /* 0xbab607ed03107423 */ /* 0x000fe20000000010 */
[----:B------:R-:W-:Y:S01]  /*50a0*/  ISETP.NE.U32.AND P0, PT, R0, 0x1, PT ;  /* 0x000000010000780c */ /* 0x000fe20003f05070 */
[----:B------:R-:W-:Y:S03]  /*50b0*/  BSSY.RECONVERGENT B1, `(.L_x_56) ;  /* 0x0000014000017945 */ /* 0x000fe60003800200 */
[----:B------:R-:W-:Y:S02]  /*50c0*/  FSEL R0, R17, 0.041666727513074874878, P0 ;  /* 0x3d2aaabb11007808 */ /* 0x000fe40000000000 */
[----:B------:R-:W-:-:S02]  /*50d0*/  FSEL R16, R16, -0.00019574658654164522886, !P0 ;  /* 0xb94d415310107808 */ /* 0x000fc40004000000 */
[----:B------:R-:W-:-:S03]  /*50e0*/  FSEL R5, -R20, -0.4999999701976776123, P0 ;  /* 0xbeffffff14057808 */ /* 0x000fc60000000100 */
[----:B------:R-:W-:Y:S01]  /*50f0*/  FFMA R16, R3, R16, R0 ;  /* 0x0000001003107223 */ /* 0x000fe20000000000 */
[----:B------:R-:W-:-:S03]  /*5100*/  FSEL R0, R18, 1, P0 ;  /* 0x3f80000012007808 */ /* 0x000fc60000000000 */
[----:B------:R-:W-:Y:S01]  /*5110*/  FFMA R5, R3, R16, R5 ;  /* 0x0000001003057223 */ /* 0x000fe20000000005 */
[----:B0-----:R-:W-:Y:S01]  /*5120*/  FMUL R21, R21, UR4 ;  /* 0x0000000415157c20 */ /* 0x001fe20008400000 */
[----:B------:R-:W-:-:S04]  /*5130*/  FFMA R3, R3, R0, RZ ;  /* 0x0000000003037223 */ /* 0x000fc800000000ff */
[----:B------:R-:W-:-:S04]  /*5140*/  FFMA R0, R3, R5, R0 ;  /* 0x0000000503007223 */ /* 0x000fc80000000000 */
[----:B------:R-:W-:-:S04]  /*5150*/  @P1 FADD R0, RZ, -R0 ;  /* 0x80000000ff001221 */ /* 0x000fc80000000000 */
[----:B------:R-:W-:Y:S01]  /*5160*/  FMUL R5, R0, UR4 ;  /* 0x0000000400057c20 */ /* 0x000fe20008400000 */
[----:B------:R-:W-:-:S03]  /*5170*/  FADD R0, -R21, -RZ ;  /* 0x800000ff15007221 */ /* 0x000fc60000000100 */
[----:B------:R-:W-:Y:S02]  /*5180*/  FADD R2, -R5, -RZ ;  /* 0x800000ff05027221 */ /* 0x000fe40000000100 */
[----:B------:R0:W-:Y:S04]  /*5190*/  ATOMS.EXCH RZ, [R11+0xc], R0 ;  /* 0x00000c000bff738c */ /* 0x0001e80004000000 */
[----:B------:R0:W-:Y:S02]  /*51a0*/  ATOMS.EXCH RZ, [R11+0x10], R2 ;  /* 0x000010020bff738c */ /* 0x0001e40004000000 */
.L_x_57:
[----:B0-----:R-:W0:Y:S02]  /*51b0*/  LDS R2, [R11] ;  /* 0x000000000b027984 */ /* 0x001e240000000800 */
[----:B0-----:R-:W-:-:S05]  /*51c0*/  FADD R3, -R21, R2 ;  /* 0x0000000215037221 */ /* 0x001fca0000000100 */
[----:B------:R-:W0:Y:S02]  /*51d0*/  ATOMS.CAST.SPIN P0, [R11], R2, R3 ;  /* 0x000000020b00758d */ /* 0x000e240001800003 */
[----:B0-----:R-:W-:Y:S05]  /*51e0*/  @!P0 BRA `(.L_x_57) ;  /* 0xfffffffc00f08947 */ /* 0x001fea000383ffff */
[----:B------:R-:W-:Y:S05]  /*51f0*/  BSYNC.RECONVERGENT B1 ;  /* 0x0000000000017941 */ /* 0x000fea0003800200 */
.L_x_56:
[----:B------:R-:W-:Y:S01]  /*5200*/  BSSY.RECONVERGENT B1, `(.L_x_58) ;  /* 0x0000005000017945 */ /* 0x000fe20003800200 */
.L_x_59:
[----:B------:R-:W0:Y:S02]  /*5210*/  LDS R2, [R11+0x4] ;  /* 0x000004000b027984 */ /* 0x000e240000000800 */
[----:B0-----:R-:W-:-:S05]  /*5220*/  FADD R3, -R5, R2 ;  /* 0x0000000205037221 */ /* 0x001fca0000000100 */
[----:B------:R-:W0:Y:S02]  /*5230*/  ATOMS.CAST.SPIN P0, [R11+0x4], R2, R3 ;  /* 0x000004020b00758d */ /* 0x000e240001800003 */
[----:B0-----:R-:W-:Y:S05]  /*5240*/  @!P0 BRA `(.L_x_59) ;  /* 0xfffffffc00f08947 */ /* 0x001fea000383ffff */
[----:B------:R-:W-:Y:S05]  /*5250*/  BSYNC.RECONVERGENT B1 ;  /* 0x0000000000017941 */ /* 0x000fea0003800200 */
.L_x_58:
[----:B------:R0:W-:Y:S01]  /*5260*/  ATOMS.EXCH RZ, [R15+0xc], R21 ;  /* 0x00000c150fff738c */ /* 0x0001e20004000000 */
[----:B------:R-:W-:Y:S03]  /*5270*/  BSSY.RECONVERGENT B1, `(.L_x_60) ;  /* 0x0000006000017945 */ /* 0x000fe60003800200 */
[----:B------:R0:W-:Y:S02]  /*5280*/  ATOMS.EXCH RZ, [R15+0x10], R5 ;  /* 0x000010050fff738c */ /* 0x0001e40004000000 */
.L_x_61:
[----:B------:R-:W1:Y:S02]  /*5290*/  LDS R2, [R15] ;  /* 0x000000000f027984 */ /* 0x000e640000000800 */
[----:B-1----:R-:W-:-:S05]  /*52a0*/  FADD R3, R21, R2 ;  /* 0x0000000215037221 */ /* 0x002fca0000000000 */
[----:B------:R-:W1:Y:S02]  /*52b0*/  ATOMS.CAST.SPIN P0, [R15], R2, R3 ;  /* 0x000000020f00758d */ /* 0x000e640001800003 */
[----:B-1----:R-:W-:Y:S05]  /*52c0*/  @!P0 BRA `(.L_x_61) ;  /* 0xfffffffc00f08947 */ /* 0x002fea000383ffff */
[----:B------:R-:W-:Y:S05]  /*52d0*/  BSYNC.RECONVERGENT B1 ;  /* 0x0000000000017941 */ /* 0x000fea0003800200 */
.L_x_60:
[----:B------:R-:W1:Y:S02]  /*52e0*/  LDS R2, [R15+0x4] ;  /* 0x000004000f027984 */ /* 0x000e640000000800 */
[----:B-1----:R-:W-:-:S05]  /*52f0*/  FADD R3, R5, R2 ;  /* 0x0000000205037221 */ /* 0x002fca0000000000 */
[----:B------:R-:W1:Y:S02]  /*5300*/  ATOMS.CAST.SPIN P0, [R15+0x4], R2, R3 ;  /* 0x000004020f00758d */ /* 0x000e640001800003 */
[----:B-1----:R-:W-:Y:S05]  /*5310*/  @!P0 BRA `(.L_x_60) ;  /* 0xfffffffc00f08947 */ /* 0x002fea000383ffff */
.L_x_44:
[----:B------:R-:W-:Y:S05]  /*5320*/  BSYNC.RECONVERGENT B0 ;  /* 0x0000000000007941 */ /* 0x000fea0003800200 */
.L_x_43:
[----:B------:R-:W-:-:S05]  /*5330*/  VIADD R8, R8, 0x1 ;  /* 0x0000000108087836 */ /* 0x000fca0000000000 */
[----:B------:R-:W-:-:S13]  /*5340*/  ISETP.NE.AND P0, PT, R8, UR14, PT ;  /* 0x0000000e08007c0c */ /* 0x000fda000bf05270 */
[----:B------:R-:W-:Y:S05]  /*5350*/  @!P0 BRA `(.L_x_42) ;  /* 0x0000003c00a88947 */ /* 0x000fea0003800000 */
[----:B------:R-:W-:Y:S05]  /*5360*/  BRA `(.L_x_62) ;  /* 0xffffffec00d87947 */ /* 0x000fea000383ffff */
.L_x_41:
[----:B012---:R-:W0:Y:S01]  /*5370*/  LDS R7, [R11+0xc] ;  /* 0x00000c000b077984 */ /* 0x007e220000000800 */
[----:B------:R-:W1:Y:S01]  /*5380*/  LDCU UR4, c[0x3][0x74] ;  /* 0x00c00e80ff0477ac */ /* 0x000e620008000800 */
[----:B------:R-:W-:Y:S02]  /*5390*/  BSSY.RECONVERGENT B0, `(.L_x_63) ;  /* 0x0000047000007945 */ /* 0x000fe40003800200 */
[----:B------:R-:W1:Y:S01]  /*53a0*/  LDS R0, [R11+0x8] ;  /* 0x000008000b007984 */ /* 0x000e620000000800 */
[C---:B0-----:R-:W-:Y:S01]  /*53b0*/  FMUL R2, R7.reuse, 0.63661974668502807617 ;  /* 0x3f22f98307027820 */ /* 0x041fe20000400000 */
[----:B------:R-:W-:Y:S01]  /*53c0*/  FSETP.GE.AND P0, PT, |R7|, 105615, PT ;  /* 0x47ce47800700780b */ /* 0x000fe20003f06200 */
[----:B-1----:R-:W-:-:S04]  /*53d0*/  FADD R0, R0, UR4 ;  /* 0x0000000400007e21 */ /* 0x002fc80008000000 */
[----:B------:R-:W4:Y:S01]  /*53e0*/  F2I.NTZ R2, R2 ;  /* 0x0000000200027305 */ /* 0x000f220000203100 */
[----:B------:R-:W-:-:S04]  /*53f0*/  FMNMX R0, R0, 100, PT ;  /* 0x42c8000000007809 */ /* 0x000fc80003800000 */
[----:B------:R-:W-:-:S05]  /*5400*/  FMNMX R0, RZ, R0, !PT ;  /* 0x00000000ff007209 */ /* 0x000fca0007800000 */
[----:B------:R0:W-:Y:S01]  /*5410*/  STS [R11+0x8], R0 ;  /* 0x000008000b007388 */ /* 0x0001e20000000800 */
[----:B----4-:R-:W-:Y:S01]  /*5420*/  I2FP.F32.S32 R8, R2 ;  /* 0x0000000200087245 */ /* 0x010fe20000201400 */
[----:B------:R-:W-:-:S04]  /*5430*/  IMAD.MOV.U32 R16, RZ, RZ, R2 ;  /* 0x000000ffff107224 */ /* 0x000fc800078e0002 */
[----:B------:R-:W-:-:S04]  /*5440*/  FFMA R3, R8, -1.5707962512969970703, R7 ;  /* 0xbfc90fda08037823 */ /* 0x000fc80000000007 */
[----:B------:R-:W-:-:S04]  /*5450*/  FFMA R3, R8, -7.5497894158615963534e-08, R3 ;  /* 0xb3a2216808037823 */ /* 0x000fc80000000003 */
[----:B------:R-:W-:-:S04]  /*5460*/  FFMA R8, R8, -5.3903029534742383927e-15, R3 ;  /* 0xa7c234c508087823 */ /* 0x000fc80000000003 */
[----:B------:R-:W-:Y:S01]  /*5470*/  IMAD.MOV.U32 R3, RZ, RZ, R8 ;  /* 0x000000ffff037224 */ /* 0x000fe200078e0008 */
[----:B0-----:R-:W-:Y:S06]  /*5480*/  @!P0 BRA `(.L_x_64) ;  /* 0x0000000000dc8947 */ /* 0x001fec0003800000 */
        /* <DEDUP_REMOVED lines=11> */
.L_x_65:
        /* <DEDUP_REMOVED lines=44> */
.L_x_64:
[----:B------:R-:W-:Y:S05]  /*5800*/  BSYNC.RECONVERGENT B0 ;  /* 0x0000000000007941 */ /* 0x000fea0003800200 */
.L_x_63:
[----:B------:R-:W0:Y:S01]  /*5810*/  LDS R19, [R11] ;  /* 0x000000000b137984 */ /* 0x000e220000000800 */
        /* <DEDUP_REMOVED lines=12> */
[----:B------:R-:W-:Y:S01]  /*58e0*/  FSEL R6, -R18, -0.4999999701976776123, !P1 ;  /* 0xbeffffff12067808 */ /* 0x000fe20004800100 */
[----:B------:R-:W-:Y:S01]  /*58f0*/  FFMA R5, R4, R5, R15 ;  /* 0x0000000504057223 */ /* 0x000fe2000000000f */
[----:B------:R-:W-:-:S03]  /*5900*/  FSEL R2, R3, 1, !P1 ;  /* 0x3f80000003027808 */ /* 0x000fc60004800000 */
[C---:B------:R-:W-:Y:S02]  /*5910*/  FFMA R5, R4.reuse, R5, R6 ;  /* 0x0000000504057223 */ /* 0x040fe40000000006 */
[----:B------:R-:W-:-:S04]  /*5920*/  FFMA R3, R4, R2, RZ ;  /* 0x0000000204037223 */ /* 0x000fc800000000ff */
[----:B------:R-:W-:-:S04]  /*5930*/  FFMA R3, R3, R5, R2 ;  /* 0x0000000503037223 */ /* 0x000fc80000000002 */
[----:B------:R-:W-:-:S04]  /*5940*/  @P2 FADD R3, RZ, -R3 ;  /* 0x80000003ff032221 */ /* 0x000fc80000000000 */
[----:B0-----:R-:W-:-:S05]  /*5950*/  FFMA R12, R0, R3, R19 ;  /* 0x00000003000c7223 */ /* 0x001fca0000000013 */
[----:B------:R0:W-:Y:S01]  /*5960*/  STS [R11], R12 ;  /* 0x0000000c0b007388 */ /* 0x0001e20000000800 */
[----:B------:R-:W-:Y:S05]  /*5970*/  @!P0 BRA `(.L_x_67) ;  /* 0x0000000000cc8947 */ /* 0x000fea0003800000 */
[----:B------:R-:W-:-:S13]  /*5980*/  FSETP.NEU.AND P0, PT, |R7|, +INF , PT ;  /* 0x7f8000000700780b */ /* 0x000fda0003f0d200 */
[----:B------:R-:W-:Y:S01]  /*5990*/  @!P0 FMUL R8, RZ, R7 ;  /* 0x00000007ff088220 */ /* 0x000fe20000400000 */
[----:B------:R-:W-:Y:S01]  /*59a0*/  @!P0 IMAD.MOV.U32 R16, RZ, RZ, RZ ;  /* 0x000000ffff108224 */ /* 0x000fe200078e00ff */
[----:B------:R-:W-:Y:S06]  /*59b0*/  @!P0 BRA `(.L_x_67) ;  /* 0x0000000000bc8947 */ /* 0x000fec0003800000 */
[----:B------:R-:W1:Y:S01]  /*59c0*/  LDC.64 R2, c[0x4][0x50] ;  /* 0x01001400ff027b82 */ /* 0x000e620000000a00 */
[----:B------:R-:W-:Y:S01]  /*59d0*/  IMAD.SHL.U32 R4, R7, 0x100, RZ ;  /* 0x0000010007047824 */ /* 0x000fe200078e00ff */
[----:B------:R-:W-:Y:S01]  /*59e0*/  UMOV UR4, URZ ;  /* 0x000000ff00047c82 */ /* 0x000fe20008000000 */
[----:B------:R-:W-:Y:S02]  /*59f0*/  IMAD.MOV.U32 R6, RZ, RZ, RZ ;  /* 0x000000ffff067224 */ /* 0x000fe400078e00ff */
[----:B------:R-:W-:Y:S01]  /*5a00*/  IMAD.MOV.U32 R8, RZ, RZ, RZ ;  /* 0x000000ffff087224 */ /* 0x000fe200078e00ff */
[----:B------:R-:W-:-:S07]  /*5a10*/  LOP3.LUT R21, R4, 0x80000000, RZ, 0xfc, !PT ;  /* 0x8000000004157812 */ /* 0x000fce00078efcff */
.L_x_68:
[----:B-1----:R-:W-:-:S06]  /*5a20*/  IMAD.WIDE.U32 R4, R8, 0x4, R2 ;  /* 0x0000000408047825 */ /* 0x002fcc00078e0002 */
[----:B--2---:R-:W2:Y:S01]  /*5a30*/  LDG.E.CONSTANT R4, desc[UR8][R4.64] ;  /* 0x0000000804047981 */ /* 0x004ea2000c1e9900 */
[C---:B------:R-:W-:Y:S02]  /*5a40*/  IMAD R16, R8.reuse, 0x4, R1 ;  /* 0x0000000408107824 */ /* 0x040fe400078e0201 */
[----:B------:R-:W-:-:S05]  /*5a50*/  VIADD R8, R8, 0x1 ;  /* 0x0000000108087836 */ /* 0x000fca0000000000 */
[----:B------:R-:W-:Y:S01]  /*5a60*/  ISETP.NE.AND P0, PT, R8, 0x6, PT ;  /* 0x000000060800780c */ /* 0x000fe20003f05270 */
[----:B--2---:R-:W-:-:S03]  /*5a70*/  IMAD.WIDE.U32 R14, R4, R21, RZ ;  /* 0x00000015040e7225 */ /* 0x004fc600078e00ff */
[----:B------:R-:W-:-:S04]  /*5a80*/  IADD3 R19, P1, PT, R14, R6, RZ ;  /* 0x000000060e137210 */ /* 0x000fc80007f3e0ff */
[----:B------:R-:W-:Y:S01]  /*5a90*/  IADD3.X R6, PT, PT, R15, UR4, RZ, P1, !PT ;  /* 0x000000040f067c10 */ /* 0x000fe20008ffe4ff */
[----:B------:R2:W-:Y:S04]  /*5aa0*/  STL [R16], R19 ;  /* 0x0000001310007387 */ /* 0x0005e80000100800 */
[----:B------:R-:W-:Y:S05]  /*5ab0*/  @P0 BRA `(.L_x_68) ;  /* 0xfffffffc00d80947 */ /* 0x000fea000383ffff */
[----:B------:R-:W-:Y:S01]  /*5ac0*/  SHF.R.U32.HI R5, RZ, 0x17, R7 ;  /* 0x00000017ff057819 */ /* 0x000fe20000011607 */
[----:B------:R1:W-:Y:S03]  /*5ad0*/  STL [R1+0x18], R6 ;  /* 0x0000180601007387 */ /* 0x0003e60000100800 */
[C---:B------:R-:W-:Y:S02]  /*5ae0*/  LOP3.LUT R2, R5.reuse, 0xe0, RZ, 0xc0, !PT ;  /* 0x000000e005027812 */ /* 0x040fe400078ec0ff */
[----:B------:R-:W-:-:S03]  /*5af0*/  LOP3.LUT P0, RZ, R5, 0x1f, RZ, 0xc0, !PT ;  /* 0x0000001f05ff7812 */ /* 0x000fc6000780c0ff */
[----:B------:R-:W-:-:S05]  /*5b00*/  VIADD R2, R2, 0xffffff80 ;  /* 0xffffff8002027836 */ /* 0x000fca0000000000 */
[----:B------:R-:W-:-:S05]  /*5b10*/  SHF.R.U32.HI R2, RZ, 0x5, R2 ;  /* 0x00000005ff027819 */ /* 0x000fca0000011602 */
[----:B------:R-:W-:-:S05]  /*5b20*/  IMAD R8, R2, -0x4, R1 ;  /* 0xfffffffc02087824 */ /* 0x000fca00078e0201 */
[----:B------:R-:W3:Y:S04]  /*5b30*/  LDL R2, [R8+0x18] ;  /* 0x0000180008027983 */ /* 0x000ee80000100800 */
[----:B------:R-:W3:Y:S04]  /*5b40*/  LDL R3, [R8+0x14] ;  /* 0x0000140008037983 */ /* 0x000ee80000100800 */
[----:B------:R-:W4:Y:S01]  /*5b50*/  @P0 LDL R4, [R8+0x10] ;  /* 0x0000100008040983 */ /* 0x000f220000100800 */
[----:B------:R-:W-:Y:S01]  /*5b60*/  LOP3.LUT R5, R5, 0x1f, RZ, 0xc0, !PT ;  /* 0x0000001f05057812 */ /* 0x000fe200078ec0ff */
[----:B------:R-:W-:Y:S01]  /*5b70*/  UMOV UR4, 0x54442d19 ;  /* 0x54442d1900047882 */ /* 0x000fe20000000000 */
[----:B------:R-:W-:Y:S01]  /*5b80*/  UMOV UR5, 0x3bf921fb ;  /* 0x3bf921fb00057882 */ /* 0x000fe20000000000 */
[----:B------:R-:W-:-:S02]  /*5b90*/  ISETP.GE.AND P1, PT, R7, RZ, PT ;  /* 0x000000ff0700720c */ /* 0x000fc40003f26270 */
[-C--:B---3--:R-:W-:Y:S02]  /*5ba0*/  @P0 SHF.L.W.U32.HI R2, R3, R5.reuse, R2 ;  /* 0x0000000503020219 */ /* 0x088fe40000010e02 */
        /* <DEDUP_REMOVED lines=8> */
[----:B------:R-:W3:Y:S01]  /*5c30*/  I2F.F64.S64 R14, R14 ;  /* 0x0000000e000e7312 */ /* 0x000ee20000301c00 */
[----:B--2---:R-:W-:Y:S02]  /*5c40*/  LEA.HI R16, R4, R3, RZ, 0x1 ;  /* 0x0000000304107211 */ /* 0x004fe400078f08ff */
[----:B------:R-:W-:-:S03]  /*5c50*/  ISETP.GE.AND P0, PT, R2, RZ, PT ;  /* 0x000000ff0200720c */ /* 0x000fc60003f06270 */
[----:B------:R-:W-:-:S04]  /*5c60*/  IMAD.MOV R2, RZ, RZ, -R16 ;  /* 0x000000ffff027224 */ /* 0x000fc800078e0a10 */
[----:B------:R-:W-:Y:S01]  /*5c70*/  @!P1 IMAD.MOV.U32 R16, RZ, RZ, R2 ;  /* 0x000000ffff109224 */ /* 0x000fe200078e0002 */
[----:B---3--:R-:W-:-:S10]  /*5c80*/  DMUL R20, R14, UR4 ;  /* 0x000000040e147c28 */ /* 0x008fd40008000000 */
[----:B------:R-:W2:Y:S02]  /*5c90*/  F2F.F32.F64 R20, R20 ;  /* 0x0000001400147310 */ /* 0x000ea40000301000 */
[----:B-12---:R-:W-:-:S07]  /*5ca0*/  FSEL R8, -R20, R20, !P0 ;  /* 0x0000001414087208 */ /* 0x006fce0004000100 */
.L_x_67:
[----:B------:R-:W-:Y:S05]  /*5cb0*/  BSYNC.RECONVERGENT B0 ;  /* 0x0000000000007941 */ /* 0x000fea0003800200 */
.L_x_66:
[----:B------:R-:W1:Y:S01]  /*5cc0*/  LDS R15, [R11+0x4] ;  /* 0x000004000b0f7984 */ /* 0x000e620000000800 */
[----:B------:R-:W-:Y:S01]  /*5cd0*/  FMUL R3, R8, R8 ;  /* 0x0000000808037220 */ /* 0x000fe20000400000 */
[C---:B------:R-:W-:Y:S01]  /*5ce0*/  LOP3.LUT R2, R16.reuse, 0x1, RZ, 0xc0, !PT ;  /* 0x0000000110027812 */ /* 0x040fe200078ec0ff */
[----:B------:R-:W-:Y:S01]  /*5cf0*/  UISETP.GE.U32.AND UP0, UPT, UR16, 0x2, UPT ;  /* 0x000000021000788c */ /* 0x000fe2000bf06070 */
[----:B------:R-:W-:Y:S01]  /*5d00*/  LOP3.LUT P1, RZ, R16, 0x2, RZ, 0xc0, !PT ;  /* 0x0000000210ff7812 */ /* 0x000fe2000782c0ff */
[----:B------:R-:W-:Y:S01]  /*5d10*/  FFMA R13, R3, R13, -0.0013887860113754868507 ;  /* 0xbab607ed030d7423 */ /* 0x000fe2000000000d */
[----:B------:R-:W-:-:S04]  /*5d20*/  ISETP.NE.U32.AND P0, PT, R2, 0x1, PT ;  /* 0x000000010200780c */ /* 0x000fc80003f05070 */
[----:B------:R-:W-:Y:S02]  /*5d30*/  FSEL R4, R17, 0.041666727513074874878, P0 ;  /* 0x3d2aaabb11047808 */ /* 0x000fe40000000000 */
[----:B------:R-:W-:Y:S02]  /*5d40*/  FSEL R2, R13, -0.00019574658654164522886, !P0 ;  /* 0xb94d41530d027808 */ /* 0x000fe40004000000 */
[----:B------:R-:W-:-:S03]  /*5d50*/  FSEL R5, -R18, -0.4999999701976776123, P0 ;  /* 0xbeffffff12057808 */ /* 0x000fc60000000100 */
[----:B------:R-:W-:Y:S01]  /*5d60*/  FFMA R4, R3, R2, R4 ;  /* 0x0000000203047223 */ /* 0x000fe20000000004 */
[----:B------:R-:W-:-:S03]  /*5d70*/  FSEL R2, R8, 1, P0 ;  /* 0x3f80000008027808 */ /* 0x000fc60000000000 */
[C---:B------:R-:W-:Y:S02]  /*5d80*/  FFMA R4, R3.reuse, R4, R5 ;  /* 0x0000000403047223 */ /* 0x040fe40000000005 */
[----:B------:R-:W-:-:S04]  /*5d90*/  FFMA R3, R3, R2, RZ ;  /* 0x0000000203037223 */ /* 0x000fc800000000ff */
[----:B------:R-:W-:-:S04]  /*5da0*/  FFMA R3, R3, R4, R2 ;  /* 0x0000000403037223 */ /* 0x000fc80000000002 */
[----:B------:R-:W-:-:S04]  /*5db0*/  @P1 FADD R3, RZ, -R3 ;  /* 0x80000003ff031221 */ /* 0x000fc80000000000 */
[----:B-1----:R-:W-:-:S05]  /*5dc0*/  FFMA R18, R0, R3, R15 ;  /* 0x0000000300127223 */ /* 0x002fca000000000f */
[----:B------:R1:W-:Y:S01]  /*5dd0*/  STS [R11+0x4], R18 ;  /* 0x000004120b007388 */ /* 0x0003e20000000800 */
[----:B------:R-:W-:Y:S05]  /*5de0*/  BRA.U !UP0, `(.L_x_69) ;  /* 0x0000003108907547 */ /* 0x000fea000b800000 */
[----:B------:R-:W2:Y:S01]  /*5df0*/  LDC R14, c[0x3][0x70] ;  /* 0x00c01c00ff0e7b82 */ /* 0x000ea20000000800 */
[----:B------:R-:W2:Y:S01]  /*5e00*/  LDCU UR4, c[0x3][0x6c] ;  /* 0x00c00d80ff0477ac */ /* 0x000ea20008000800 */
[----:B------:R-:W-:Y:S02]  /*5e10*/  IMAD.MOV.U32 R17, RZ, RZ, RZ ;  /* 0x000000ffff117224 */ /* 0x000fe400078e00ff */
[----:B------:R-:W-:Y:S02]  /*5e20*/  VIADD R16, R1, 0x20 ;  /* 0x0000002001107836 */ /* 0x000fe40000000000 */
[----:B--2---:R-:W-:-:S04]  /*5e30*/  FADD R14, R14, UR4 ;  /* 0x000000040e0e7e21 */ /* 0x004fc80008000000 */
[----:B------:R-:W-:-:S07]  /*5e40*/  FMUL R14, R14, 6 ;  /* 0x40c000000e0e7820 */ /* 0x000fce0000400000 */
.L_x_91:
[----:B--2---:R-:W2:Y:S01]  /*5e50*/  S2R R4, SR_CgaCtaId ;  /* 0x0000000000047919 */ /* 0x004ea20000008800 */
[----:B------:R-:W3:Y:S01]  /*5e60*/  LDCU UR4, c[0x0][0x388] ;  /* 0x00007100ff0477ac */ /* 0x000ee20008000800 */
[----:B------:R-:W-:Y:S01]  /*5e70*/  MOV R3, 0x400 ;  /* 0x0000040000037802 */ /* 0x000fe20000000f00 */
[----:B------:R-:W-:Y:S01]  /*5e80*/  BSSY.RECONVERGENT B0, `(.L_x_70) ;  /* 0x000001a000007945 */ /* 0x000fe20003800200 */
[C---:B---3--:R-:W-:Y:S02]  /*5e90*/  IMAD R2, R17.reuse, UR4, RZ ;  /* 0x0000000411027c24 */ /* 0x048fe4000f8e02ff */
[----:B------:R-:W-:-:S05]  /*5ea0*/  VIADD R17, R17, 0x1 ;  /* 0x0000000111117836 */ /* 0x000fca0000000000 */
[----:B------:R-:W-:-:S04]  /*5eb0*/  ISETP.NE.AND P1, PT, R17, UR14, PT ;  /* 0x0000000e11007c0c */ /* 0x000fc8000bf25270 */
[----:B------:R-:W-:Y:S02]  /*5ec0*/  P2R R19, PR, RZ, 0x2 ;  /* 0x00000002ff137803 */ /* 0x000fe40000000000 */
[----:B--2---:R-:W-:-:S05]  /*5ed0*/  LEA R3, R4, R3, 0x18 ;  /* 0x0000000304037211 */ /* 0x004fca00078ec0ff */
[----:B------:R-:W-:-:S05]  /*5ee0*/  IMAD R2, R2, 0x4, R3 ;  /* 0x0000000402027824 */ /* 0x000fca00078e0203 */
[----:B------:R-:W2:Y:S04]  /*5ef0*/  LDS R21, [R2+0x4] ;  /* 0x0000040002157984 */ /* 0x000ea80000000800 */
[----:B------:R-:W3:Y:S01]  /*5f00*/  LDS R3, [R2] ;  /* 0x0000000002037984 */ /* 0x000ee20000000800 */
[----:B--2---:R-:W-:Y:S01]  /*5f10*/  FADD R21, R18, -R21 ;  /* 0x8000001512157221 */ /* 0x004fe20000000000 */
[----:B---3--:R-:W-:-:S03]  /*5f20*/  FADD R20, R12, -R3 ;  /* 0x800000030c147221 */ /* 0x008fc60000000000 */
[----:B------:R-:W-:-:S04]  /*5f30*/  FMUL R3, R21, R21 ;  /* 0x0000001515037220 */ /* 0x000fc80000400000 */
[----:B------:R-:W-:-:S04]  /*5f40*/  FFMA R6, R20, R20, R3 ;  /* 0x0000001414067223 */ /* 0x000fc80000000003 */
[----:B------:R-:W-:Y:S01]  /*5f50*/  VIADD R3, R6, 0xf3000000 ;  /* 0xf300000006037836 */ /* 0x000fe20000000000 */
[----:B------:R2:W3:Y:S04]  /*5f60*/  MUFU.RSQ R5, R6 ;  /* 0x0000000600057308 */ /* 0x0004e80000001400 */
[----:B------:R-:W-:-:S13]  /*5f70*/  ISETP.GT.U32.AND P0, PT, R3, 0x727fffff, PT ;  /* 0x727fffff0300780c */ /* 0x000fda0003f04070 */
[----:B--23--:R-:W-:Y:S05]  /*5f80*/  @!P0 BRA `(.L_x_71) ;  /* 0x0000000000148947 */ /* 0x00cfea0003800000 */
[----:B------:R-:W-:Y:S01]  /*5f90*/  IMAD.MOV.U32 R2, RZ, RZ, R6 ;  /* 0x000000ffff027224 */ /* 0x000fe200078e0006 */
[----:B------:R-:W-:-:S07]  /*5fa0*/  MOV R23, 0x5fc0 ;  /* 0x00005fc000177802 */ /* 0x000fce0000000f00 */
[----:B01----:R-:W-:Y:S05]  /*5fb0*/  CALL.REL.NOINC `($__internal_0_$__cuda_sm20_sqrt_rn_f32_slowpath) ;  /* 0x0000003c00507944 */ /* 0x003fea0003c00000 */
[----:B------:R-:W-:Y:S01]  /*5fc0*/  IMAD.MOV.U32 R3, RZ, RZ, R4 ;  /* 0x000000ffff037224 */ /* 0x000fe200078e0004 */
[----:B------:R-:W-:Y:S06]  /*5fd0*/  BRA `(.L_x_72) ;  /* 0x0000000000107947 */ /* 0x000fec0003800000 */
.L_x_71:
[----:B------:R-:W-:Y:S01]  /*5fe0*/  FMUL.FTZ R3, R6, R5 ;  /* 0x0000000506037220 */ /* 0x000fe20000410000 */
[----:B------:R-:W-:-:S03]  /*5ff0*/  FMUL.FTZ R4, R5, 0.5 ;  /* 0x3f00000005047820 */ /* 0x000fc60000410000 */
[----:B------:R-:W-:-:S04]  /*6000*/  FFMA R2, -R3, R3, R6 ;  /* 0x0000000303027223 */ /* 0x000fc80000000106 */
[----:B------:R-:W-:-:S07]  /*6010*/  FFMA R3, R2, R4, R3 ;  /* 0x0000000402037223 */ /* 0x000fce0000000003 */
.L_x_72:
[----:B------:R-:W-:Y:S05]  /*6020*/  BSYNC.RECONVERGENT B0 ;  /* 0x0000000000007941 */ /* 0x000fea0003800200 */
.L_x_70:
[----:B------:R-:W-:Y:S01]  /*6030*/  FSETP.GE.AND P0, PT, R3, R14, PT ;  /* 0x0000000e0300720b */ /* 0x000fe20003f06000 */
[----:B------:R-:W-:-:S12]  /*6040*/  BSSY.RECONVERGENT B0, `(.L_x_73) ;  /* 0x00002fc000007945 */ /* 0x000fd80003800200 */
[----:B------:R-:W-:Y:S05]  /*6050*/  @P0 BRA `(.L_x_74) ;  /* 0x0000002c00e80947 */ /* 0x000fea0003800000 */
[----:B------:R-:W2:Y:S01]  /*6060*/  LDCU UR4, c[0x0][0x3a4] ;  /* 0x00007480ff0477ac */ /* 0x000ea20008000800 */
[----:B------:R-:W-:Y:S01]  /*6070*/  VIADD R13, R9, UR17 ;  /* 0x00000011090d7c36 */ /* 0x000fe20008000000 */
[----:B------:R-:W-:Y:S01]  /*6080*/  BSSY.RECONVERGENT B1, `(.L_x_75) ;  /* 0x0000266000017945 */ /* 0x000fe20003800200 */
[----:B------:R-:W-:Y:S02]  /*6090*/  IMAD.MOV.U32 R3, RZ, RZ, -0x266e14b1 ;  /* 0xd991eb4fff037424 */ /* 0x000fe400078e00ff */
[----:B--2---:R-:W-:-:S05]  /*60a0*/  VIADD R0, R13, UR4 ;  /* 0x000000040d007c36 */ /* 0x004fca0008000000 */
[----:B------:R-:W-:-:S06]  /*60b0*/  I2FP.F32.S32 R4, R0 ;  /* 0x0000000000047245 */ /* 0x000fcc0000201400 */
[----:B------:R-:W2:Y:S02]  /*60c0*/  F2I.FLOOR.NTZ R4, R4 ;  /* 0x0000000400047305 */ /* 0x000ea40000207100 */
[C---:B--2---:R-:W-:Y:S02]  /*60d0*/  LOP3.LUT R0, R4.reuse, 0xaad26b49, RZ, 0x3c, !PT ;  /* 0xaad26b4904007812 */ /* 0x044fe400078e3cff */
[----:B------:R-:W-:-:S03]  /*60e0*/  ISETP.GT.AND P0, PT, R4, -0x1, PT ;  /* 0xffffffff0400780c */ /* 0x000fc60003f04270 */
[----:B------:R-:W-:Y:S01]  /*60f0*/  IMAD R2, R0, 0x4182bed5, RZ ;  /* 0x4182bed500027824 */ /* 0x000fe200078e02ff */
[----:B------:R-:W-:Y:S02]  /*6100*/  SEL R6, R3, 0x8bf16996, P0 ;  /* 0x8bf1699603067807 */ /* 0x000fe40000000000 */
[----:B------:R-:W-:Y:S01]  /*6110*/  ISETP.NE.AND P0, PT, R13, RZ, PT ;  /* 0x000000ff0d00720c */ /* 0x000fe20003f05270 */
[C---:B------:R-:W-:Y:S02]  /*6120*/  VIADD R0, R2.reuse, 0x75bcd15 ;  /* 0x075bcd1502007836 */ /* 0x040fe40000000000 */
[C---:B------:R-:W-:Y:S01]  /*6130*/  VIADD R7, R2.reuse, 0x583f19 ;  /* 0x00583f1902077836 */ /* 0x040fe20000000000 */
[----:B------:R-:W-:Y:S01]  /*6140*/  LOP3.LUT R2, R2, 0x159a55e5, RZ, 0x3c, !PT ;  /* 0x159a55e502027812 */ /* 0x000fe200078e3cff */
[C---:B------:R-:W-:Y:S01]  /*6150*/  VIADD R3, R6.reuse, 0x1f123bb5 ;  /* 0x1f123bb506037836 */ /* 0x040fe20000000000 */
[----:B------:R-:W-:Y:S01]  /*6160*/  LOP3.LUT R6, R6, 0x5491333, RZ, 0x3c, !PT ;  /* 0x0549133306067812 */ /* 0x000fe200078e3cff */
[----:B------:R2:W-:Y:S04]  /*6170*/  STL [R1+0x24], R0 ;  /* 0x0000240001007387 */ /* 0x0005e80000100800 */
[----:B------:R2:W-:Y:S04]  /*6180*/  STL.64 [R1+0x28], R2 ;  /* 0x0000280201007387 */ /* 0x0005e80000100a00 */
[----:B------:R2:W-:Y:S01]  /*6190*/  STL.64 [R1+0x30], R6 ;  /* 0x0000300601007387 */ /* 0x0005e20000100a00 */
[----:B------:R-:W-:Y:S05]  /*61a0*/  @!P0 BRA `(.L_x_76) ;  /* 0x00000024004c8947 */ /* 0x000fea0003800000 */
[----:B------:R-:W-:Y:S01]  /*61b0*/  SHF.R.S32.HI R8, RZ, 0x1f, R13 ;  /* 0x0000001fff087819 */ /* 0x000fe2000001140d */
[----:B------:R-:W-:-:S07]  /*61c0*/  IMAD.MOV.U32 R15, RZ, RZ, RZ ;  /* 0x000000ffff0f7224 */ /* 0x000fce00078e00ff */
.L_x_85:
[----:B------:R-:W-:Y:S01]  /*61d0*/  LOP3.LUT R29, R13, 0x3, RZ, 0xc0, !PT ;  /* 0x000000030d1d7812 */ /* 0x000fe200078ec0ff */
[----:B------:R-:W-:Y:S03]  /*61e0*/  BSSY.RECONVERGENT B2, `(.L_x_77) ;  /* 0x0000249000027945 */ /* 0x000fe60003800200 */
[----:B------:R-:W-:-:S04]  /*61f0*/  ISETP.NE.U32.AND P0, PT, R29, RZ, PT ;  /* 0x000000ff1d00720c */ /* 0x000fc80003f05070 */
[----:B------:R-:W-:-:S13]  /*6200*/  ISETP.NE.AND.EX P0, PT, RZ, RZ, PT, P0 ;  /* 0x000000ffff00720c */ /* 0x000fda0003f05300 */
[----:B---34-:R-:W-:Y:S05]  /*6210*/  @!P0 BRA `(.L_x_78) ;  /* 0x0000002400148947 */ /* 0x018fea0003800000 */
[----:B------:R-:W3:Y:S01]  /*6220*/  LDC.64 R4, c[0x4][0x8] ;  /* 0x01000200ff047b82 */ /* 0x000ee20000000a00 */
[----:B--2---:R-:W-:Y:S01]  /*6230*/  IMAD.MOV.U32 R0, RZ, RZ, RZ ;  /* 0x000000ffff007224 */ /* 0x004fe200078e00ff */
[----:B------:R-:W-:Y:S02]  /*6240*/  CS2R R6, SRZ ;  /* 0x0000000000067805 */ /* 0x000fe4000001ff00 */
[----:B------:R-:W-:Y:S01]  /*6250*/  CS2R R2, SRZ ;  /* 0x0000000000027805 */ /* 0x000fe2000001ff00 */
[----:B------:R-:W-:Y:S01]  /*6260*/  UMOV UR4, URZ ;  /* 0x000000ff00047c82 */ /* 0x000fe20008000000 */
[----:B---3--:R-:W-:-:S07]  /*6270*/  IMAD.WIDE.U32 R4, R15, 0xc80, R4 ;  /* 0x00000c800f047825 */ /* 0x008fce00078e0004 */
.L_x_80:
[----:B------:R-:W-:-:S04]  /*6280*/  IMAD.U32 R23, RZ, RZ, UR4 ;  /* 0x00000004ff177e24 */ /* 0x000fc8000f8e00ff */
[----:B------:R-:W-:-:S06]  /*6290*/  IMAD R24, R23, 0x4, R16 ;  /* 0x0000000417187824 */ /* 0x000fcc00078e0210 */
[----:B------:R-:W5:Y:S01]  /*62a0*/  LDL R24, [R24+0x4] ;  /* 0x0000040018187983 */ /* 0x000f620000100800 */
[----:B------:R-:W-:Y:S01]  /*62b0*/  USHF.L.U32 UR12, UR4, 0x5, URZ ;  /* 0x00000005040c7899 */ /* 0x000fe200080006ff */
[----:B------:R-:W-:-:S11]  /*62c0*/  UMOV UR5, URZ ;  /* 0x000000ff00057c82 */ /* 0x000fd60008000000 */
.L_x_79:
[----:B-----5:R-:W-:Y:S01]  /*62d0*/  SHF.R.U32.HI R30, RZ, UR5, R24 ;  /* 0x00000005ff1e7c19 */ /* 0x020fe20008011618 */
[----:B------:R-:W-:-:S03]  /*62e0*/  UIADD3 UR11, UPT, UPT, UR12, UR5, URZ ;  /* 0x000000050c0b7290 */ /* 0x000fc6000fffe0ff */
[----:B------:R-:W-:Y:S01]  /*62f0*/  LOP3.LUT R22, R30, 0x1, RZ, 0xc0, !PT ;  /* 0x000000011e167812 */ /* 0x000fe200078ec0ff */
[----:B------:R-:W-:-:S03]  /*6300*/  UIMAD UR11, UR11, 0x5, URZ ;  /* 0x000000050b0b78a4 */ /* 0x000fc6000f8e02ff */
[----:B------:R-:W-:-:S03]  /*6310*/  ISETP.NE.U32.AND P0, PT, R22, 0x1, PT ;  /* 0x000000011600780c */ /* 0x000fc60003f05070 */
[----:B------:R-:W-:-:S04]  /*6320*/  IMAD.U32 R23, RZ, RZ, UR11 ;  /* 0x0000000bff177e24 */ /* 0x000fc8000f8e00ff */
[----:B------:R-:W-:-:S06]  /*6330*/  IMAD.WIDE.U32 R22, R23, 0x4, R4 ;  /* 0x0000000417167825 */ /* 0x000fcc00078e0004 */
[----:B------:R-:W2:Y:S04]  /*6340*/  @!P0 LDG.E R25, desc[UR8][R22.64] ;  /* 0x0000000816198981 */ /* 0x000ea8000c1e1900 */
[----:B------:R-:W3:Y:S01]  /*6350*/  @!P0 LDG.E R26, desc[UR8][R22.64+0x8] ;  /* 0x00000808161a8981 */ /* 0x000ee2000c1e1900 */
[----:B------:R-:W-:-:S03]  /*6360*/  R2P PR, R30, 0x7e ;  /* 0x0000007e1e007804 */ /* 0x000fc60000000000 */
[----:B------:R-:W4:Y:S04]  /*6370*/  @!P0 LDG.E R28, desc[UR8][R22.64+0x10] ;  /* 0x00001008161c8981 */ /* 0x000f28000c1e1900 */
[----:B------:R-:W4:Y:S06]  /*6380*/  @!P0 LDG.E R27, desc[UR8][R22.64+0xc] ;  /* 0x00000c08161b8981 */ /* 0x000f2c000c1e1900 */
[----:B------:R-:W4:Y:S04]  /*6390*/  @P3 LDG.E R32, desc[UR8][R22.64+0x4c] ;  /* 0x00004c0816203981 */ /* 0x000f28000c1e1900 */
[----:B------:R-:W4:Y:S01]  /*63a0*/  @P2 LDG.E R31, desc[UR8][R22.64+0x28] ;  /* 0x00002808161f2981 */ /* 0x000f22000c1e1900 */
[----:B--2---:R-:W-:-:S03]  /*63b0*/  @!P0 LOP3.LUT R0, R0, R25, RZ, 0x3c, !PT ;  /* 0x0000001900008212 */ /* 0x004fc600078e3cff */
[----:B------:R-:W2:Y:S01]  /*63c0*/  @!P0 LDG.E R25, desc[UR8][R22.64+0x4] ;  /* 0x0000040816198981 */ /* 0x000ea2000c1e1900 */
[----:B---3--:R-:W-:-:S03]  /*63d0*/  @!P0 LOP3.LUT R3, R3, R26, RZ, 0x3c, !PT ;  /* 0x0000001a03038212 */ /* 0x008fc600078e3cff */
[----:B------:R-:W3:Y:S01]  /*63e0*/  @P1 LDG.E R26, desc[UR8][R22.64+0x24] ;  /* 0x00002408161a1981 */ /* 0x000ee2000c1e1900 */
[----:B----4-:R-:W-:-:S03]  /*63f0*/  @!P0 LOP3.LUT R7, R7, R28, RZ, 0x3c, !PT ;  /* 0x0000001c07078212 */ /* 0x010fc600078e3cff */
[----:B------:R-:W4:Y:S01]  /*6400*/  @P2 LDG.E R28, desc[UR8][R22.64+0x38] ;  /* 0x00003808161c2981 */ /* 0x000f22000c1e1900 */
[----:B--2---:R-:W-:-:S03]  /*6410*/  @!P0 LOP3.LUT R2, R2, R25, RZ, 0x3c, !PT ;  /* 0x0000001902028212 */ /* 0x004fc600078e3cff */
[----:B------:R-:W2:Y:S01]  /*6420*/  @P1 LDG.E R25, desc[UR8][R22.64+0x14] ;  /* 0x0000140816191981 */ /* 0x000ea2000c1e1900 */
[----:B---3--:R-:W-:-:S03]  /*6430*/  @P1 LOP3.LUT R7, R7, R26, RZ, 0x3c, !PT ;  /* 0x0000001a07071212 */ /* 0x008fc600078e3cff */
[----:B------:R-:W3:Y:S01]  /*6440*/  @P4 LDG.E R26, desc[UR8][R22.64+0x60] ;  /* 0x00006008161a4981 */ /* 0x000ee2000c1e1900 */
[----:B----4-:R-:W-:Y:S02]  /*6450*/  @P2 LOP3.LUT R7, R7, R28, RZ, 0x3c, !PT ;  /* 0x0000001c07072212 */ /* 0x010fe400078e3cff */
[----:B------:R-:W-:Y:S01]  /*6460*/  @!P0 LOP3.LUT R6, R6, R27, RZ, 0x3c, !PT ;  /* 0x0000001b06068212 */ /* 0x000fe200078e3cff */
[----:B------:R-:W4:Y:S01]  /*6470*/  @P5 LDG.E R28, desc[UR8][R22.64+0x74] ;  /* 0x00007408161c5981 */ /* 0x000f22000c1e1900 */
[----:B------:R-:W-:-:S03]  /*6480*/  @P3 LOP3.LUT R7, R7, R32, RZ, 0x3c, !PT ;  /* 0x0000002007073212 */ /* 0x000fc600078e3cff */
[----:B------:R-:W4:Y:S01]  /*6490*/  @P1 LDG.E R27, desc[UR8][R22.64+0x20] ;  /* 0x00002008161b1981 */ /* 0x000f22000c1e1900 */
[----:B--2---:R-:W-:-:S03]  /*64a0*/  @P1 LOP3.LUT R0, R0, R25, RZ, 0x3c, !PT ;  /* 0x0000001900001212 */ /* 0x004fc600078e3cff */
[----:B------:R-:W2:Y:S01]  /*64b0*/  @P6 LDG.E R32, desc[UR8][R22.64+0x88] ;  /* 0x0000880816206981 */ /* 0x000ea2000c1e1900 */
[----:B---3--:R-:W-:-:S03]  /*64c0*/  @P4 LOP3.LUT R7, R7, R26, RZ, 0x3c, !PT ;  /* 0x0000001a07074212 */ /* 0x008fc600078e3cff */
[----:B------:R-:W3:Y:S04]  /*64d0*/  @P1 LDG.E R25, desc[UR8][R22.64+0x18] ;  /* 0x0000180816191981 */ /* 0x000ee8000c1e1900 */
[----:B------:R-:W2:Y:S01]  /*64e0*/  @P1 LDG.E R26, desc[UR8][R22.64+0x1c] ;  /* 0x00001c08161a1981 */ /* 0x000ea2000c1e1900 */
[----:B----4-:R-:W-:-:S03]  /*64f0*/  @P1 LOP3.LUT R6, R6, R27, RZ, 0x3c, !PT ;  /* 0x0000001b06061212 */ /* 0x010fc600078e3cff */
[----:B------:R-:W4:Y:S01]  /*6500*/  @P2 LDG.E R27, desc[UR8][R22.64+0x34] ;  /* 0x00003408161b2981 */ /* 0x000f22000c1e1900 */
[----:B---3--:R-:W-:-:S03]  /*6510*/  @P1 LOP3.LUT R2, R2, R25, RZ, 0x3c, !PT ;  /* 0x0000001902021212 */ /* 0x008fc600078e3cff */
[----:B------:R-:W3:Y:S01]  /*6520*/  @P2 LDG.E R25, desc[UR8][R22.64+0x2c] ;  /* 0x00002c0816192981 */ /* 0x000ee2000c1e1900 */
[----:B--2---:R-:W-:-:S03]  /*6530*/  @P1 LOP3.LUT R3, R3, R26, RZ, 0x3c, !PT ;  /* 0x0000001a03031212 */ /* 0x004fc600078e3cff */
[----:B------:R-:W2:Y:S01]  /*6540*/  @P2 LDG.E R26, desc[UR8][R22.64+0x30] ;  /* 0x00003008161a2981 */ /* 0x000ea2000c1e1900 */
[----:B------:R-:W-:Y:S02]  /*6550*/  @P2 LOP3.LUT R0, R0, R31, RZ, 0x3c, !PT ;  /* 0x0000001f00002212 */ /* 0x000fe400078e3cff */
[----:B----4-:R-:W-:Y:S01]  /*6560*/  @P2 LOP3.LUT R6, R6, R27, RZ, 0x3c, !PT ;  /* 0x0000001b06062212 */ /* 0x010fe200078e3cff */
[----:B------:R-:W4:Y:S04]  /*6570*/  @P3 LDG.E R31, desc[UR8][R22.64+0x3c] ;  /* 0x00003c08161f3981 */ /* 0x000f28000c1e1900 */
[----:B------:R-:W4:Y:S01]  /*6580*/  @P3 LDG.E R27, desc[UR8][R22.64+0x48] ;  /* 0x00004808161b3981 */ /* 0x000f22000c1e1900 */
[----:B---3--:R-:W-:-:S03]  /*6590*/  @P2 LOP3.LUT R2, R2, R25, RZ, 0x3c, !PT ;  /* 0x0000001902022212 */ /* 0x008fc600078e3cff */
[----:B------:R-:W3:Y:S01]  /*65a0*/  @P3 LDG.E R25, desc[UR8][R22.64+0x40] ;  /* 0x0000400816193981 */ /* 0x000ee2000c1e1900 */
[----:B--2---:R-:W-:-:S03]  /*65b0*/  @P2 LOP3.LUT R3, R3, R26, RZ, 0x3c, !PT ;  /* 0x0000001a03032212 */ /* 0x004fc600078e3cff */
[----:B------:R-:W2:Y:S01]  /*65c0*/  @P3 LDG.E R26, desc[UR8][R22.64+0x44] ;  /* 0x00004408161a3981 */ /* 0x000ea2000c1e1900 */
[----:B----4-:R-:W-:-:S03]  /*65d0*/  @P3 LOP3.LUT R0, R0, R31, RZ, 0x3c, !PT ;  /* 0x0000001f00003212 */ /* 0x010fc600078e3cff */
[----:B------:R-:W4:Y:S01]  /*65e0*/  @P4 LDG.E R31, desc[UR8][R22.64+0x50] ;  /* 0x00005008161f4981 */ /* 0x000f22000c1e1900 */
[----:B------:R-:W-:-:S03]  /*65f0*/  @P3 LOP3.LUT R6, R6, R27, RZ, 0x3c, !PT ;  /* 0x0000001b06063212 */ /* 0x000fc600078e3cff */
        /* <DEDUP_REMOVED lines=21> */
[----:B------:R-:W-:Y:S02]  /*6750*/  LOP3.LUT P0, RZ, R30, 0x80, RZ, 0xc0, !PT ;  /* 0x000000801eff7812 */ /* 0x000fe4000780c0ff */
[----:B------:R-:W-:Y:S02]  /*6760*/  @P5 LOP3.LUT R7, R7, R28, RZ, 0x3c, !PT ;  /* 0x0000001c07075212 */ /* 0x000fe400078e3cff */
[----:B----4-:R-:W-:Y:S02]  /*6770*/  @P6 LOP3.LUT R0, R0, R31, RZ, 0x3c, !PT ;  /* 0x0000001f00006212 */ /* 0x010fe400078e3cff */
[----:B------:R-:W-:-:S07]  /*6780*/  @P6 LOP3.LUT R6, R6, R27, RZ, 0x3c, !PT ;  /* 0x0000001b06066212 */ /* 0x000fce00078e3cff */
[----:B------:R-:W4:Y:S04]  /*6790*/  @P0 LDG.E R31, desc[UR8][R22.64+0x8c] ;  /* 0x00008c08161f0981 */ /* 0x000f28000c1e1900 */
[----:B------:R-:W4:Y:S04]  /*67a0*/  @P0 LDG.E R27, desc[UR8][R22.64+0x98] ;  /* 0x00009808161b0981 */ /* 0x000f28000c1e1900 */
[----:B------:R-:W4:Y:S01]  /*67b0*/  @P0 LDG.E R28, desc[UR8][R22.64+0x9c] ;  /* 0x00009c08161c0981 */ /* 0x000f22000c1e1900 */
[----:B---3--:R-:W-:-:S03]  /*67c0*/  @P6 LOP3.LUT R2, R2, R25, RZ, 0x3c, !PT ;  /* 0x0000001902026212 */ /* 0x008fc600078e3cff */
[----:B------:R-:W3:Y:S01]  /*67d0*/  @P0 LDG.E R25, desc[UR8][R22.64+0x90] ;  /* 0x0000900816190981 */ /* 0x000ee2000c1e1900 */
[----:B--2---:R-:W-:-:S03]  /*67e0*/  @P6 LOP3.LUT R3, R3, R26, RZ, 0x3c, !PT ;  /* 0x0000001a03036212 */ /* 0x004fc600078e3cff */
[----:B------:R-:W2:Y:S01]  /*67f0*/  @P0 LDG.E R26, desc[UR8][R22.64+0x94] ;  /* 0x00009408161a0981 */ /* 0x000ea2000c1e1900 */
[----:B------:R-:W-:Y:S02]  /*6800*/  @P6 LOP3.LUT R7, R7, R32, RZ, 0x3c, !PT ;  /* 0x0000002007076212 */ /* 0x000fe400078e3cff */
[----:B----4-:R-:W-:Y:S02]  /*6810*/  @P0 LOP3.LUT R0, R0, R31, RZ, 0x3c, !PT ;  /* 0x0000001f00000212 */ /* 0x010fe400078e3cff */
[----:B------:R-:W-:Y:S02]  /*6820*/  @P0 LOP3.LUT R6, R6, R27, RZ, 0x3c, !PT ;  /* 0x0000001b06060212 */ /* 0x000fe400078e3cff */
[----:B------:R-:W-:Y:S02]  /*6830*/  @P0 LOP3.LUT R7, R7, R28, RZ, 0x3c, !PT ;  /* 0x0000001c07070212 */ /* 0x000fe400078e3cff */
[----:B---3--:R-:W-:Y:S02]  /*6840*/  @P0 LOP3.LUT R2, R2, R25, RZ, 0x3c, !PT ;  /* 0x0000001902020212 */ /* 0x008fe400078e3cff */
[----:B--2---:R-:W-:-:S02]  /*6850*/  @P0 LOP3.LUT R3, R3, R26, RZ, 0x3c, !PT ;  /* 0x0000001a03030212 */ /* 0x004fc400078e3cff */
[----:B------:R-:W-:-:S13]  /*6860*/  R2P PR, R30.B1, 0x7f ;  /* 0x0000007f1e007804 */ /* 0x000fda0000001000 */
[----:B------:R-:W2:Y:S04]  /*6870*/  @P0 LDG.E R25, desc[UR8][R22.64+0xa0] ;  /* 0x0000a00816190981 */ /* 0x000ea8000c1e1900 */
[----:B------:R-:W3:Y:S04]  /*6880*/  @P0 LDG.E R26, desc[UR8][R22.64+0xa8] ;  /* 0x0000a808161a0981 */ /* 0x000ee8000c1e1900 */
[----:B------:R-:W4:Y:S04]  /*6890*/  @P0 LDG.E R27, desc[UR8][R22.64+0xac] ;  /* 0x0000ac08161b0981 */ /* 0x000f28000c1e1900 */
[----:B------:R-:W4:Y:S04]  /*68a0*/  @P0 LDG.E R28, desc[UR8][R22.64+0xb0] ;  /* 0x0000b008161c0981 */ /* 0x000f28000c1e1900 */
[----:B------:R-:W4:Y:S01]  /*68b0*/  @P3 LDG.E R31, desc[UR8][R22.64+0xe0] ;  /* 0x0000e008161f3981 */ /* 0x000f22000c1e1900 */
[----:B--2---:R-:W-:-:S03]  /*68c0*/  @P0 LOP3.LUT R0, R0, R25, RZ, 0x3c, !PT ;  /* 0x0000001900000212 */ /* 0x004fc600078e3cff */
[----:B------:R-:W2:Y:S02]  /*68d0*/  @P0 LDG.E R25, desc[UR8][R22.64+0xa4] ;  /* 0x0000a40816190981 */ /* 0x000ea4000c1e1900 */
[----:B--2---:R-:W-:Y:S02]  /*68e0*/  @P0 LOP3.LUT R2, R2, R25, RZ, 0x3c, !PT ;  /* 0x0000001902020212 */ /* 0x004fe400078e3cff */
[----:B------:R-:W2:Y:S01]  /*68f0*/  @P1 LDG.E R25, desc[UR8][R22.64+0xb4] ;  /* 0x0000b40816191981 */ /* 0x000ea2000c1e1900 */
[----:B---3--:R-:W-:-:S03]  /*6900*/  @P0 LOP3.LUT R3, R3, R26, RZ, 0x3c, !PT ;  /* 0x0000001a03030212 */ /* 0x008fc600078e3cff */
[----:B------:R-:W3:Y:S01]  /*6910*/  @P1 LDG.E R26, desc[UR8][R22.64+0xbc] ;  /* 0x0000bc08161a1981 */ /* 0x000ee2000c1e1900 */
[----:B--2---:R-:W-:-:S03]  /*6920*/  @P1 LOP3.LUT R0, R0, R25, RZ, 0x3c, !PT ;  /* 0x0000001900001212 */ /* 0x004fc600078e3cff */
[----:B------:R-:W2:Y:S01]  /*6930*/  @P1 LDG.E R25, desc[UR8][R22.64+0xb8] ;  /* 0x0000b80816191981 */ /* 0x000ea2000c1e1900 */
[----:B----4-:R-:W-:Y:S02]  /*6940*/  @P0 LOP3.LUT R6, R6, R27, RZ, 0x3c, !PT ;  /* 0x0000001b06060212 */ /* 0x010fe400078e3cff */
[----:B---3--:R-:W-:Y:S01]  /*6950*/  @P1 LOP3.LUT R3, R3, R26, RZ, 0x3c, !PT ;  /* 0x0000001a03031212 */ /* 0x008fe200078e3cff */
[----:B------:R-:W3:Y:S04]  /*6960*/  @P1 LDG.E R27, desc[UR8][R22.64+0xc0] ;  /* 0x0000c008161b1981 */ /* 0x000ee8000c1e1900 */
[----:B------:R-:W4:Y:S01]  /*6970*/  @P2 LDG.E R26, desc[UR8][R22.64+0xd0] ;  /* 0x0000d008161a2981 */ /* 0x000f22000c1e1900 */
[----:B--2---:R-:W-:-:S03]  /*6980*/  @P1 LOP3.LUT R2, R2, R25, RZ, 0x3c, !PT ;  /* 0x0000001902021212 */ /* 0x004fc600078e3cff */
[----:B------:R-:W2:Y:S01]  /*6990*/  @P2 LDG.E R25, desc[UR8][R22.64+0xc8] ;  /* 0x0000c80816192981 */ /* 0x000ea2000c1e1900 */
[----:B------:R-:W-:-:S03]  /*69a0*/  @P0 LOP3.LUT R7, R7, R28, RZ, 0x3c, !PT ;  /* 0x0000001c07070212 */ /* 0x000fc600078e3cff */
[----:B------:R-:W2:Y:S01]  /*69b0*/  @P1 LDG.E R28, desc[UR8][R22.64+0xc4] ;  /* 0x0000c408161c1981 */ /* 0x000ea2000c1e1900 */
[----:B---3--:R-:W-:Y:S02]  /*69c0*/  @P1 LOP3.LUT R6, R6, R27, RZ, 0x3c, !PT ;  /* 0x0000001b06061212 */ /* 0x008fe400078e3cff */
[----:B----4-:R-:W-:Y:S01]  /*69d0*/  @P2 LOP3.LUT R3, R3, R26, RZ, 0x3c, !PT ;  /* 0x0000001a03032212 */ /* 0x010fe200078e3cff */
[----:B------:R-:W3:Y:S04]  /*69e0*/  @P2 LDG.E R27, desc[UR8][R22.64+0xcc] ;  /* 0x0000cc08161b2981 */ /* 0x000ee8000c1e1900 */
[----:B------:R-:W4:Y:S01]  /*69f0*/  @P2 LDG.E R26, desc[UR8][R22.64+0xd8] ;  /* 0x0000d808161a2981 */ /* 0x000f22000c1e1900 */
[----:B--2---:R-:W-:-:S03]  /*6a00*/  @P2 LOP3.LUT R0, R0, R25, RZ, 0x3c, !PT ;  /* 0x0000001900002212 */ /* 0x004fc600078e3cff */
[----:B------:R-:W2:Y:S01]  /*6a10*/  @P2 LDG.E R25, desc[UR8][R22.64+0xd4] ;  /* 0x0000d40816192981 */ /* 0x000ea2000c1e1900 */
[----:B------:R-:W-:-:S03]  /*6a20*/  @P1 LOP3.LUT R7, R7, R28, RZ, 0x3c, !PT ;  /* 0x0000001c07071212 */ /* 0x000fc600078e3cff */
[----:B------:R-:W2:Y:S01]  /*6a30*/  @P3 LDG.E R28, desc[UR8][R22.64+0xec] ;  /* 0x0000ec08161c3981 */ /* 0x000ea2000c1e1900 */
[----:B---3--:R-:W-:-:S03]  /*6a40*/  @P2 LOP3.LUT R2, R2, R27, RZ, 0x3c, !PT ;  /* 0x0000001b02022212 */ /* 0x008fc600078e3cff */
[----:B------:R-:W3:Y:S01]  /*6a50*/  @P3 LDG.E R27, desc[UR8][R22.64+0xdc] ;  /* 0x0000dc08161b3981 */ /* 0x000ee2000c1e1900 */
[----:B----4-:R-:W-:-:S03]  /*6a60*/  @P2 LOP3.LUT R7, R7, R26, RZ, 0x3c, !PT ;  /* 0x0000001a07072212 */ /* 0x010fc600078e3cff */
[----:B------:R-:W4:Y:S01]  /*6a70*/  @P3 LDG.E R26, desc[UR8][R22.64+0xe4] ;  /* 0x0000e408161a3981 */ /* 0x000f22000c1e1900 */
[----:B--2---:R-:W-:-:S03]  /*6a80*/  @P2 LOP3.LUT R6, R6, R25, RZ, 0x3c, !PT ;  /* 0x0000001906062212 */ /* 0x004fc600078e3cff */
[----:B------:R-:W2:Y:S01]  /*6a90*/  @P3 LDG.E R25, desc[UR8][R22.64+0xe8] ;  /* 0x0000e80816193981 */ /* 0x000ea2000c1e1900 */
[----:B---3--:R-:W-:-:S03]  /*6aa0*/  @P3 LOP3.LUT R0, R0, R27, RZ, 0x3c, !PT ;  /* 0x0000001b00003212 */ /* 0x008fc600078e3cff */
[----:B------:R-:W3:Y:S01]  /*6ab0*/  @P4 LDG.E R27, desc[UR8][R22.64+0xf0] ;  /* 0x0000f008161b4981 */ /* 0x000ee2000c1e1900 */
[----:B----4-:R-:W-:-:S03]  /*6ac0*/  @P3 LOP3.LUT R3, R3, R26, RZ, 0x3c, !PT ;  /* 0x0000001a03033212 */ /* 0x010fc600078e3cff */
[----:B------:R-:W4:Y:S01]  /*6ad0*/  @P4 LDG.E R26, desc[UR8][R22.64+0xf8] ;  /* 0x0000f808161a4981 */ /* 0x000f22000c1e1900 */
[----:B--2---:R-:W-:-:S03]  /*6ae0*/  @P3 LOP3.LUT R6, R6, R25, RZ, 0x3c, !PT ;  /* 0x0000001906063212 */ /* 0x004fc600078e3cff */
[----:B------:R-:W2:Y:S01]  /*6af0*/  @P4 LDG.E R25, desc[UR8][R22.64+0xf4] ;  /* 0x0000f40816194981 */ /* 0x000ea2000c1e1900 */
[----:B------:R-:W-:Y:S02]  /*6b00*/  @P3 LOP3.LUT R2, R2, R31, RZ, 0x3c, !PT ;  /* 0x0000001f02023212 */ /* 0x000fe400078e3cff */
[----:B------:R-:W-:Y:S01]  /*6b10*/  @P3 LOP3.LUT R7, R7, R28, RZ, 0x3c, !PT ;  /* 0x0000001c07073212 */ /* 0x000fe200078e3cff */
[----:B------:R-:W2:Y:S01]  /*6b20*/  @P5 LDG.E R31, desc[UR8][R22.64+0x110] ;  /* 0x00011008161f5981 */ /* 0x000ea2000c1e1900 */
[----:B---3--:R-:W-:-:S03]  /*6b30*/  @P4 LOP3.LUT R0, R0, R27, RZ, 0x3c, !PT ;  /* 0x0000001b00004212 */ /* 0x008fc600078e3cff */
[----:B------:R-:W3:Y:S01]  /*6b40*/  @P4 LDG.E R27, desc[UR8][R22.64+0xfc] ;  /* 0x0000fc08161b4981 */ /* 0x000ee2000c1e1900 */
[----:B----4-:R-:W-:-:S03]  /*6b50*/  @P4 LOP3.LUT R3, R3, R26, RZ, 0x3c, !PT ;  /* 0x0000001a03034212 */ /* 0x010fc600078e3cff */
[----:B------:R-:W4:Y:S04]  /*6b60*/  @P5 LDG.E R26, desc[UR8][R22.64+0x10c] ;  /* 0x00010c08161a5981 */ /* 0x000f28000c1e1900 */
        /* <DEDUP_REMOVED lines=17> */
[----:B------:R-:W-:Y:S02]  /*6c80*/  LOP3.LUT P0, RZ, R30, 0x8000, RZ, 0xc0, !PT ;  /* 0x000080001eff7812 */ /* 0x000fe4000780c0ff */
[----:B------:R-:W-:Y:S02]  /*6c90*/  @P5 LOP3.LUT R6, R6, R31, RZ, 0x3c, !PT ;  /* 0x0000001f06065212 */ /* 0x000fe400078e3cff */
[----:B------:R-:W-:Y:S02]  /*6ca0*/  @P6 LOP3.LUT R3, R3, R28, RZ, 0x3c, !PT ;  /* 0x0000001c03036212 */ /* 0x000fe400078e3cff */
[----:B---3--:R-:W-:Y:S02]  /*6cb0*/  @P6 LOP3.LUT R2, R2, R27, RZ, 0x3c, !PT ;  /* 0x0000001b02026212 */ /* 0x008fe400078e3cff */
[----:B----4-:R-:W-:-:S05]  /*6cc0*/  @P6 LOP3.LUT R7, R7, R26, RZ, 0x3c, !PT ;  /* 0x0000001a07076212 */ /* 0x010fca00078e3cff */
[----:B------:R-:W3:Y:S04]  /*6cd0*/  @P0 LDG.E R27, desc[UR8][R22.64+0x12c] ;  /* 0x00012c08161b0981 */ /* 0x000ee8000c1e1900 */
[----:B------:R-:W4:Y:S04]  /*6ce0*/  @P0 LDG.E R31, desc[UR8][R22.64+0x130] ;  /* 0x00013008161f0981 */ /* 0x000f28000c1e1900 */
[----:B------:R-:W4:Y:S04]  /*6cf0*/  @P0 LDG.E R26, desc[UR8][R22.64+0x134] ;  /* 0x00013408161a0981 */ /* 0x000f28000c1e1900 */
[----:B------:R-:W4:Y:S01]  /*6d00*/  @P0 LDG.E R28, desc[UR8][R22.64+0x13c] ;  /* 0x00013c08161c0981 */ /* 0x000f22000c1e1900 */
[----:B--2---:R-:W-:-:S03]  /*6d10*/  @P6 LOP3.LUT R6, R6, R25, RZ, 0x3c, !PT ;  /* 0x0000001906066212 */ /* 0x004fc600078e3cff */
[----:B------:R-:W2:Y:S01]  /*6d20*/  @P0 LDG.E R25, desc[UR8][R22.64+0x138] ;  /* 0x0001380816190981 */ /* 0x000ea2000c1e1900 */
[----:B------:R-:W-:-:S04]  /*6d30*/  UIADD3 UR5, UPT, UPT, UR5, 0x10, URZ ;  /* 0x0000001005057890 */ /* 0x000fc8000fffe0ff */
[----:B------:R-:W-:Y:S01]  /*6d40*/  UISETP.NE.AND UP0, UPT, UR5, 0x20, UPT ;  /* 0x000000200500788c */ /* 0x000fe2000bf05270 */
[----:B---3--:R-:W-:Y:S02]  /*6d50*/  @P0 LOP3.LUT R0, R0, R27, RZ, 0x3c, !PT ;  /* 0x0000001b00000212 */ /* 0x008fe400078e3cff */
[----:B----4-:R-:W-:Y:S02]  /*6d60*/  @P0 LOP3.LUT R2, R2, R31, RZ, 0x3c, !PT ;  /* 0x0000001f02020212 */ /* 0x010fe400078e3cff */
[----:B------:R-:W-:Y:S02]  /*6d70*/  @P0 LOP3.LUT R3, R3, R26, RZ, 0x3c, !PT ;  /* 0x0000001a03030212 */ /* 0x000fe400078e3cff */
[----:B------:R-:W-:Y:S02]  /*6d80*/  @P0 LOP3.LUT R7, R7, R28, RZ, 0x3c, !PT ;  /* 0x0000001c07070212 */ /* 0x000fe400078e3cff */
[----:B--2---:R-:W-:Y:S01]  /*6d90*/  @P0 LOP3.LUT R6, R6, R25, RZ, 0x3c, !PT ;  /* 0x0000001906060212 */ /* 0x004fe200078e3cff */
[----:B------:R-:W-:Y:S06]  /*6da0*/  BRA.U UP0, `(.L_x_79) ;  /* 0xfffffff500487547 */ /* 0x000fec000b83ffff */
[----:B------:R-:W-:-:S04]  /*6db0*/  UIADD3 UR4, UPT, UPT, UR4, 0x1, URZ ;  /* 0x0000000104047890 */ /* 0x000fc8000fffe0ff */
[----:B------:R-:W-:-:S09]  /*6dc0*/  UISETP.NE.AND UP0, UPT, UR4, 0x5, UPT ;  /* 0x000000050400788c */ /* 0x000fd2000bf05270 */
[----:B------:R-:W-:Y:S05]  /*6dd0*/  BRA.U UP0, `(.L_x_80) ;  /* 0xfffffff500287547 */ /* 0x000fea000b83ffff */
[----:B------:R3:W-:Y:S01]  /*6de0*/  STL [R1+0x24], R0 ;  /* 0x0000240001007387 */ /* 0x0007e20000100800 */
[----:B------:R-:W-:-:S03]  /*6df0*/  ISETP.NE.U32.AND P0, PT, R29, 0x1, PT ;  /* 0x000000011d00780c */ /* 0x000fc60003f05070 */
[----:B------:R3:W-:Y:S01]  /*6e00*/  STL.64 [R1+0x28], R2 ;  /* 0x0000280201007387 */ /* 0x0007e20000100a00 */
[----:B------:R-:W-:-:S03]  /*6e10*/  ISETP.NE.AND.EX P0, PT, RZ, RZ, PT, P0 ;  /* 0x000000ffff00720c */ /* 0x000fc60003f05300 */
[----:B------:R3:W-:Y:S10]  /*6e20*/  STL.64 [R1+0x30], R6 ;  /* 0x0000300601007387 */ /* 0x0007f40000100a00 */
[----:B------:R-:W-:Y:S05]  /*6e30*/  @!P0 BRA `(.L_x_78) ;  /* 0x00000018000c8947 */ /* 0x000fea0003800000 */
[----:B------:R-:W-:Y:S01]  /*6e40*/  UMOV UR4, URZ ;  /* 0x000000ff00047c82 */ /* 0x000fe20008000000 */
[----:B------:R-:W-:Y:S01]  /*6e50*/  UMOV UR5, URZ ;  /* 0x000000ff00057c82 */ /* 0x000fe20008000000 */
[----:B---3--:R-:W-:Y:S02]  /*6e60*/  IMAD.MOV.U32 R0, RZ, RZ, RZ ;  /* 0x000000ffff007224 */ /* 0x008fe400078e00ff */
[----:B------:R-:W-:Y:S02]  /*6e70*/  IMAD.U32 R7, RZ, RZ, UR4 ;  /* 0x00000004ff077e24 */ /* 0x000fe4000f8e00ff */
[----:B------:R-:W-:Y:S02]  /*6e80*/  IMAD.U32 R6, RZ, RZ, UR5 ;  /* 0x00000005ff067e24 */ /* 0x000fe4000f8e00ff */
[----:B------:R-:W-:Y:S02]  /*6e90*/  IMAD.U32 R3, RZ, RZ, UR4 ;  /* 0x00000004ff037e24 */ /* 0x000fe4000f8e00ff */
[----:B------:R-:W-:-:S07]  /*6ea0*/  IMAD.U32 R2, RZ, RZ, UR5 ;  /* 0x00000005ff027e24 */ /* 0x000fce000f8e00ff */
.L_x_82:
[----:B------:R-:W-:-:S04]  /*6eb0*/  IMAD.U32 R23, RZ, RZ, UR4 ;  /* 0x00000004ff177e24 */ /* 0x000fc8000f8e00ff */
[----:B------:R-:W-:-:S06]  /*6ec0*/  IMAD R24, R23, 0x4, R16 ;  /* 0x0000000417187824 */ /* 0x000fcc00078e0210 */
[----:B------:R-:W5:Y:S01]  /*6ed0*/  LDL R24, [R24+0x4] ;  /* 0x0000040018187983 */ /* 0x000f620000100800 */
[----:B------:R-:W-:Y:S01]  /*6ee0*/  USHF.L.U32 UR12, UR4, 0x5, URZ ;  /* 0x00000005040c7899 */ /* 0x000fe200080006ff */
[----:B------:R-:W-:-:S11]  /*6ef0*/  UMOV UR5, URZ ;  /* 0x000000ff00057c82 */ /* 0x000fd60008000000 */
.L_x_81:
        /* <DEDUP_REMOVED lines=182> */
[----:B------:R-:W-:Y:S05]  /*7a60*/  @P0 BRA `(.L_x_78) ;  /* 0x0000000c00000947 */ /* 0x000fea0003800000 */
[----:B------:R-:W-:Y:S01]  /*7a70*/  UMOV UR4, URZ ;  /* 0x000000ff00047c82 */ /* 0x000fe20008000000 */
[----:B------:R-:W-:Y:S01]  /*7a80*/  UMOV UR5, URZ ;  /* 0x000000ff00057c82 */ /* 0x000fe20008000000 */
[----:B----4-:R-:W-:Y:S02]  /*7a90*/  IMAD.MOV.U32 R0, RZ, RZ, RZ ;  /* 0x000000ffff007224 */ /* 0x010fe400078e00ff */
[----:B------:R-:W-:Y:S02]  /*7aa0*/  IMAD.U32 R7, RZ, RZ, UR4 ;  /* 0x00000004ff077e24 */ /* 0x000fe4000f8e00ff */
[----:B------:R-:W-:Y:S02]  /*7ab0*/  IMAD.U32 R6, RZ, RZ, UR5 ;  /* 0x00000005ff067e24 */ /* 0x000fe4000f8e00ff */
[----:B------:R-:W-:Y:S02]  /*7ac0*/  IMAD.U32 R3, RZ, RZ, UR4 ;  /* 0x00000004ff037e24 */ /* 0x000fe4000f8e00ff */
[----:B------:R-:W-:-:S07]  /*7ad0*/  IMAD.U32 R2, RZ, RZ, UR5 ;  /* 0x00000005ff027e24 */ /* 0x000fce000f8e00ff */
.L_x_84:
[----:B------:R-:W-:-:S04]  /*7ae0*/  IMAD.U32 R23, RZ, RZ, UR4 ;  /* 0x00000004ff177e24 */ /* 0x000fc8000f8e00ff */
[----:B------:R-:W-:-:S06]  /*7af0*/  IMAD R24, R23, 0x4, R16 ;  /* 0x0000000417187824 */ /* 0x000fcc00078e0210 */
[----:B------:R-:W5:Y:S01]  /*7b00*/  LDL R24, [R24+0x4] ;  /* 0x0000040018187983 */ /* 0x000f620000100800 */
[----:B------:R-:W-:Y:S01]  /*7b10*/  USHF.L.U32 UR12, UR4, 0x5, URZ ;  /* 0x00000005040c7899 */ /* 0x000fe200080006ff */
[----:B------:R-:W-:-:S11]  /*7b20*/  UMOV UR5, URZ ;  /* 0x000000ff00057c82 */ /* 0x000fd60008000000 */
.L_x_83:
        /* <DEDUP_REMOVED lines=112> */
[----:B---3--:R-:W-:Y:S02]  /*8230*/  @P1 LOP3.LUT R7, R7, R26, RZ, 0x3c, !PT ;  /* 0x0000001a07071212 */ /* 0x008fe400078e3cff */
[----:B----4-:R-:W-:Y:S01]  /*8240*/  @P2 LOP3.LUT R0, R0, R27, RZ, 0x3c, !PT ;  /* 0x0000001b00002212 */ /* 0x010fe200078e3cff */
[----:B------:R-:W3:Y:S04]  /*8250*/  @P2 LDG.E R26, desc[UR8][R22.64+0xd0] ;  /* 0x0000d008161a2981 */ /* 0x000ee8000c1e1900 */
        /* <DEDUP_REMOVED lines=47> */
[----:B------:R-:W-:-:S03]  /*8550*/  @P6 LOP3.LUT R7, R7, R28, RZ, 0x3c, !PT ;  /* 0x0000001c07076212 */ /* 0x000fc600078e3cff */
[----:B------:R-:W4:Y:S01]  /*8560*/  @P0 LDG.E R28, desc[UR8][R22.64+0x13c] ;  /* 0x00013c08161c0981 */ /* 0x000f22000c1e1900 */
[----:B--2---:R-:W-:-:S03]  /*8570*/  @P6 LOP3.LUT R6, R6, R25, RZ, 0x3c, !PT ;  /* 0x0000001906066212 */ /* 0x004fc600078e3cff */
[----:B------:R-:W2:Y:S01]  /*8580*/  @P0 LDG.E R25, desc[UR8][R22.64+0x130] ;  /* 0x0001300816190981 */ /* 0x000ea2000c1e1900 */
[----:B------:R-:W-:-:S04]  /*8590*/  UIADD3 UR5, UPT, UPT, UR5, 0x10, URZ ;  /* 0x0000001005057890 */ /* 0x000fc8000fffe0ff */
[----:B------:R-:W-:Y:S01]  /*85a0*/  UISETP.NE.AND UP0, UPT, UR5, 0x20, UPT ;  /* 0x000000200500788c */ /* 0x000fe2000bf05270 */
[----:B------:R-:W-:Y:S02]  /*85b0*/  @P6 LOP3.LUT R2, R2, R29, RZ, 0x3c, !PT ;  /* 0x0000001d02026212 */ /* 0x000fe400078e3cff */
[----:B---3--:R-:W-:Y:S02]  /*85c0*/  @P0 LOP3.LUT R3, R3, R26, RZ, 0x3c, !PT ;  /* 0x0000001a03030212 */ /* 0x008fe400078e3cff */
[----:B----4-:R-:W-:Y:S02]  /*85d0*/  @P0 LOP3.LUT R6, R6, R27, RZ, 0x3c, !PT ;  /* 0x0000001b06060212 */ /* 0x010fe400078e3cff */
[----:B------:R-:W-:Y:S02]  /*85e0*/  @P0 LOP3.LUT R7, R7, R28, RZ, 0x3c, !PT ;  /* 0x0000001c07070212 */ /* 0x000fe400078e3cff */
[----:B--2---:R-:W-:Y:S01]  /*85f0*/  @P0 LOP3.LUT R2, R2, R25, RZ, 0x3c, !PT ;  /* 0x0000001902020212 */ /* 0x004fe200078e3cff */
[----:B------:R-:W-:Y:S06]  /*8600*/  BRA.U UP0, `(.L_x_83) ;  /* 0xfffffff500487547 */ /* 0x000fec000b83ffff */
[----:B------:R-:W-:-:S04]  /*8610*/  UIADD3 UR4, UPT, UPT, UR4, 0x1, URZ ;  /* 0x0000000104047890 */ /* 0x000fc8000fffe0ff */
[----:B------:R-:W-:-:S09]  /*8620*/  UISETP.NE.AND UP0, UPT, UR4, 0x5, UPT ;  /* 0x000000050400788c */ /* 0x000fd2000bf05270 */
[----:B------:R-:W-:Y:S05]  /*8630*/  BRA.U UP0, `(.L_x_84) ;  /* 0xfffffff500287547 */ /* 0x000fea000b83ffff */
[----:B------:R2:W-:Y:S04]  /*8640*/  STL [R1+0x24], R0 ;  /* 0x0000240001007387 */ /* 0x0005e80000100800 */
[----:B------:R2:W-:Y:S04]  /*8650*/  STL.64 [R1+0x28], R2 ;  /* 0x0000280201007387 */ /* 0x0005e80000100a00 */
[----:B------:R2:W-:Y:S02]  /*8660*/  STL.64 [R1+0x30], R6 ;  /* 0x0000300601007387 */ /* 0x0005e40000100a00 */
.L_x_78:
[----:B------:R-:W-:Y:S05]  /*8670*/  BSYNC.RECONVERGENT B2 ;  /* 0x0000000000027941 */ /* 0x000fea0003800200 */
.L_x_77:
[----:B------:R-:W-:Y:S01]  /*8680*/  ISETP.GT.U32.AND P0, PT, R13, 0x3, PT ;  /* 0x000000030d00780c */ /* 0x000fe20003f04070 */
[----:B------:R-:W-:Y:S01]  /*8690*/  VIADD R15, R15, 0x1 ;  /* 0x000000010f0f7836 */ /* 0x000fe20000000000 */
[--C-:B------:R-:W-:Y:S02]  /*86a0*/  SHF.R.U64 R13, R13, 0x2, R8.reuse ;  /* 0x000000020d0d7819 */ /* 0x100fe40000001208 */
[----:B------:R-:W-:Y:S02]  /*86b0*/  ISETP.GT.U32.AND.EX P0, PT, R8, RZ, PT, P0 ;  /* 0x000000ff0800720c */ /* 0x000fe40003f04100 */
[----:B------:R-:W-:-:S11]  /*86c0*/  SHF.R.U32.HI R8, RZ, 0x2, R8 ;  /* 0x00000002ff087819 */ /* 0x000fd60000011608 */
[----:B------:R-:W-:Y:S05]  /*86d0*/  @P0 BRA `(.L_x_85) ;  /* 0xffffffd800bc0947 */ /* 0x000fea000383ffff */
.L_x_76:
[----:B------:R-:W-:Y:S05]  /*86e0*/  BSYNC.RECONVERGENT B1 ;  /* 0x0000000000017941 */ /* 0x000fea0003800200 */
.L_x_75:
[----:B------:R-:W5:Y:S01]  /*86f0*/  LDC R22, c[0x3][0x78] ;  /* 0x00c01e00ff167b82 */ /* 0x000f620000000800 */
[CC--:B------:R-:W-:Y:S01]  /*8700*/  FSETP.GT.AND P2, PT, |R21|.reuse, |R20|.reuse, PT ;  /* 0x400000141500720b */ /* 0x0c0fe20003f44200 */
[----:B------:R0:W-:Y:S01]  /*8710*/  STL.64 [R1+0x48], RZ ;  /* 0x000048ff01007387 */ /* 0x0001e20000100a00 */
[----:B------:R-:W-:Y:S02]  /*8720*/  BSSY.RECONVERGENT B1, `(.L_x_86) ;  /* 0x0000012000017945 */ /* 0x000fe40003800200 */
[----:B------:R-:W-:Y:S02]  /*8730*/  FSEL R24, |R21|, |R20|, P2 ;  /* 0x4000001415187208 */ /* 0x000fe40001000200 */
[----:B------:R-:W-:Y:S02]  /*8740*/  FSEL R13, |R20|, |R21|, P2 ;  /* 0x40000015140d7208 */ /* 0x000fe40001000200 */
[----:B------:R-:W1:Y:S08]  /*8750*/  MUFU.RCP R5, R24 ;  /* 0x0000001800057308 */ /* 0x000e700000001000 */
[----:B------:R-:W3:Y:S01]  /*8760*/  FCHK P0, R13, R24 ;  /* 0x000000180d007302 */ /* 0x000ee20000000000 */
[----:B-----5:R-:W-:Y:S01]  /*8770*/  FMUL R22, R22, 10 ;  /* 0x4120000016167820 */ /* 0x020fe20000400000 */
[----:B-1----:R-:W-:-:S04]  /*8780*/  FFMA R4, -R24, R5, 1 ;  /* 0x3f80000018047423 */ /* 0x002fc80000000105 */
[----:B------:R0:W-:Y:S01]  /*8790*/  STS [R11+0x8], R22 ;  /* 0x000008160b007388 */ /* 0x0001e20000000800 */
[----:B------:R-:W-:-:S04]  /*87a0*/  FFMA R4, R5, R4, R5 ;  /* 0x0000000405047223 */ /* 0x000fc80000000005 */
[----:B------:R-:W-:-:S04]  /*87b0*/  FFMA R5, R13, R4, RZ ;  /* 0x000000040d057223 */ /* 0x000fc800000000ff */
[----:B------:R-:W-:-:S04]  /*87c0*/  FFMA R8, -R24, R5, R13 ;  /* 0x0000000518087223 */ /* 0x000fc8000000010d */
[----:B------:R-:W-:Y:S01]  /*87d0*/  FFMA R5, R4, R8, R5 ;  /* 0x0000000804057223 */ /* 0x000fe20000000005 */
[----:B0--3--:R-:W-:Y:S06]  /*87e0*/  @!P0 BRA `(.L_x_87) ;  /* 0x0000000000148947 */ /* 0x009fec0003800000 */
[----:B------:R-:W-:Y:S01]  /*87f0*/  IMAD.MOV.U32 R4, RZ, RZ, R13 ;  /* 0x000000ffff047224 */ /* 0x000fe200078e000d */
[----:B------:R-:W-:Y:S01]  /*8800*/  MOV R25, 0x8830 ;  /* 0x0000883000197802 */ /* 0x000fe20000000f00 */
[----:B------:R-:W-:-:S07]  /*8810*/  IMAD.MOV.U32 R5, RZ, RZ, R24 ;  /* 0x000000ffff057224 */ /* 0x000fce00078e0018 */
[----:B--2-4-:R-:W-:Y:S05]  /*8820*/  CALL.REL.NOINC `($__internal_1_$__cuda_sm3x_div_rn_noftz_f32_slowpath) ;  /* 0x0000001400907944 */ /* 0x014fea0003c00000 */
[----:B------:R-:W-:-:S07]  /*8830*/  IMAD.MOV.U32 R5, RZ, RZ, R13 ;  /* 0x000000ffff057224 */ /* 0x000fce00078e000d */
.L_x_87:
[----:B------:R-:W-:Y:S05]  /*8840*/  BSYNC.RECONVERGENT B1 ;  /* 0x0000000000017941 */ /* 0x000fea0003800200 */
.L_x_86:
[----:B------:R-:W0:Y:S01]  /*8850*/  LDCU UR4, c[0x0][0x3a4] ;  /* 0x00007480ff0477ac */ /* 0x000e220008000800 */
[----:B------:R-:W-:Y:S01]  /*8860*/  VIADD R4, R9, UR17 ;  /* 0x0000001109047c36 */ /* 0x000fe20008000000 */
[----:B------:R-:W-:Y:S01]  /*8870*/  SHF.R.U32.HI R13, RZ, 0x2, R0 ;  /* 0x00000002ff0d7819 */ /* 0x000fe20000011600 */
[----:B------:R-:W-:Y:S01]  /*8880*/  IMAD.MOV.U32 R23, RZ, RZ, -0x266e14b1 ;  /* 0xd991eb4fff177424 */ /* 0x000fe200078e00ff */
[----:B------:R1:W-:Y:S01]  /*8890*/  STL.64 [R1+0x28], R6 ;  /* 0x0000280601007387 */ /* 0x0003e20000100a00 */
[----:B------:R-:W-:Y:S01]  /*88a0*/  IMAD.MOV.U32 R25, RZ, RZ, 0x2f800000 ;  /* 0x2f800000ff197424 */ /* 0x000fe200078e00ff */
[----:B------:R-:W-:Y:S01]  /*88b0*/  LOP3.LUT R13, R13, R0, RZ, 0x3c, !PT ;  /* 0x000000000d0d7212 */ /* 0x000fe200078e3cff */
[----:B--2-4-:R-:W-:Y:S01]  /*88c0*/  IMAD.SHL.U32 R0, R7, 0x10, RZ ;  /* 0x0000001007007824 */ /* 0x014fe200078e00ff */
[----:B------:R2:W-:Y:S01]  /*88d0*/  STL [R1+0x24], R3 ;  /* 0x0000240301007387 */ /* 0x0005e20000100800 */
[----:B------:R-:W-:Y:S01]  /*88e0*/  BSSY.RECONVERGENT B1, `(.L_x_88) ;  /* 0x000005f000017945 */ /* 0x000fe20003800200 */
[----:B0-----:R-:W-:-:S05]  /*88f0*/  VIADD R4, R4, UR4 ;  /* 0x0000000404047c36 */ /* 0x001fca0008000000 */
[----:B------:R-:W-:Y:S01]  /*8900*/  I2FP.F32.S32 R8, R4 ;  /* 0x0000000400087245 */ /* 0x000fe20000201400 */
[----:B------:R-:W-:-:S05]  /*8910*/  IMAD.SHL.U32 R4, R13, 0x2, RZ ;  /* 0x000000020d047824 */ /* 0x000fca00078e00ff */
[----:B------:R-:W0:Y:S01]  /*8920*/  F2I.FLOOR.NTZ R8, R8 ;  /* 0x0000000800087305 */ /* 0x000e220000207100 */
[----:B------:R-:W-:-:S04]  /*8930*/  LOP3.LUT R4, R13, R4, R0, 0x96, !PT ;  /* 0x000000040d047212 */ /* 0x000fc800078e9600 */
[----:B------:R-:W-:Y:S02]  /*8940*/  LOP3.LUT R4, R4, R7, RZ, 0x3c, !PT ;  /* 0x0000000704047212 */ /* 0x000fe400078e3cff */
[----:B-1----:R-:W-:-:S04]  /*8950*/  SHF.R.U32.HI R7, RZ, 0x2, R2 ;  /* 0x00000002ff077819 */ /* 0x002fc80000011602 */
[----:B------:R-:W-:Y:S02]  /*8960*/  LOP3.LUT R7, R7, R2, RZ, 0x3c, !PT ;  /* 0x0000000207077212 */ /* 0x000fe400078e3cff */
[----:B0-----:R-:W-:-:S03]  /*8970*/  LOP3.LUT R15, R8, 0xaad26b49, RZ, 0x3c, !PT ;  /* 0xaad26b49080f7812 */ /* 0x001fc600078e3cff */
[----:B------:R-:W-:Y:S01]  /*8980*/  IMAD.SHL.U32 R2, R7, 0x2, RZ ;  /* 0x0000000207027824 */ /* 0x000fe200078e00ff */
[----:B------:R-:W-:Y:S01]  /*8990*/  ISETP.GT.AND P0, PT, R8, -0x1, PT ;  /* 0xffffffff0800780c */ /* 0x000fe20003f04270 */
[----:B------:R-:W-:Y:S01]  /*89a0*/  FMUL R8, R5, R5 ;  /* 0x0000000505087220 */ /* 0x000fe20000400000 */
[----:B------:R-:W-:Y:S02]  /*89b0*/  IMAD R15, R15, 0x4182bed5, RZ ;  /* 0x4182bed50f0f7824 */ /* 0x000fe400078e02ff */
[----:B------:R-:W-:Y:S02]  /*89c0*/  SEL R26, R23, 0x8bf16996, P0 ;  /* 0x8bf16996171a7807 */ /* 0x000fe40000000000 */
[----:B------:R-:W-:Y:S01]  /*89d0*/  FSETP.NEU.AND P0, PT, R24, RZ, PT ;  /* 0x000000ff1800720b */ /* 0x000fe20003f0d000 */
[----:B------:R-:W-:Y:S02]  /*89e0*/  IMAD.MOV.U32 R24, RZ, RZ, 0x7f800000 ;  /* 0x7f800000ff187424 */ /* 0x000fe400078e00ff */
[----:B------:R-:W-:-:S02]  /*89f0*/  IMAD.IADD R23, R15, 0x1, R26 ;  /* 0x000000010f177824 */ /* 0x000fc400078e021a */
[----:B------:R-:W-:Y:S02]  /*8a00*/  IMAD.MOV.U32 R15, RZ, RZ, 0x3e055027 ;  /* 0x3e055027ff0f7424 */ /* 0x000fe400078e00ff */
[----:B------:R-:W-:-:S04]  /*8a10*/  VIADD R13, R23, 0x6a788e ;  /* 0x006a788e170d7836 */ /* 0x000fc80000000000 */
[----:B------:R-:W-:Y:S02]  /*8a20*/  IMAD.IADD R0, R13, 0x1, R4 ;  /* 0x000000010d007824 */ /* 0x000fe400078e0204 */
[----:B------:R-:W-:-:S03]  /*8a30*/  IMAD.MOV.U32 R13, RZ, RZ, 0x3b33710b ;  /* 0x3b33710bff0d7424 */ /* 0x000fc600078e00ff */
[----:B------:R-:W-:Y:S01]  /*8a40*/  I2FP.F32.U32 R0, R0 ;  /* 0x0000000000007245 */ /* 0x000fe20000201000 */
[----:B------:R-:W-:-:S04]  /*8a50*/  FFMA R13, R8, R13, -0.015681877732276916504 ;  /* 0xbc807748080d7423 */ /* 0x000fc8000000000d */
[----:B------:R-:W-:Y:S01]  /*8a60*/  FFMA R25, R0, R25, 1.1641532182693481445e-10 ;  /* 0x2f00000000197423 */ /* 0x000fe20000000019 */
[----:B------:R-:W-:-:S04]  /*8a70*/  FFMA R13, R8, R13, 0.042200751602649688721 ;  /* 0x3d2cdab2080d7423 */ /* 0x000fc8000000000d */
[----:B------:R-:W-:Y:S01]  /*8a80*/  FSETP.GEU.AND P1, PT, R25, 1.175494350822287508e-38, PT ;  /* 0x008000001900780b */ /* 0x000fe20003f2e000 */
[----:B------:R-:W-:-:S03]  /*8a90*/  FFMA R13, R8, R13, -0.074792981147766113281 ;  /* 0xbd992d10080d7423 */ /* 0x000fc6000000000d */
[----:B------:R-:W-:Y:S01]  /*8aa0*/  FSEL R6, RZ, -23, P1 ;  /* 0xc1b80000ff067808 */ /* 0x000fe20000800000 */
[----:B------:R-:W-:-:S04]  /*8ab0*/  FFMA R13, R8, R13, 0.10640415549278259277 ;  /* 0x3dd9ea6c080d7423 */ /* 0x000fc8000000000d */
[----:B------:R-:W-:-:S04]  /*8ac0*/  FFMA R13, R8, R13, -0.14207722246646881104 ;  /* 0xbe117cb1080d7423 */ /* 0x000fc8000000000d */
[----:B------:R-:W-:Y:S01]  /*8ad0*/  @!P1 FMUL R25, R25, 8388608 ;  /* 0x4b00000019199820 */ /* 0x000fe20000400000 */
[----:B------:R-:W-:Y:S01]  /*8ae0*/  FFMA R13, R8, R13, 0.19993925094604492188 ;  /* 0x3e4cbce0080d7423 */ /* 0x000fe2000000000d */
[----:B------:R-:W-:Y:S02]  /*8af0*/  ISETP.GE.AND P1, PT, R20, RZ, PT ;  /* 0x000000ff1400720c */ /* 0x000fe40003f26270 */
[C---:B------:R-:W-:Y:S02]  /*8b00*/  VIADD R26, R25.reuse, 0xc0d55555 ;  /* 0xc0d55555191a7836 */ /* 0x040fe40000000000 */
[----:B------:R-:W-:Y:S01]  /*8b10*/  FFMA R13, R8, R13, -0.33333197236061096191 ;  /* 0xbeaaaa7d080d7423 */ /* 0x000fe2000000000d */
[----:B------:R-:W-:Y:S02]  /*8b20*/  ISETP.GT.U32.AND P3, PT, R25, 0x7f7fffff, PT ;  /* 0x7f7fffff1900780c */ /* 0x000fe40003f64070 */
[----:B------:R-:W-:Y:S01]  /*8b30*/  LOP3.LUT R26, R26, 0xff800000, RZ, 0xc0, !PT ;  /* 0xff8000001a1a7812 */ /* 0x000fe200078ec0ff */
[----:B------:R-:W-:-:S03]  /*8b40*/  FMUL R8, R8, R13 ;  /* 0x0000000d08087220 */ /* 0x000fc60000400000 */
[----:B------:R-:W-:Y:S01]  /*8b50*/  I2FP.F32.S32 R13, R26 ;  /* 0x0000001a000d7245 */ /* 0x000fe20000201400 */
[----:B------:R-:W-:Y:S02]  /*8b60*/  IMAD.IADD R0, R25, 0x1, -R26 ;  /* 0x0000000119007824 */ /* 0x000fe400078e0a1a */
[----:B------:R-:W-:Y:S02]  /*8b70*/  FFMA R8, R8, R5, R5 ;  /* 0x0000000508087223 */ /* 0x000fe40000000005 */
[----:B------:R-:W-:Y:S01]  /*8b80*/  FADD R0, R0, -1 ;  /* 0xbf80000000007421 */ /* 0x000fe20000000000 */
[----:B------:R-:W-:Y:S01]  /*8b90*/  FFMA R6, R13, 1.1920928955078125e-07, R6 ;  /* 0x340000000d067823 */ /* 0x000fe20000000006 */
[----:B------:R-:W-:Y:S02]  /*8ba0*/  IMAD.MOV.U32 R13, RZ, RZ, 0x3f6ee581 ;  /* 0x3f6ee581ff0d7424 */ /* 0x000fe400078e00ff */
[----:B------:R-:W-:-:S04]  /*8bb0*/  FFMA R15, R0, -R15, 0.14084610342979431152 ;  /* 0x3e1039f6000f7423 */ /* 0x000fc8000000080f */
[----:B------:R-:W-:-:S04]  /*8bc0*/  FFMA R15, R0, R15, -0.12148627638816833496 ;  /* 0xbdf8cdcc000f7423 */ /* 0x000fc8000000000f */
[----:B------:R-:W-:-:S04]  /*8bd0*/  FFMA R15, R0, R15, 0.13980610668659210205 ;  /* 0x3e0f2955000f7423 */ /* 0x000fc8000000000f */
[----:B------:R-:W-:-:S04]  /*8be0*/  FFMA R15, R0, R15, -0.16684235632419586182 ;  /* 0xbe2ad8b9000f7423 */ /* 0x000fc8000000000f */
[----:B------:R-:W-:-:S04]  /*8bf0*/  FFMA R15, R0, R15, 0.20012299716472625732 ;  /* 0x3e4ced0b000f7423 */ /* 0x000fc8000000000f */
[----:B------:R-:W-:-:S04]  /*8c00*/  FFMA R15, R0, R15, -0.24999669194221496582 ;  /* 0xbe7fff22000f7423 */ /* 0x000fc8000000000f */
[----:B------:R-:W-:-:S04]  /*8c10*/  FFMA R15, R0, R15, 0.33333182334899902344 ;  /* 0x3eaaaa78000f7423 */ /* 0x000fc8000000000f */
[----:B------:R-:W-:-:S04]  /*8c20*/  FFMA R15, R0, R15, -0.5 ;  /* 0xbf000000000f7423 */ /* 0x000fc8000000000f */
[----:B------:R-:W-:-:S04]  /*8c30*/  FMUL R15, R0, R15 ;  /* 0x0000000f000f7220 */ /* 0x000fc80000400000 */
[----:B------:R-:W-:Y:S01]  /*8c40*/  FFMA R15, R0, R15, R0 ;  /* 0x0000000f000f7223 */ /* 0x000fe20000000000 */
[----:B------:R-:W-:-:S03]  /*8c50*/  IMAD.SHL.U32 R0, R4, 0x10, RZ ;  /* 0x0000001004007824 */ /* 0x000fc600078e00ff */
[----:B------:R-:W-:Y:S01]  /*8c60*/  FFMA R6, R6, 0.69314718246459960938, R15 ;  /* 0x3f31721806067823 */ /* 0x000fe2000000000f */
[----:B------:R-:W-:Y:S01]  /*8c70*/  @P3 FFMA R6, R25, R24, +INF ;  /* 0x7f80000019063423 */ /* 0x000fe20000000018 */
[----:B------:R-:W-:Y:S01]  /*8c80*/  LOP3.LUT R5, R7, R2, R0, 0x96, !PT ;  /* 0x0000000207057212 */ /* 0x000fe200078e9600 */
[C---:B------:R-:W-:Y:S01]  /*8c90*/  FFMA R7, R13.reuse, 1.6832555532455444336, -R8 ;  /* 0x3fd774eb0d077823 */ /* 0x040fe20000000808 */
[----:B------:R-:W-:Y:S01]  /*8ca0*/  FSEL R2, R13, 1.8663789033889770508, P2 ;  /* 0x3feee5810d027808 */ /* 0x000fe20001000000 */
[----:B------:R-:W-:Y:S01]  /*8cb0*/  FMUL R6, R6, -2 ;  /* 0xc000000006067820 */ /* 0x000fe20000400000 */
[----:B------:R-:W-:Y:S02]  /*8cc0*/  FSETP.NEU.AND P3, PT, |R20|, |R21|, PT ;  /* 0x400000151400720b */ /* 0x000fe40003f6d200 */
[-C--:B------:R-:W-:Y:S02]  /*8cd0*/  FSEL R0, R7, R8.reuse, P2 ;  /* 0x0000000807007208 */ /* 0x080fe40001000000 */
[----:B------:R-:W-:-:S02]  /*8ce0*/  FSEL R7, R8, -R8, P2 ;  /* 0x8000000808077208 */ /* 0x000fc40001000000 */
[----:B------:R-:W-:Y:S02]  /*8cf0*/  FSETP.NEU.AND P2, PT, R25, RZ, PT ;  /* 0x000000ff1900720b */ /* 0x000fe40003f4d000 */
[----:B------:R-:W-:Y:S01]  /*8d00*/  LOP3.LUT R5, R5, R4, RZ, 0x3c, !PT ;  /* 0x0000000405057212 */ /* 0x000fe200078e3cff */
[----:B------:R-:W-:Y:S01]  /*8d10*/  @!P1 FFMA R0, R2, 1.6832555532455444336, R7 ;  /* 0x3fd774eb02009823 */ /* 0x000fe20000000007 */
[----:B------:R-:W-:Y:S01]  /*8d20*/  FSEL R8, R6, +INF , P2 ;  /* 0x7f80000006087808 */ /* 0x000fe20001000000 */
[----:B------:R-:W-:Y:S02]  /*8d30*/  IMAD.MOV.U32 R2, RZ, RZ, 0x4016cbe4 ;  /* 0x4016cbe4ff027424 */ /* 0x000fe400078e00ff */
[----:B------:R-:W-:Y:S01]  /*8d40*/  VIADD R6, R23, 0x700053 ;  /* 0x0070005317067836 */ /* 0x000fe20000000000 */
[----:B--2---:R0:W1:Y:S01]  /*8d50*/  MUFU.RSQ R3, R8 ;  /* 0x0000000800037308 */ /* 0x0040620000001400 */
[----:B------:R-:W-:Y:S01]  /*8d60*/  VIADD R7, R8, 0xf3000000 ;  /* 0xf300000008077836 */ /* 0x000fe20000000000 */
[----:B------:R-:W-:Y:S01]  /*8d70*/  @!P3 FSEL R0, R2, 0.78539818525314331055, !P1 ;  /* 0x3f490fdb0200b808 */ /* 0x000fe20004800000 */
[----:B------:R-:W-:-:S02]  /*8d80*/  IMAD.IADD R6, R6, 0x1, R5 ;  /* 0x0000000106067824 */ /* 0x000fc400078e0205 */
[--C-:B------:R-:W-:Y:S01]  /*8d90*/  FADD R2, |R20|, |R21|.reuse ;  /* 0x4000001514027221 */ /* 0x100fe20000000200 */
[----:B------:R-:W-:Y:S01]  /*8da0*/  @!P0 FSEL R0, RZ, 3.1415927410125732422, P1 ;  /* 0x40490fdbff008808 */ /* 0x000fe20000800000 */
[----:B------:R2:W-:Y:S01]  /*8db0*/  STL.64 [R1+0x30], R4 ;  /* 0x0000300401007387 */ /* 0x0005e20000100a00 */
[----:B------:R-:W-:Y:S02]  /*8dc0*/  ISETP.GT.U32.AND P2, PT, R7, 0x727fffff, PT ;  /* 0x727fffff0700780c */ /* 0x000fe40003f44070 */
[----:B------:R-:W-:Y:S02]  /*8dd0*/  I2FP.F32.U32 R6, R6 ;  /* 0x0000000600067245 */ /* 0x000fe40000201000 */
[----:B------:R-:W-:Y:S02]  /*8de0*/  FSETP.NAN.AND P0, PT, R2, R2, PT ;  /* 0x000000020200720b */ /* 0x000fe40003f08000 */
[----:B------:R-:W-:-:S04]  /*8df0*/  LOP3.LUT R21, R0, 0x80000000, R21, 0xb8, !PT ;  /* 0x8000000000157812 */ /* 0x000fc800078eb815 */
[----:B------:R-:W-:Y:S01]  /*8e00*/  FSEL R21, R2, R21, P0 ;  /* 0x0000001502157208 */ /* 0x000fe20000000000 */
[----:B--2---:R-:W-:-:S04]  /*8e10*/  IMAD.MOV.U32 R5, RZ, RZ, 0x30c90fdb ;  /* 0x30c90fdbff057424 */ /* 0x004fc800078e00ff */
[----:B------:R-:W-:Y:S01]  /*8e20*/  FFMA R15, R6, R5, 7.314590599882819788e-10 ;  /* 0x30490fdb060f7423 */ /* 0x000fe20000000005 */
[----:B01----:R-:W-:Y:S06]  /*8e30*/  @!P2 BRA `(.L_x_89) ;  /* 0x000000000014a947 */ /* 0x003fec0003800000 */
[----:B------:R-:W-:Y:S01]  /*8e40*/  IMAD.MOV.U32 R2, RZ, RZ, R8 ;  /* 0x000000ffff027224 */ /* 0x000fe200078e0008 */
[----:B------:R-:W-:-:S07]  /*8e50*/  MOV R23, 0x8e70 ;  /* 0x00008e7000177802 */ /* 0x000fce0000000f00 */
[----:B------:R-:W-:Y:S05]  /*8e60*/  CALL.REL.NOINC `($__internal_0_$__cuda_sm20_sqrt_rn_f32_slowpath) ;  /* 0x0000000c00a47944 */ /* 0x000fea0003c00000 */
[----:B------:R-:W-:Y:S01]  /*8e70*/  IMAD.MOV.U32 R0, RZ, RZ, R4 ;  /* 0x000000ffff007224 */ /* 0x000fe200078e0004 */
[----:B------:R-:W-:Y:S06]  /*8e80*/  BRA `(.L_x_90) ;  /* 0x0000000000107947 */ /* 0x000fec0003800000 */
.L_x_89:
[----:B------:R-:W-:Y:S01]  /*8e90*/  FMUL.FTZ R5, R8, R3 ;  /* 0x0000000308057220 */ /* 0x000fe20000410000 */
[----:B------:R-:W-:-:S03]  /*8ea0*/  FMUL.FTZ R3, R3, 0.5 ;  /* 0x3f00000003037820 */ /* 0x000fc60000410000 */
[----:B------:R-:W-:-:S04]  /*8eb0*/  FFMA R0, -R5, R5, R8 ;  /* 0x0000000505007223 */ /* 0x000fc80000000108 */
[----:B------:R-:W-:-:S07]  /*8ec0*/  FFMA R0, R0, R3, R5 ;  /* 0x0000000300007223 */ /* 0x000fce0000000005 */
.L_x_90:
[----:B------:R-:W-:Y:S05]  /*8ed0*/  BSYNC.RECONVERGENT B1 ;  /* 0x0000000000017941 */ /* 0x000fea0003800200 */
.L_x_88:
[----:B------:R-:W-:Y:S01]  /*8ee0*/  FMUL.RZ R15, R15, 0.15915493667125701904 ;  /* 0x3e22f9830f0f7820 */ /* 0x000fe2000040c000 */
[----:B------:R-:W-:Y:S01]  /*8ef0*/  F2F.F64.F32 R4, R21 ;  /* 0x0000001500047310 */ /* 0x000fe20000201800 */
[----:B------:R-:W-:Y:S01]  /*8f00*/  UMOV UR4, 0x54442d18 ;  /* 0x54442d1800047882 */ /* 0x000fe20000000000 */
[----:B------:R-:W-:-:S06]  /*8f10*/  UMOV UR5, 0x400921fb ;  /* 0x400921fb00057882 */ /* 0x000fcc0000000000 */
[----:B------:R-:W0:Y:S08]  /*8f20*/  MUFU.SIN R3, R15 ;  /* 0x0000000f00037308 */ /* 0x000e300000000400 */
[----:B------:R-:W1:Y:S01]  /*8f30*/  MUFU.COS R13, R15 ;  /* 0x0000000f000d7308 */ /* 0x000e620000000000 */
[----:B0-----:R-:W-:-:S07]  /*8f40*/  FFMA R8, R3, R0, -1 ;  /* 0xbf80000003087423 */ /* 0x001fce0000000000 */
[----:B------:R-:W0:Y:S02]  /*8f50*/  F2F.F64.F32 R2, R8 ;  /* 0x0000000800027310 */ /* 0x000e240000201800 */
[----:B0-----:R-:W-:-:S08]  /*8f60*/  DMUL R2, R2, UR4 ;  /* 0x0000000402027c28 */ /* 0x001fd00008000000 */
[----:B------:R-:W-:Y:S01]  /*8f70*/  DFMA R6, R2, 0.125, R4 ;  /* 0x3fc000000206782b */ /* 0x000fe20000000004 */
[----:B------:R-:W-:Y:S02]  /*8f80*/  IMAD.MOV.U32 R4, RZ, RZ, 0x1 ;  /* 0x00000001ff047424 */ /* 0x000fe400078e00ff */
[----:B-1----:R-:W-:Y:S01]  /*8f90*/  FMUL R2, R13, R0 ;  /* 0x000000000d027220 */ /* 0x002fe20000400000 */
[----:B------:R-:W-:Y:S02]  /*8fa0*/  IMAD.MOV.U32 R5, RZ, RZ, RZ ;  /* 0x000000ffff057224 */ /* 0x000fe400078e00ff */
[----:B------:R-:W-:Y:S02]  /*8fb0*/  IMAD.MOV.U32 R0, RZ, RZ, R22 ;  /* 0x000000ffff007224 */ /* 0x000fe400078e0016 */
[----:B------:R2:W-:Y:S02]  /*8fc0*/  STL [R1+0x40], R2 ;  /* 0x0000400201007387 */ /* 0x0005e40000100800 */
[----:B------:R-:W0:Y:S02]  /*8fd0*/  F2F.F32.F64 R7, R6 ;  /* 0x0000000600077310 */ /* 0x000e240000301000 */
[----:B------:R2:W-:Y:S04]  /*8fe0*/  STL.64 [R1+0x38], R4 ;  /* 0x0000380401007387 */ /* 0x0005e80000100a00 */
[----:B0-----:R2:W-:Y:S02]  /*8ff0*/  STS [R11+0xc], R7 ;  /* 0x00000c070b007388 */ /* 0x0015e40000000800 */
.L_x_74:
[----:B------:R-:W-:Y:S05]  /*9000*/  BSYNC.RECONVERGENT B0 ;  /* 0x0000000000007941 */ /* 0x000fea0003800200 */
.L_x_73:
[----:B------:R-:W-:-:S13]  /*9010*/  ISETP.NE.AND P0, PT, R19, RZ, PT ;  /* 0x000000ff1300720c */ /* 0x000fda0003f05270 */
[----:B------:R-:W-:Y:S05]  /*9020*/  @P0 BRA `(.L_x_91) ;  /* 0xffffffcc00880947 */ /* 0x000fea000383ffff */
.L_x_69:
[----:B------:R-:W-:Y:S01]  /*9030*/  FSETP.GT.AND P0, PT, |R18|, 3000, PT ;  /* 0x453b80001200780b */ /* 0x000fe20003f04200 */
[----:B------:R-:W-:-:S12]  /*9040*/  BSSY.RECONVERGENT B0, `(.L_x_92) ;  /* 0x000000b000007945 */ /* 0x000fd80003800200 */
[----:B------:R-:W-:Y:S05]  /*9050*/  @!P0 BRA `(.L_x_93) ;  /* 0x0000000000248947 */ /* 0x000fea0003800000 */
[----:B------:R-:W3:Y:S01]  /*9060*/  LDCU UR4, c[0x3][0x7c] ;  /* 0x00c00f80ff0477ac */ /* 0x000ee20008000800 */
[----:B------:R-:W-:Y:S01]  /*9070*/  FSETP.GEU.AND P0, PT, R18, RZ, PT ;  /* 0x000000ff1200720b */ /* 0x000fe20003f0e000 */
[----:B-1----:R-:W-:Y:S02]  /*9080*/  IMAD.MOV.U32 R18, RZ, RZ, 0x453b8000 ;  /* 0x453b8000ff127424 */ /* 0x002fe400078e00ff */
[----:B--2---:R-:W-:-:S03]  /*9090*/  FADD R7, -R7, -RZ ;  /* 0x800000ff07077221 */ /* 0x004fc60000000100 */
[----:B------:R-:W-:Y:S02]  /*90a0*/  FSEL R18, -R18, 3000, !P0 ;  /* 0x453b800012127808 */ /* 0x000fe40004000100 */
[----:B------:R4:W-:Y:S04]  /*90b0*/  STS [R11+0xc], R7 ;  /* 0x00000c070b007388 */ /* 0x0009e80000000800 */
[----:B------:R4:W-:Y:S01]  /*90c0*/  STS [R11+0x4], R18 ;  /* 0x000004120b007388 */ /* 0x0009e20000000800 */
[----:B---3--:R-:W-:-:S05]  /*90d0*/  FMUL R0, R0, UR4 ;  /* 0x0000000400007c20 */ /* 0x008fca0008400000 */
[----:B------:R4:W-:Y:S02]  /*90e0*/  STS [R11+0x8], R0 ;  /* 0x000008000b007388 */ /* 0x0009e40000000800 */
.L_x_93:
[----:B------:R-:W-:Y:S05]  /*90f0*/  BSYNC.RECONVERGENT B0 ;  /* 0x0000000000007941 */ /* 0x000fea0003800200 */
.L_x_92:
[----:B------:R-:W-:-:S04]  /*9100*/  FSETP.GT.AND P0, PT, |R18|, 1100, PT ;  /* 0x448980001200780b */ /* 0x000fc80003f04200 */
[----:B------:R-:W-:-:S13]  /*9110*/  FSETP.LEU.OR P0, PT, |R12|, 4500, !P0 ;  /* 0x458ca0000c00780b */ /* 0x000fda000470b600 */
[----:B------:R-:W-:Y:S05]  /*9120*/  @P0 BRA `(.L_x_42) ;  /* 0x0000000000340947 */ /* 0x000fea0003800000 */
[----:B--2---:R-:W2:Y:S01]  /*9130*/  F2F.F64.F32 R2, R7 ;  /* 0x0000000700027310 */ /* 0x004ea20000201800 */
[----:B------:R-:W-:Y:S01]  /*9140*/  UMOV UR12, 0x54442d18 ;  /* 0x54442d18000c7882 */ /* 0x000fe20000000000 */
[----:B------:R-:W-:Y:S01]  /*9150*/  UMOV UR13, 0x400921fb ;  /* 0x400921fb000d7882 */ /* 0x000fe20000000000 */
[----:B------:R-:W3:Y:S01]  /*9160*/  LDCU UR4, c[0x3][0x7c] ;  /* 0x00c00f80ff0477ac */ /* 0x000ee20008000800 */
[----:B------:R-:W-:Y:S01]  /*9170*/  IMAD.MOV.U32 R5, RZ, RZ, 0x458ca000 ;  /* 0x458ca000ff057424 */ /* 0x000fe200078e00ff */
[----:B------:R-:W-:Y:S01]  /*9180*/  FSETP.GEU.AND P0, PT, R12, RZ, PT ;  /* 0x000000ff0c00720b */ /* 0x000fe20003f0e000 */
[----:B--2---:R-:W-:Y:S01]  /*9190*/  DADD R2, -R2, UR12 ;  /* 0x0000000c02027e29 */ /* 0x004fe20008000100 */
[----:B---3--:R-:W-:Y:S02]  /*91a0*/  FMUL R4, R0, UR4 ;  /* 0x0000000400047c20 */ /* 0x008fe40008400000 */
[----:B----4-:R-:W-:-:S07]  /*91b0*/  FSEL R0, -R5, 4500, !P0 ;  /* 0x458ca00005007808 */ /* 0x010fce0004000100 */
[----:B------:R-:W2:Y:S01]  /*91c0*/  F2F.F32.F64 R2, R2 ;  /* 0x0000000200027310 */ /* 0x000ea20000301000 */
[----:B------:R3:W-:Y:S04]  /*91d0*/  STS [R11+0x8], R4 ;  /* 0x000008040b007388 */ /* 0x0007e80000000800 */
[----:B------:R3:W-:Y:S04]  /*91e0*/  STS [R11], R0 ;  /* 0x000000000b007388 */ /* 0x0007e80000000800 */
[----:B--2---:R3:W-:Y:S02]  /*91f0*/  STS [R11+0xc], R2 ;  /* 0x00000c020b007388 */ /* 0x0047e40000000800 */
.L_x_42:
[----:B012-4-:R-:W0:Y:S01]  /*9200*/  LDC R6, c[0x0][0x388] ;  /* 0x0000e200ff067b82 */ /* 0x017e220000000800 */
[----:B------:R-:W-:Y:S07]  /*9210*/  WARPSYNC.ALL ;  /* 0x0000000000007948 */ /* 0x000fee0003800000 */
[----:B------:R-:W-:Y:S01]  /*9220*/  BAR.SYNC.DEFER_BLOCKING 0x0 ;  /* 0x0000000000007b1d */ /* 0x000fe20000010000 */
[----:B0-----:R-:W-:-:S13]  /*9230*/  ISETP.GE.AND P0, PT, R6, 0x1, PT ;  /* 0x000000010600780c */ /* 0x001fda0003f06270 */
[----:B------:R-:W-:Y:S05]  /*9240*/  @!P0 BRA `(.L_x_94) ;  /* 0x0000000400448947 */ /* 0x000fea0003800000 */
[C---:B------:R-:W-:Y:S01]  /*9250*/  ISETP.GE.U32.AND P0, PT, R6.reuse, 0x8, PT ;  /* 0x000000080600780c */ /* 0x040fe20003f06070 */
[----:B---3--:R-:W-:Y:S01]  /*9260*/  IMAD.MOV.U32 R0, RZ, RZ, RZ ;  /* 0x000000ffff007224 */ /* 0x008fe200078e00ff */
[----:B------:R-:W-:-:S04]  /*9270*/  LOP3.LUT R8, R6, 0x7, RZ, 0xc0, !PT ;  /* 0x0000000706087812 */ /* 0x000fc800078ec0ff */
[----:B------:R-:W-:-:S07]  /*9280*/  ISETP.NE.AND P1, PT, R8, RZ, PT ;  /* 0x000000ff0800720c */ /* 0x000fce0003f25270 */
[----:B------:R-:W-:Y:S06]  /*9290*/  @!P0 BRA `(.L_x_95) ;  /* 0x0000000000988947 */ /* 0x000fec0003800000 */
[----:B------:R-:W0:Y:S01]  /*92a0*/  S2UR UR5, SR_CgaCtaId ;  /* 0x00000000000579c3 */ /* 0x000e220000008800 */
[----:B------:R-:W1:Y:S01]  /*92b0*/  LDCU UR15, c[0x0][0x388] ;  /* 0x00007100ff0f77ac */ /* 0x000e620008000800 */
[----:B------:R-:W-:Y:S01]  /*92c0*/  LOP3.LUT R0, R6, 0x7ffffff8, RZ, 0xc0, !PT ;  /* 0x7ffffff806007812 */ /* 0x000fe200078ec0ff */
[----:B------:R-:W-:Y:S01]  /*92d0*/  VIADD R7, R9, UR17 ;  /* 0x0000001109077c36 */ /* 0x000fe20008000000 */
[----:B------:R-:W2:Y:S03]  /*92e0*/  LDCU.64 UR12, c[0x0][0x380] ;  /* 0x00007000ff0c77ac */ /* 0x000ea60008000a00 */
[----:B------:R-:W-:Y:S01]  /*92f0*/  IMAD R7, R7, R6, RZ ;  /* 0x0000000607077224 */ /* 0x000fe200078e02ff */
[----:B------:R-:W-:Y:S01]  /*9300*/  UMOV UR4, 0x400 ;  /* 0x0000040000047882 */ /* 0x000fe20000000000 */
[----:B------:R-:W-:Y:S02]  /*9310*/  IMAD.MOV R4, RZ, RZ, -R0 ;  /* 0x000000ffff047224 */ /* 0x000fe400078e0a00 */
[----:B-1----:R-:W-:Y:S01]  /*9320*/  IMAD R11, R9, UR15, RZ ;  /* 0x0000000f090b7c24 */ /* 0x002fe2000f8e02ff */
[----:B0-----:R-:W-:-:S02]  /*9330*/  ULEA UR11, UR5, UR4, 0x18 ;  /* 0x00000004050b7291 */ /* 0x001fc4000f8ec0ff */
[----:B--2---:R-:W-:-:S04]  /*9340*/  UIADD3 UR4, UP0, UPT, UR12, 0x10, URZ ;  /* 0x000000100c047890 */ /* 0x004fc8000ff1e0ff */
[----:B------:R-:W-:Y:S01]  /*9350*/  LEA R11, R11, UR11, 0x2 ;  /* 0x0000000b0b0b7c11 */ /* 0x000fe2000f8e10ff */
[----:B------:R-:W-:-:S04]  /*9360*/  UIADD3.X UR5, UPT, UPT, URZ, UR13, URZ, UP0, !UPT ;  /* 0x0000000dff057290 */ /* 0x000fc800087fe4ff */
[----:B------:R-:W-:-:S08]  /*9370*/  VIADD R5, R11, 0x10 ;  /* 0x000000100b057836 */ /* 0x000fd00000000000 */
.L_x_96:
[----:B0-----:R-:W0:Y:S01]  /*9380*/  LDS R13, [R5+-0x10] ;  /* 0xfffff000050d7984 */ /* 0x001e220000000800 */
[----:B------:R-:W-:Y:S02]  /*9390*/  IMAD.U32 R2, RZ, RZ, UR4 ;  /* 0x00000004ff027e24 */ /* 0x000fe4000f8e00ff */
[----:B------:R-:W-:Y:S01]  /*93a0*/  IMAD.U32 R3, RZ, RZ, UR5 ;  /* 0x00000005ff037e24 */ /* 0x000fe2000f8e00ff */
[----:B------:R-:W1:Y:S01]  /*93b0*/  LDS R15, [R5+-0xc] ;  /* 0xfffff400050f7984 */ /* 0x000e620000000800 */
[----:B------:R-:W-:Y:S02]  /*93c0*/  VIADD R4, R4, 0x8 ;  /* 0x0000000804047836 */ /* 0x000fe40000000000 */
[C---:B------:R-:W-:Y:S01]  /*93d0*/  IMAD.WIDE R2, R7.reuse, 0x4, R2 ;  /* 0x0000000407027825 */ /* 0x040fe200078e0202 */
[----:B------:R-:W2:Y:S02]  /*93e0*/  LDS R17, [R5+-0x8] ;  /* 0xfffff80005117984 */ /* 0x000ea40000000800 */
[----:B------:R-:W-:Y:S01]  /*93f0*/  ISETP.NE.AND P0, PT, R4, RZ, PT ;  /* 0x000000ff0400720c */ /* 0x000fe20003f05270 */
[----:B------:R-:W-:Y:S01]  /*9400*/  VIADD R7, R7, 0x8 ;  /* 0x0000000807077836 */ /* 0x000fe20000000000 */
[----:B------:R-:W3:Y:S04]  /*9410*/  LDS R19, [R5+-0x4] ;  /* 0xfffffc0005137984 */ /* 0x000ee80000000800 */
[----:B------:R-:W4:Y:S04]  /*9420*/  LDS R21, [R5] ;  /* 0x0000000005157984 */ /* 0x000f280000000800 */
[----:B------:R-:W5:Y:S04]  /*9430*/  LDS R23, [R5+0x4] ;  /* 0x0000040005177984 */ /* 0x000f680000000800 */
[----:B------:R-:W5:Y:S04]  /*9440*/  LDS R25, [R5+0x8] ;  /* 0x0000080005197984 */ /* 0x000f680000000800 */
[----:B------:R0:W5:Y:S02]  /*9450*/  LDS R27, [R5+0xc] ;  /* 0x00000c00051b7984 */ /* 0x0001640000000800 */
[----:B0-----:R-:W-:-:S02]  /*9460*/  VIADD R5, R5, 0x20 ;  /* 0x0000002005057836 */ /* 0x001fc40000000000 */
[----:B------:R0:W-:Y:S04]  /*9470*/  STG.E desc[UR8][R2.64+-0x10], R13 ;  /* 0xfffff00d02007986 */ /* 0x0001e8000c101908 */
[----:B-1----:R0:W-:Y:S04]  /*9480*/  STG.E desc[UR8][R2.64+-0xc], R15 ;  /* 0xfffff40f02007986 */ /* 0x0021e8000c101908 */
[----:B--2---:R0:W-:Y:S04]  /*9490*/  STG.E desc[UR8][R2.64+-0x8], R17 ;  /* 0xfffff81102007986 */ /* 0x0041e8000c101908 */
[----:B---3--:R0:W-:Y:S04]  /*94a0*/  STG.E desc[UR8][R2.64+-0x4], R19 ;  /* 0xfffffc1302007986 */ /* 0x0081e8000c101908 */
[----:B----4-:R0:W-:Y:S04]  /*94b0*/  STG.E desc[UR8][R2.64], R21 ;  /* 0x0000001502007986 */ /* 0x0101e8000c101908 */
[----:B-----5:R0:W-:Y:S04]  /*94c0*/  STG.E desc[UR8][R2.64+0x4], R23 ;  /* 0x0000041702007986 */ /* 0x0201e8000c101908 */
[----:B------:R0:W-:Y:S04]  /*94d0*/  STG.E desc[UR8][R2.64+0x8], R25 ;  /* 0x0000081902007986 */ /* 0x0001e8000c101908 */
[----:B------:R0:W-:Y:S01]  /*94e0*/  STG.E desc[UR8][R2.64+0xc], R27 ;  /* 0x00000c1b02007986 */ /* 0x0001e2000c101908 */
[----:B------:R-:W-:Y:S05]  /*94f0*/  @P0 BRA `(.L_x_96) ;  /* 0xfffffffc00a00947 */ /* 0x000fea000383ffff */
.L_x_95:
[----:B------:R-:W-:Y:S05]  /*9500*/  @!P1 BRA `(.L_x_94) ;  /* 0x0000000000949947 */ /* 0x000fea0003800000 */
[----:B------:R-:W-:Y:S02]  /*9510*/  ISETP.GE.U32.AND P0, PT, R8, 0x4, PT ;  /* 0x000000040800780c */ /* 0x000fe40003f06070 */
[----:B------:R-:W-:-:S04]  /*9520*/  LOP3.LUT R12, R6, 0x3, RZ, 0xc0, !PT ;  /* 0x00000003060c7812 */ /* 0x000fc800078ec0ff */
[----:B------:R-:W-:-:S07]  /*9530*/  ISETP.NE.AND P1, PT, R12, RZ, PT ;  /* 0x000000ff0c00720c */ /* 0x000fce0003f25270 */
[----:B------:R-:W-:Y:S06]  /*9540*/  @!P0 BRA `(.L_x_97) ;  /* 0x0000000000348947 */ /* 0x000fec0003800000 */
[----:B------:R-:W-:Y:S01]  /*9550*/  IMAD R4, R0, 0x4, R11 ;  /* 0x0000000400047824 */ /* 0x000fe200078e020b */
[----:B0-----:R-:W0:Y:S01]  /*9560*/  LDC.64 R2, c[0x0][0x380] ;  /* 0x0000e000ff027b82 */ /* 0x001e220000000a00 */
[----:B------:R-:W-:Y:S02]  /*9570*/  IMAD.IADD R7, R10, 0x1, R0 ;  /* 0x000000010a077824 */ /* 0x000fe400078e0200 */
[----:B------:R-:W-:Y:S01]  /*9580*/  VIADD R0, R0, 0x4 ;  /* 0x0000000400007836 */ /* 0x000fe20000000000 */
[----:B------:R-:W1:Y:S04]  /*9590*/  LDS R5, [R4] ;  /* 0x0000000004057984 */ /* 0x000e680000000800 */
[----:B------:R-:W2:Y:S04]  /*95a0*/  LDS R13, [R4+0x4] ;  /* 0x00000400040d7984 */ /* 0x000ea80000000800 */
[----:B------:R-:W3:Y:S04]  /*95b0*/  LDS R15, [R4+0x8] ;  /* 0x00000800040f7984 */ /* 0x000ee80000000800 */
[----:B------:R-:W4:Y:S01]  /*95c0*/  LDS R17, [R4+0xc] ;  /* 0x00000c0004117984 */ /* 0x000f220000000800 */
[----:B0-----:R-:W-:-:S05]  /*95d0*/  IMAD.WIDE R2, R7, 0x4, R2 ;  /* 0x0000000407027825 */ /* 0x001fca00078e0202 */
[----:B-1----:R1:W-:Y:S04]  /*95e0*/  STG.E desc[UR8][R2.64], R5 ;  /* 0x0000000502007986 */ /* 0x0023e8000c101908 */
[----:B--2---:R1:W-:Y:S04]  /*95f0*/  STG.E desc[UR8][R2.64+0x4], R13 ;  /* 0x0000040d02007986 */ /* 0x0043e8000c101908 */
[----:B---3--:R1:W-:Y:S04]  /*9600*/  STG.E desc[UR8][R2.64+0x8], R15 ;  /* 0x0000080f02007986 */ /* 0x0083e8000c101908 */
[----:B----4-:R1:W-:Y:S02]  /*9610*/  STG.E desc[UR8][R2.64+0xc], R17 ;  /* 0x00000c1102007986 */ /* 0x0103e4000c101908 */
.L_x_97:
[----:B------:R-:W-:Y:S05]  /*9620*/  @!P1 BRA `(.L_x_94) ;  /* 0x00000000004c9947 */ /* 0x000fea0003800000 */
[----:B------:R-:W-:Y:S02]  /*9630*/  ISETP.NE.AND P0, PT, R12, 0x1, PT ;  /* 0x000000010c00780c */ /* 0x000fe40003f05270 */
[----:B01----:R-:W-:-:S04]  /*9640*/  LOP3.LUT R2, R6, 0x1, RZ, 0xc0, !PT ;  /* 0x0000000106027812 */ /* 0x003fc800078ec0ff */
[----:B------:R-:W-:-:S07]  /*9650*/  ISETP.NE.U32.AND P1, PT, R2, 0x1, PT ;  /* 0x000000010200780c */ /* 0x000fce0003f25070 */
[----:B------:R-:W-:Y:S06]  /*9660*/  @!P0 BRA `(.L_x_98) ;  /* 0x0000000000248947 */ /* 0x000fec0003800000 */
[----:B------:R-:W-:Y:S01]  /*9670*/  IMAD R4, R0, 0x4, R11 ;  /* 0x0000000400047824 */ /* 0x000fe200078e020b */
[----:B------:R-:W0:Y:S01]  /*9680*/  LDC.64 R2, c[0x0][0x380] ;  /* 0x0000e000ff027b82 */ /* 0x000e220000000a00 */
[----:B------:R-:W-:Y:S02]  /*9690*/  IMAD.IADD R7, R10, 0x1, R0 ;  /* 0x000000010a077824 */ /* 0x000fe400078e0200 */
[----:B------:R-:W-:Y:S01]  /*96a0*/  VIADD R0, R0, 0x2 ;  /* 0x0000000200007836 */ /* 0x000fe20000000000 */
[----:B------:R-:W1:Y:S04]  /*96b0*/  LDS R5, [R4] ;  /* 0x0000000004057984 */ /* 0x000e680000000800 */
[----:B------:R-:W2:Y:S01]  /*96c0*/  LDS R13, [R4+0x4] ;  /* 0x00000400040d7984 */ /* 0x000ea20000000800 */
[----:B0-----:R-:W-:-:S05]  /*96d0*/  IMAD.WIDE R2, R7, 0x4, R2 ;  /* 0x0000000407027825 */ /* 0x001fca00078e0202 */
[----:B-1----:R0:W-:Y:S04]  /*96e0*/  STG.E desc[UR8][R2.64], R5 ;  /* 0x0000000502007986 */ /* 0x0021e8000c101908 */
[----:B--2---:R0:W-:Y:S02]  /*96f0*/  STG.E desc[UR8][R2.64+0x4], R13 ;  /* 0x0000040d02007986 */ /* 0x0041e4000c101908 */
.L_x_98:
[----:B------:R-:W-:Y:S01]  /*9700*/  @!P1 IMAD R11, R0, 0x4, R11 ;  /* 0x00000004000b9824 */ /* 0x000fe200078e020b */
[----:B0-----:R-:W0:Y:S01]  /*9710*/  @!P1 LDC.64 R2, c[0x0][0x380] ;  /* 0x0000e000ff029b82 */ /* 0x001e220000000a00 */
[----:B------:R-:W-:-:S04]  /*9720*/  @!P1 IMAD.IADD R5, R10, 0x1, R0 ;  /* 0x000000010a059824 */ /* 0x000fc800078e0200 */
[----:B------:R-:W1:Y:S01]  /*9730*/  @!P1 LDS R11, [R11] ;  /* 0x000000000b0b9984 */ /* 0x000e620000000800 */
[----:B0-----:R-:W-:-:S05]  /*9740*/  @!P1 IMAD.WIDE R2, R5, 0x4, R2 ;  /* 0x0000000405029825 */ /* 0x001fca00078e0202 */
[----:B-1----:R2:W-:Y:S02]  /*9750*/  @!P1 STG.E desc[UR8][R2.64], R11 ;  /* 0x0000000b02009986 */ /* 0x0025e4000c101908 */
.L_x_94:
[----:B---3--:R-:W3:Y:S02]  /*9760*/  LDC R0, c[0x0][0x398] ;  /* 0x0000e600ff007b82 */ /* 0x008ee40000000800 */
[----:B---3--:R-:W-:-:S13]  /*9770*/  ISETP.GE.AND P0, PT, R0, 0x1, PT ;  /* 0x000000010000780c */ /* 0x008fda0003f06270 */
[----:B------:R-:W-:Y:S05]  /*9780*/  @!P0 EXIT ;  /* 0x000000000000894d */ /* 0x000fea0003800000 */
[----:B012---:R-:W0:Y:S01]  /*9790*/  S2R R2, SR_TID.X ;  /* 0x0000000000027919 */ /* 0x007e220000002100 */
[----:B------:R-:W0:Y:S01]  /*97a0*/  LDCU UR4, c[0x0][0x398] ;  /* 0x00007300ff0477ac */ /* 0x000e220008000800 */
[C---:B------:R-:W-:Y:S01]  /*97b0*/  ISETP.GE.U32.AND P0, PT, R0.reuse, 0x8, PT ;  /* 0x000000080000780c */ /* 0x040fe20003f06070 */
[----:B------:R-:W-:Y:S01]  /*97c0*/  IMAD.MOV.U32 R3, RZ, RZ, RZ ;  /* 0x000000ffff037224 */ /* 0x000fe200078e00ff */
[----:B------:R-:W-:-:S04]  /*97d0*/  LOP3.LUT R8, R0, 0x7, RZ, 0xc0, !PT ;  /* 0x0000000700087812 */ /* 0x000fc800078ec0ff */
[----:B------:R-:W-:Y:S01]  /*97e0*/  ISETP.NE.AND P1, PT, R8, RZ, PT ;  /* 0x000000ff0800720c */ /* 0x000fe20003f25270 */
[----:B0-----:R-:W-:-:S06]  /*97f0*/  IMAD R2, R2, UR4, RZ ;  /* 0x0000000402027c24 */ /* 0x001fcc000f8e02ff */
[----:B------:R-:W-:Y:S06]  /*9800*/  @!P0 BRA `(.L_x_99) ;  /* 0x0000000000908947 */ /* 0x000fec0003800000 */
[----:B------:R-:W0:Y:S01]  /*9810*/  S2R R4, SR_CgaCtaId ;  /* 0x0000000000047919 */ /* 0x000e220000008800 */
[----:B------:R-:W1:Y:S01]  /*9820*/  LDCU.64 UR4, c[0x0][0x390] ;  /* 0x00007200ff0477ac */ /* 0x000e620008000a00 */
[----:B------:R-:W-:Y:S01]  /*9830*/  MOV R3, 0x400 ;  /* 0x0000040000037802 */ /* 0x000fe20000000f00 */
[----:B------:R-:W-:Y:S01]  /*9840*/  VIADD R9, R9, UR6 ;  /* 0x0000000609097c36 */ /* 0x000fe20008000000 */
[----:B------:R-:W-:-:S03]  /*9850*/  LEA R7, R2, UR7, 0x2 ;  /* 0x0000000702077c11 */ /* 0x000fc6000f8e10ff */
[----:B------:R-:W-:Y:S01]  /*9860*/  IMAD R9, R9, R0, RZ ;  /* 0x0000000009097224 */ /* 0x000fe200078e02ff */
[----:B-1----:R-:W-:-:S04]  /*9870*/  UIADD3 UR4, UP0, UPT, UR4, 0x10, URZ ;  /* 0x0000001004047890 */ /* 0x002fc8000ff1e0ff */
[----:B------:R-:W-:Y:S01]  /*9880*/  UIADD3.X UR5, UPT, UPT, URZ, UR5, URZ, UP0, !UPT ;  /* 0x00000005ff057290 */ /* 0x000fe200087fe4ff */
[----:B0-----:R-:W-:Y:S02]  /*9890*/  LEA R4, R4, R3, 0x18 ;  /* 0x0000000304047211 */ /* 0x001fe400078ec0ff */
[----:B------:R-:W-:Y:S02]  /*98a0*/  LOP3.LUT R3, R0, 0x7ffffff8, RZ, 0xc0, !PT ;  /* 0x7ffffff800037812 */ /* 0x000fe400078ec0ff */
[----:B------:R-:W-:-:S03]  /*98b0*/  IADD3 R7, PT, PT, R7, 0x10, R4 ;  /* 0x0000001007077810 */ /* 0x000fc60007ffe004 */
[----:B------:R-:W-:-:S07]  /*98c0*/  IMAD.MOV R6, RZ, RZ, -R3 ;  /* 0x000000ffff067224 */ /* 0x000fce00078e0a03 */
.L_x_100:
        /* <DEDUP_REMOVED lines=24> */
.L_x_99:
[----:B------:R-:W-:Y:S05]  /*9a50*/  @!P1 EXIT ;  /* 0x000000000000994d */ /* 0x000fea0003800000 */
[----:B------:R-:W-:Y:S02]  /*9a60*/  ISETP.GE.U32.AND P0, PT, R8, 0x4, PT ;  /* 0x000000040800780c */ /* 0x000fe40003f06070 */
[----:B------:R-:W-:-:S04]  /*9a70*/  LOP3.LUT R10, R0, 0x3, RZ, 0xc0, !PT ;  /* 0x00000003000a7812 */ /* 0x000fc800078ec0ff */
[----:B------:R-:W-:-:S07]  /*9a80*/  ISETP.NE.AND P1, PT, R10, RZ, PT ;  /* 0x000000ff0a00720c */ /* 0x000fce0003f25270 */
[----:B------:R-:W-:Y:S06]  /*9a90*/  @!P0 BRA `(.L_x_101) ;  /* 0x0000000000388947 */ /* 0x000fec0003800000 */
[----:B------:R-:W-:Y:S01]  /*9aa0*/  IMAD.IADD R7, R2, 0x1, R3 ;  /* 0x0000000102077824 */ /* 0x000fe200078e0203 */
[----:B0-----:R-:W0:Y:S01]  /*9ab0*/  LDC.64 R4, c[0x0][0x390] ;  /* 0x0000e400ff047b82 */ /* 0x001e220000000a00 */
[----:B------:R-:W-:-:S03]  /*9ac0*/  VIADD R3, R3, 0x4 ;  /* 0x0000000403037836 */ /* 0x000fc60000000000 */
[----:B------:R-:W-:Y:S01]  /*9ad0*/  LEA R6, R7, UR18, 0x2 ;  /* 0x0000001207067c11 */ /* 0x000fe2000f8e10ff */
[----:B------:R-:W-:-:S04]  /*9ae0*/  IMAD R7, R0, UR6, R7 ;  /* 0x0000000600077c24 */ /* 0x000fc8000f8e0207 */
        /* <DEDUP_REMOVED lines=9> */
.L_x_101:
[----:B------:R-:W-:Y:S05]  /*9b80*/  @!P1 EXIT ;  /* 0x000000000000994d */ /* 0x000fea0003800000 */
[----:B------:R-:W-:Y:S02]  /*9b90*/  ISETP.NE.AND P0, PT, R10, 0x1, PT ;  /* 0x000000010a00780c */ /* 0x000fe40003f05270 */
[----:B01----:R-:W-:-:S04]  /*9ba0*/  LOP3.LUT R4, R0, 0x1, RZ, 0xc0, !PT ;  /* 0x0000000100047812 */ /* 0x003fc800078ec0ff */
[----:B------:R-:W-:-:S07]  /*9bb0*/  ISETP.NE.U32.AND P1, PT, R4, 0x1, PT ;  /* 0x000000010400780c */ /* 0x000fce0003f25070 */
[----:B------:R-:W-:Y:S06]  /*9bc0*/  @!P0 BRA `(.L_x_102) ;  /* 0x0000000000288947 */ /* 0x000fec0003800000 */
[----:B------:R-:W-:Y:S01]  /*9bd0*/  IMAD.IADD R7, R2, 0x1, R3 ;  /* 0x0000000102077824 */ /* 0x000fe200078e0203 */
[----:B------:R-:W0:Y:S01]  /*9be0*/  LDC.64 R4, c[0x0][0x390] ;  /* 0x0000e400ff047b82 */ /* 0x000e220000000a00 */
[----:B------:R-:W-:-:S03]  /*9bf0*/  VIADD R3, R3, 0x2 ;  /* 0x0000000203037836 */ /* 0x000fc60000000000 */
[----:B------:R-:W-:Y:S01]  /*9c00*/  LEA R6, R7, UR18, 0x2 ;  /* 0x0000001207067c11 */ /* 0x000fe2000f8e10ff */
[----:B------:R-:W-:-:S04]  /*9c10*/  IMAD R7, R0, UR6, R7 ;  /* 0x0000000600077c24 */ /* 0x000fc8000f8e0207 */
[----:B------:R-:W1:Y:S04]  /*9c20*/  LDS R9, [R6] ;  /* 0x0000000006097984 */ /* 0x000e680000000800 */
[----:B------:R-:W2:Y:S01]  /*9c30*/  LDS R11, [R6+0x4] ;  /* 0x00000400060b7984 */ /* 0x000ea20000000800 */
[----:B0-----:R-:W-:-:S05]  /*9c40*/  IMAD.WIDE R4, R7, 0x4, R4 ;  /* 0x0000000407047825 */ /* 0x001fca00078e0204 */
[----:B-1----:R0:W-:Y:S04]  /*9c50*/  STG.E desc[UR8][R4.64], R9 ;  /* 0x0000000904007986 */ /* 0x0021e8000c101908 */
[----:B--2---:R0:W-:Y:S02]  /*9c60*/  STG.E desc[UR8][R4.64+0x4], R11 ;  /* 0x0000040b04007986 */ /* 0x0041e4000c101908 */
.L_x_102:
[----:B------:R-:W-:Y:S05]  /*9c70*/  @P1 EXIT ;  /* 0x000000000000194d */ /* 0x000fea0003800000 */
[----:B0-----:R-:W-:Y:S02]  /*9c80*/  IMAD.IADD R5, R2, 0x1, R3 ;  /* 0x0000000102057824 */ /* 0x001fe400078e0203 */
[----:B------:R-:W0:Y:S03]  /*9c90*/  LDC.64 R2, c[0x0][0x390] ;  /* 0x0000e400ff027b82 */ /* 0x000e260000000a00 */
[----:B------:R-:W-:Y:S01]  /*9ca0*/  LEA R4, R5, UR18, 0x2 ;  /* 0x0000001205047c11 */ /* 0x000fe2000f8e10ff */
[----:B------:R-:W-:-:S04]  /*9cb0*/  IMAD R5, R0, UR6, R5 ;  /* 0x0000000600057c24 */ /* 0x000fc8000f8e0205 */
[----:B------:R-:W1:Y:S01]  /*9cc0*/  LDS R7, [R4] ;  /* 0x0000000004077984 */ /* 0x000e620000000800 */
[----:B0-----:R-:W-:-:S05]  /*9cd0*/  IMAD.WIDE R2, R5, 0x4, R2 ;  /* 0x0000000405027825 */ /* 0x001fca00078e0202 */
[----:B-1----:R-:W-:Y:S01]  /*9ce0*/  STG.E desc[UR8][R2.64], R7 ;  /* 0x0000000702007986 */ /* 0x002fe2000c101908 */
[----:B------:R-:W-:Y:S05]  /*9cf0*/  EXIT ;  /* 0x000000000000794d */ /* 0x000fea0003800000 */
        .weak           $__internal_0_$__cuda_sm20_sqrt_rn_f32_slowpath
        .type           $__internal_0_$__cuda_sm20_sqrt_rn_f32_slowpath,@function
        .size           $__internal_0_$__cuda_sm20_sqrt_rn_f32_slowpath,($__internal_1_$__cuda_sm3x_div_rn_noftz_f32_slowpath - $__internal_0_$__cuda_sm20_sqrt_rn_f32_slowpath)
$__internal_0_$__cuda_sm20_sqrt_rn_f32_slowpath:
[----:B------:R-:W-:-:S13]  /*9d00*/  LOP3.LUT P0, RZ, R2, 0x7fffffff, RZ, 0xc0, !PT ;  /* 0x7fffffff02ff7812 */ /* 0x000fda000780c0ff */
[----:B------:R-:W-:Y:S01]  /*9d10*/  @!P0 IMAD.MOV.U32 R3, RZ, RZ, R2 ;  /* 0x000000ffff038224 */ /* 0x000fe200078e0002 */
[----:B------:R-:W-:Y:S06]  /*9d20*/  @!P0 BRA `(.L_x_103) ;  /* 0x0000000000408947 */ /* 0x000fec0003800000 */
[----:B------:R-:W-:-:S13]  /*9d30*/  FSETP.GEU.FTZ.AND P0, PT, R2, RZ, PT ;  /* 0x000000ff0200720b */ /* 0x000fda0003f1e000 */
[----:B------:R-:W-:Y:S01]  /*9d40*/  @!P0 IMAD.MOV.U32 R3, RZ, RZ, 0x7fffffff ;  /* 0x7fffffffff038424 */ /* 0x000fe200078e00ff */
[----:B------:R-:W-:Y:S06]  /*9d50*/  @!P0 BRA `(.L_x_103) ;  /* 0x0000000000348947 */ /* 0x000fec0003800000 */
[----:B------:R-:W-:-:S13]  /*9d60*/  FSETP.GTU.FTZ.AND P0, PT, |R2|, +INF , PT ;  /* 0x7f8000000200780b */ /* 0x000fda0003f1c200 */
[----:B------:R-:W-:Y:S01]  /*9d70*/  @P0 FADD.FTZ R3, R2, 1 ;  /* 0x3f80000002030421 */ /* 0x000fe20000010000 */
[----:B------:R-:W-:Y:S06]  /*9d80*/  @P0 BRA `(.L_x_103) ;  /* 0x0000000000280947 */ /* 0x000fec0003800000 */
[----:B------:R-:W-:-:S13]  /*9d90*/  FSETP.NEU.FTZ.AND P0, PT, |R2|, +INF , PT ;  /* 0x7f8000000200780b */ /* 0x000fda0003f1d200 */
[----:B------:R-:W-:-:S04]  /*9da0*/  @P0 FFMA R4, R2, 1.84467440737095516160e+19, RZ ;  /* 0x5f80000002040823 */ /* 0x000fc800000000ff */
[----:B------:R-:W0:Y:S02]  /*9db0*/  @P0 MUFU.RSQ R3, R4 ;  /* 0x0000000400030308 */ /* 0x000e240000001400 */
[----:B0-----:R-:W-:Y:S01]  /*9dc0*/  @P0 FMUL.FTZ R5, R4, R3 ;  /* 0x0000000304050220 */ /* 0x001fe20000410000 */
[----:B------:R-:W-:Y:S01]  /*9dd0*/  @P0 FMUL.FTZ R13, R3, 0.5 ;  /* 0x3f000000030d0820 */ /* 0x000fe20000410000 */
[----:B------:R-:W-:Y:S02]  /*9de0*/  @!P0 IMAD.MOV.U32 R3, RZ, RZ, R2 ;  /* 0x000000ffff038224 */ /* 0x000fe400078e0002 */
[----:B------:R-:W-:-:S04]  /*9df0*/  @P0 FADD.FTZ R6, -R5, -RZ ;  /* 0x800000ff05060221 */ /* 0x000fc80000010100 */
[----:B------:R-:W-:-:S04]  /*9e00*/  @P0 FFMA R6, R5, R6, R4 ;  /* 0x0000000605060223 */ /* 0x000fc80000000004 */
[----:B------:R-:W-:-:S04]  /*9e10*/  @P0 FFMA R6, R6, R13, R5 ;  /* 0x0000000d06060223 */ /* 0x000fc80000000005 */
[----:B------:R-:W-:-:S07]  /*9e20*/  @P0 FMUL.FTZ R3, R6, 2.3283064365386962891e-10 ;  /* 0x2f80000006030820 */ /* 0x000fce0000410000 */
.L_x_103:
[----:B------:R-:W-:Y:S02]  /*9e30*/  IMAD.MOV.U32 R4, RZ, RZ, R3 ;  /* 0x000000ffff047224 */ /* 0x000fe400078e0003 */
[----:B------:R-:W-:Y:S02]  /*9e40*/  IMAD.MOV.U32 R2, RZ, RZ, R23 ;  /* 0x000000ffff027224 */ /* 0x000fe400078e0017 */
[----:B------:R-:W-:-:S04]  /*9e50*/  IMAD.MOV.U32 R3, RZ, RZ, 0x0 ;  /* 0x00000000ff037424 */ /* 0x000fc800078e00ff */
[----:B------:R-:W-:Y:S05]  /*9e60*/  RET.REL.NODEC R2 `(step) ;  /* 0xffffff6002647950 */ /* 0x000fea0003c3ffff */
        .weak           $__internal_1_$__cuda_sm3x_div_rn_noftz_f32_slowpath
        .type           $__internal_1_$__cuda_sm3x_div_rn_noftz_f32_slowpath,@function
        .size           $__internal_1_$__cuda_sm3x_div_rn_noftz_f32_slowpath,(.L_x_145 - $__internal_1_$__cuda_sm3x_div_rn_noftz_f32_slowpath)
$__internal_1_$__cuda_sm3x_div_rn_noftz_f32_slowpath:
[----:B------:R-:W-:Y:S01]  /*9e70*/  SHF.R.U32.HI R23, RZ, 0x17, R5 ;  /* 0x00000017ff177819 */ /* 0x000fe20000011605 */
[----:B------:R-:W-:Y:S01]  /*9e80*/  BSSY.RECONVERGENT B2, `(.L_x_104) ;  /* 0x0000062000027945 */ /* 0x000fe20003800200 */
[----:B------:R-:W-:Y:S02]  /*9e90*/  SHF.R.U32.HI R26, RZ, 0x17, R4 ;  /* 0x00000017ff1a7819 */ /* 0x000fe40000011604 */
[----:B------:R-:W-:Y:S02]  /*9ea0*/  LOP3.LUT R23, R23, 0xff, RZ, 0xc0, !PT ;  /* 0x000000ff17177812 */ /* 0x000fe400078ec0ff */
[----:B------:R-:W-:-:S03]  /*9eb0*/  LOP3.LUT R26, R26, 0xff, RZ, 0xc0, !PT ;  /* 0x000000ff1a1a7812 */ /* 0x000fc600078ec0ff */
[----:B------:R-:W-:Y:S02]  /*9ec0*/  VIADD R28, R23, 0xffffffff ;  /* 0xffffffff171c7836 */ /* 0x000fe40000000000 */
[----:B------:R-:W-:-:S03]  /*9ed0*/  VIADD R27, R26, 0xffffffff ;  /* 0xffffffff1a1b7836 */ /* 0x000fc60000000000 */
[----:B------:R-:W-:-:S04]  /*9ee0*/  ISETP.GT.U32.AND P0, PT, R28, 0xfd, PT ;  /* 0x000000fd1c00780c */ /* 0x000fc80003f04070 */
[----:B------:R-:W-:-:S13]  /*9ef0*/  ISETP.GT.U32.OR P0, PT, R27, 0xfd, P0 ;  /* 0x000000fd1b00780c */ /* 0x000fda0000704470 */
[----:B------:R-:W-:Y:S01]  /*9f00*/  @!P0 IMAD.MOV.U32 R13, RZ, RZ, RZ ;  /* 0x000000ffff0d8224 */ /* 0x000fe200078e00ff */
[----:B------:R-:W-:Y:S06]  /*9f10*/  @!P0 BRA `(.L_x_105) ;  /* 0x00000000005c8947 */ /* 0x000fec0003800000 */
[----:B------:R-:W-:Y:S02]  /*9f20*/  FSETP.GTU.FTZ.AND P0, PT, |R4|, +INF , PT ;  /* 0x7f8000000400780b */ /* 0x000fe40003f1c200 */
[----:B------:R-:W-:-:S04]  /*9f30*/  FSETP.GTU.FTZ.AND P1, PT, |R5|, +INF , PT ;  /* 0x7f8000000500780b */ /* 0x000fc80003f3c200 */
[----:B------:R-:W-:-:S13]  /*9f40*/  PLOP3.LUT P0, PT, P0, P1, PT, 0xf8, 0x8f ;  /* 0x00000000008f781c */ /* 0x000fda0000703f70 */
[----:B------:R-:W-:Y:S05]  /*9f50*/  @P0 BRA `(.L_x_106) ;  /* 0x00000004004c0947 */ /* 0x000fea0003800000 */
[----:B------:R-:W-:-:S13]  /*9f60*/  LOP3.LUT P0, RZ, R5, 0x7fffffff, R4, 0xc8, !PT ;  /* 0x7fffffff05ff7812 */ /* 0x000fda000780c804 */
[----:B------:R-:W-:Y:S05]  /*9f70*/  @!P0 BRA `(.L_x_107) ;  /* 0x00000004003c8947 */ /* 0x000fea0003800000 */
[C---:B------:R-:W-:Y:S02]  /*9f80*/  FSETP.NEU.FTZ.AND P1, PT, |R4|.reuse, +INF , PT ;  /* 0x7f8000000400780b */ /* 0x040fe40003f3d200 */
[----:B------:R-:W-:Y:S02]  /*9f90*/  FSETP.NEU.FTZ.AND P3, PT, |R5|, +INF , PT ;  /* 0x7f8000000500780b */ /* 0x000fe40003f7d200 */
[----:B------:R-:W-:-:S11]  /*9fa0*/  FSETP.NEU.FTZ.AND P0, PT, |R4|, +INF , PT ;  /* 0x7f8000000400780b */ /* 0x000fd60003f1d200 */
[----:B------:R-:W-:Y:S05]  /*9fb0*/  @!P3 BRA !P1, `(.L_x_107) ;  /* 0x00000004002cb947 */ /* 0x000fea0004800000 */
[----:B------:R-:W-:-:S04]  /*9fc0*/  LOP3.LUT P1, RZ, R4, 0x7fffffff, RZ, 0xc0, !PT ;  /* 0x7fffffff04ff7812 */ /* 0x000fc8000782c0ff */
[----:B------:R-:W-:-:S13]  /*9fd0*/  PLOP3.LUT P1, PT, P3, P1, PT, 0x2f, 0xf2 ;  /* 0x0000000000f2781c */ /* 0x000fda0001f22577 */
[----:B------:R-:W-:Y:S05]  /*9fe0*/  @P1 BRA `(.L_x_108) ;  /* 0x0000000400181947 */ /* 0x000fea0003800000 */
[----:B------:R-:W-:-:S04]  /*9ff0*/  LOP3.LUT P1, RZ, R5, 0x7fffffff, RZ, 0xc0, !PT ;  /* 0x7fffffff05ff7812 */ /* 0x000fc8000782c0ff */
[----:B------:R-:W-:-:S13]  /*a000*/  PLOP3.LUT P0, PT, P0, P1, PT, 0x2f, 0xf2 ;  /* 0x0000000000f2781c */ /* 0x000fda0000702577 */
[----:B------:R-:W-:Y:S05]  /*a010*/  @P0 BRA `(.L_x_109) ;  /* 0x0000000400000947 */ /* 0x000fea0003800000 */
[----:B------:R-:W-:Y:S02]  /*a020*/  ISETP.GE.AND P0, PT, R27, RZ, PT ;  /* 0x000000ff1b00720c */ /* 0x000fe40003f06270 */
[----:B------:R-:W-:-:S11]  /*a030*/  ISETP.GE.AND P1, PT, R28, RZ, PT ;  /* 0x000000ff1c00720c */ /* 0x000fd60003f26270 */
[----:B------:R-:W-:Y:S02]  /*a040*/  @P0 IMAD.MOV.U32 R13, RZ, RZ, RZ ;  /* 0x000000ffff0d0224 */ /* 0x000fe400078e00ff */
[----:B------:R-:W-:Y:S01]  /*a050*/  @!P0 FFMA R4, R4, 1.84467440737095516160e+19, RZ ;  /* 0x5f80000004048823 */ /* 0x000fe200000000ff */
[----:B------:R-:W-:Y:S02]  /*a060*/  @!P0 IMAD.MOV.U32 R13, RZ, RZ, -0x40 ;  /* 0xffffffc0ff0d8424 */ /* 0x000fe400078e00ff */
[----:B------:R-:W-:Y:S02]  /*a070*/  @!P1 FFMA R5, R5, 1.84467440737095516160e+19, RZ ;  /* 0x5f80000005059823 */ /* 0x000fe400000000ff */
[----:B------:R-:W-:-:S07]  /*a080*/  @!P1 VIADD R13, R13, 0x40 ;  /* 0x000000400d0d9836 */ /* 0x000fce0000000000 */
.L_x_105:
[----:B------:R-:W-:Y:S01]  /*a090*/  LEA R28, R23, 0xc0800000, 0x17 ;  /* 0xc0800000171c7811 */ /* 0x000fe200078eb8ff */
[----:B------:R-:W-:Y:S01]  /*a0a0*/  VIADD R26, R26, 0xffffff81 ;  /* 0xffffff811a1a7836 */ /* 0x000fe20000000000 */
[----:B------:R-:W-:Y:S03]  /*a0b0*/  BSSY.RECONVERGENT B3, `(.L_x_110) ;  /* 0x0000035000037945 */ /* 0x000fe60003800200 */
[----:B------:R-:W-:Y:S02]  /*a0c0*/  IMAD.IADD R29, R5, 0x1, -R28 ;  /* 0x00000001051d7824 */ /* 0x000fe400078e0a1c */
[C---:B------:R-:W-:Y:S01]  /*a0d0*/  IMAD R4, R26.reuse, -0x800000, R4 ;  /* 0xff8000001a047824 */ /* 0x040fe200078e0204 */
[----:B------:R-:W-:Y:S01]  /*a0e0*/  IADD3 R26, PT, PT, R26, 0x7f, -R23 ;  /* 0x0000007f1a1a7810 */ /* 0x000fe20007ffe817 */
[----:B------:R-:W0:Y:S01]  /*a0f0*/  MUFU.RCP R28, R29 ;  /* 0x0000001d001c7308 */ /* 0x000e220000001000 */
[----:B------:R-:W-:-:S03]  /*a100*/  FADD.FTZ R27, -R29, -RZ ;  /* 0x800000ff1d1b7221 */ /* 0x000fc60000010100 */
[----:B------:R-:W-:Y:S02]  /*a110*/  IMAD.IADD R26, R26, 0x1, R13 ;  /* 0x000000011a1a7824 */ /* 0x000fe400078e020d */
[----:B0-----:R-:W-:-:S04]  /*a120*/  FFMA R5, R28, R27, 1 ;  /* 0x3f8000001c057423 */ /* 0x001fc8000000001b */
[----:B------:R-:W-:-:S04]  /*a130*/  FFMA R5, R28, R5, R28 ;  /* 0x000000051c057223 */ /* 0x000fc8000000001c */
[----:B------:R-:W-:-:S04]  /*a140*/  FFMA R28, R4, R5, RZ ;  /* 0x00000005041c7223 */ /* 0x000fc800000000ff */
[----:B------:R-:W-:-:S04]  /*a150*/  FFMA R30, R27, R28, R4 ;  /* 0x0000001c1b1e7223 */ /* 0x000fc80000000004 */
[----:B------:R-:W-:-:S04]  /*a160*/  FFMA R28, R5, R30, R28 ;  /* 0x0000001e051c7223 */ /* 0x000fc8000000001c */
[----:B------:R-:W-:-:S04]  /*a170*/  FFMA R27, R27, R28, R4 ;  /* 0x0000001c1b1b7223 */ /* 0x000fc80000000004 */
[----:B------:R-:W-:-:S05]  /*a180*/  FFMA R4, R5, R27, R28 ;  /* 0x0000001b05047223 */ /* 0x000fca000000001c */
[----:B------:R-:W-:-:S04]  /*a190*/  SHF.R.U32.HI R23, RZ, 0x17, R4 ;  /* 0x00000017ff177819 */ /* 0x000fc80000011604 */
[----:B------:R-:W-:-:S05]  /*a1a0*/  LOP3.LUT R23, R23, 0xff, RZ, 0xc0, !PT ;  /* 0x000000ff17177812 */ /* 0x000fca00078ec0ff */
[----:B------:R-:W-:-:S04]  /*a1b0*/  IMAD.IADD R23, R23, 0x1, R26 ;  /* 0x0000000117177824 */ /* 0x000fc800078e021a */
[----:B------:R-:W-:-:S05]  /*a1c0*/  VIADD R13, R23, 0xffffffff ;  /* 0xffffffff170d7836 */ /* 0x000fca0000000000 */
[----:B------:R-:W-:-:S13]  /*a1d0*/  ISETP.GE.U32.AND P0, PT, R13, 0xfe, PT ;  /* 0x000000fe0d00780c */ /* 0x000fda0003f06070 */
[----:B------:R-:W-:Y:S05]  /*a1e0*/  @!P0 BRA `(.L_x_111) ;  /* 0x0000000000808947 */ /* 0x000fea0003800000 */
[----:B------:R-:W-:-:S13]  /*a1f0*/  ISETP.GT.AND P0, PT, R23, 0xfe, PT ;  /* 0x000000fe1700780c */ /* 0x000fda0003f04270 */
[----:B------:R-:W-:Y:S05]  /*a200*/  @P0 BRA `(.L_x_112) ;  /* 0x00000000006c0947 */ /* 0x000fea0003800000 */
[----:B------:R-:W-:-:S13]  /*a210*/  ISETP.GE.AND P0, PT, R23, 0x1, PT ;  /* 0x000000011700780c */ /* 0x000fda0003f06270 */
[----:B------:R-:W-:Y:S05]  /*a220*/  @P0 BRA `(.L_x_113) ;  /* 0x0000000000740947 */ /* 0x000fea0003800000 */
[----:B------:R-:W-:Y:S02]  /*a230*/  ISETP.GE.AND P0, PT, R23, -0x18, PT ;  /* 0xffffffe81700780c */ /* 0x000fe40003f06270 */
[----:B------:R-:W-:-:S11]  /*a240*/  LOP3.LUT R4, R4, 0x80000000, RZ, 0xc0, !PT ;  /* 0x8000000004047812 */ /* 0x000fd600078ec0ff */
[----:B------:R-:W-:Y:S05]  /*a250*/  @!P0 BRA `(.L_x_113) ;  /* 0x0000000000688947 */ /* 0x000fea0003800000 */
[-CC-:B------:R-:W-:Y:S01]  /*a260*/  FFMA.RZ R13, R5, R27.reuse, R28.reuse ;  /* 0x0000001b050d7223 */ /* 0x180fe2000000c01c */
[C---:B------:R-:W-:Y:S02]  /*a270*/  ISETP.NE.AND P3, PT, R23.reuse, RZ, PT ;  /* 0x000000ff1700720c */ /* 0x040fe40003f65270 */
[----:B------:R-:W-:Y:S02]  /*a280*/  ISETP.NE.AND P1, PT, R23, RZ, PT ;  /* 0x000000ff1700720c */ /* 0x000fe40003f25270 */
[----:B------:R-:W-:Y:S01]  /*a290*/  LOP3.LUT R26, R13, 0x7fffff, RZ, 0xc0, !PT ;  /* 0x007fffff0d1a7812 */ /* 0x000fe200078ec0ff */
[CCC-:B------:R-:W-:Y:S01]  /*a2a0*/  FFMA.RP R13, R5.reuse, R27.reuse, R28.reuse ;  /* 0x0000001b050d7223 */ /* 0x1c0fe2000000801c */
[----:B------:R-:W-:Y:S01]  /*a2b0*/  FFMA.RM R28, R5, R27, R28 ;  /* 0x0000001b051c7223 */ /* 0x000fe2000000401c */
[----:B------:R-:W-:Y:S01]  /*a2c0*/  VIADD R5, R23, 0x20 ;  /* 0x0000002017057836 */ /* 0x000fe20000000000 */
[----:B------:R-:W-:Y:S01]  /*a2d0*/  LOP3.LUT R26, R26, 0x800000, RZ, 0xfc, !PT ;  /* 0x008000001a1a7812 */ /* 0x000fe200078efcff */
[----:B------:R-:W-:-:S02]  /*a2e0*/  IMAD.MOV R23, RZ, RZ, -R23 ;  /* 0x000000ffff177224 */ /* 0x000fc400078e0a17 */
[----:B------:R-:W-:Y:S02]  /*a2f0*/  FSETP.NEU.FTZ.AND P0, PT, R13, R28, PT ;  /* 0x0000001c0d00720b */ /* 0x000fe40003f1d000 */
[----:B------:R-:W-:Y:S02]  /*a300*/  SHF.L.U32 R5, R26, R5, RZ ;  /* 0x000000051a057219 */ /* 0x000fe400000006ff */
[----:B------:R-:W-:Y:S02]  /*a310*/  SEL R13, R23, RZ, P3 ;  /* 0x000000ff170d7207 */ /* 0x000fe40001800000 */
[----:B------:R-:W-:Y:S02]  /*a320*/  ISETP.NE.AND P1, PT, R5, RZ, P1 ;  /* 0x000000ff0500720c */ /* 0x000fe40000f25270 */
[----:B------:R-:W-:Y:S02]  /*a330*/  SHF.R.U32.HI R13, RZ, R13, R26 ;  /* 0x0000000dff0d7219 */ /* 0x000fe4000001161a */
[----:B------:R-:W-:-:S02]  /*a340*/  PLOP3.LUT P0, PT, P0, P1, PT, 0xf8, 0x8f ;  /* 0x00000000008f781c */ /* 0x000fc40000703f70 */
[----:B------:R-:W-:Y:S02]  /*a350*/  SHF.R.U32.HI R26, RZ, 0x1, R13 ;  /* 0x00000001ff1a7819 */ /* 0x000fe4000001160d */
[----:B------:R-:W-:-:S04]  /*a360*/  SEL R5, RZ, 0x1, !P0 ;  /* 0x00000001ff057807 */ /* 0x000fc80004000000 */
[----:B------:R-:W-:-:S04]  /*a370*/  LOP3.LUT R28, R5, 0x1, R26, 0xf8, !PT ;  /* 0x00000001051c7812 */ /* 0x000fc800078ef81a */
[----:B------:R-:W-:-:S05]  /*a380*/  LOP3.LUT R13, R28, R13, RZ, 0xc0, !PT ;  /* 0x0000000d1c0d7212 */ /* 0x000fca00078ec0ff */
[----:B------:R-:W-:-:S05]  /*a390*/  IMAD.IADD R13, R26, 0x1, R13 ;  /* 0x000000011a0d7824 */ /* 0x000fca00078e020d */
[----:B------:R-:W-:Y:S01]  /*a3a0*/  LOP3.LUT R4, R13, R4, RZ, 0xfc, !PT ;  /* 0x000000040d047212 */ /* 0x000fe200078efcff */
[----:B------:R-:W-:Y:S06]  /*a3b0*/  BRA `(.L_x_113) ;  /* 0x0000000000107947 */ /* 0x000fec0003800000 */
.L_x_112:
[----:B------:R-:W-:-:S04]  /*a3c0*/  LOP3.LUT R4, R4, 0x80000000, RZ, 0xc0, !PT ;  /* 0x8000000004047812 */ /* 0x000fc800078ec0ff */
[----:B------:R-:W-:Y:S01]  /*a3d0*/  LOP3.LUT R4, R4, 0x7f800000, RZ, 0xfc, !PT ;  /* 0x7f80000004047812 */ /* 0x000fe200078efcff */
[----:B------:R-:W-:Y:S06]  /*a3e0*/  BRA `(.L_x_113) ;  /* 0x0000000000047947 */ /* 0x000fec0003800000 */
.L_x_111:
[----:B------:R-:W-:-:S07]  /*a3f0*/  IMAD R4, R26, 0x800000, R4 ;  /* 0x008000001a047824 */ /* 0x000fce00078e0204 */
.L_x_113:
[----:B------:R-:W-:Y:S05]  /*a400*/  BSYNC.RECONVERGENT B3 ;  /* 0x0000000000037941 */ /* 0x000fea0003800200 */
.L_x_110:
[----:B------:R-:W-:Y:S05]  /*a410*/  BRA `(.L_x_114) ;  /* 0x0000000000207947 */ /* 0x000fea0003800000 */
.L_x_109:
[----:B------:R-:W-:-:S04]  /*a420*/  LOP3.LUT R4, R5, 0x80000000, R4, 0x48, !PT ;  /* 0x8000000005047812 */ /* 0x000fc800078e4804 */
[----:B------:R-:W-:Y:S01]  /*a430*/  LOP3.LUT R4, R4, 0x7f800000, RZ, 0xfc, !PT ;  /* 0x7f80000004047812 */ /* 0x000fe200078efcff */
[----:B------:R-:W-:Y:S06]  /*a440*/  BRA `(.L_x_114) ;  /* 0x0000000000147947 */ /* 0x000fec0003800000 */
.L_x_108:
[----:B------:R-:W-:Y:S01]  /*a450*/  LOP3.LUT R4, R5, 0x80000000, R4, 0x48, !PT ;  /* 0x8000000005047812 */ /* 0x000fe200078e4804 */
[----:B------:R-:W-:Y:S06]  /*a460*/  BRA `(.L_x_114) ;  /* 0x00000000000c7947 */ /* 0x000fec0003800000 */
.L_x_107:
[----:B------:R-:W0:Y:S01]  /*a470*/  MUFU.RSQ R4, -QNAN ;  /* 0xffc0000000047908 */ /* 0x000e220000001400 */
[----:B------:R-:W-:Y:S05]  /*a480*/  BRA `(.L_x_114) ;  /* 0x0000000000047947 */ /* 0x000fea0003800000 */
.L_x_106:
[----:B------:R-:W-:-:S07]  /*a490*/  FADD.FTZ R4, R4, R5 ;  /* 0x0000000504047221 */ /* 0x000fce0000010000 */
.L_x_114:
[----:B------:R-:W-:Y:S05]  /*a4a0*/  BSYNC.RECONVERGENT B2 ;  /* 0x0000000000027941 */ /* 0x000fea0003800200 */
.L_x_104:
[----:B0-----:R-:W-:Y:S02]  /*a4b0*/  IMAD.MOV.U32 R13, RZ, RZ, R4 ;  /* 0x000000ffff0d7224 */ /* 0x001fe400078e0004 */
[----:B------:R-:W-:Y:S02]  /*a4c0*/  IMAD.MOV.U32 R4, RZ, RZ, R25 ;  /* 0x000000ffff047224 */ /* 0x000fe400078e0019 */
[----:B------:R-:W-:-:S04]  /*a4d0*/  IMAD.MOV.U32 R5, RZ, RZ, 0x0 ;  /* 0x00000000ff057424 */ /* 0x000fc800078e00ff */
[----:B------:R-:W-:Y:S05]  /*a4e0*/  RET.REL.NODEC R4 `(step) ;  /* 0xffffff5804c47950 */ /* 0x000fea0003c3ffff */
.L_x_115:
        /* <DEDUP_REMOVED lines=9> */
.L_x_145:


//--------------------- .text.sample              --------------------------
	.section	.text.sample,"ax",@progbits
	.align	128
        .global         sample
        .type           sample,@function
        .size           sample,(.L_x_148 - sample)
        .other          sample,@"STO_CUDA_ENTRY STV_DEFAULT"
sample:
.text.sample:
[----:B------:R-:W0:Y:S01]  /*0000*/  LDC R1, c[0x0][0x37c] ;  /* 0x0000df00ff017b82 */ /* 0x000e220000000800 */
[----:B------:R-:W1:Y:S07]  /*0010*/  S2R R8, SR_CTAID.X ;  /* 0x0000000000087919 */ /* 0x000e6e0000002500 */
[----:B------:R-:W1:Y:S01]  /*0020*/  LDC R9, c[0x0][0x360] ;  /* 0x0000d800ff097b82 */ /* 0x000e620000000800 */
[----:B------:R-:W2:Y:S01]  /*0030*/  LDCU.64 UR4, c[0x0][0x388] ;  /* 0x00007100ff0477ac */ /* 0x000ea20008000a00 */
[----:B------:R-:W-:Y:S01]  /*0040*/  IMAD.MOV.U32 R6, RZ, RZ, -0x266e14b1 ;  /* 0xd991eb4fff067424 */ /* 0x000fe200078e00ff */
[----:B------:R-:W1:Y:S01]  /*0050*/  S2R R13, SR_TID.X ;  /* 0x00000000000d7919 */ /* 0x000e620000002100 */
[----:B0-----:R-:W-:Y:S01]  /*0060*/  VIADD R1, R1, 0xffffffd0 ;  /* 0xffffffd001017836 */ /* 0x001fe20000000000 */
[----:B------:R-:W0:Y:S01]  /*0070*/  LDCU.64 UR6, c[0x0][0x358] ;  /* 0x00006b00ff0677ac */ /* 0x000e220008000a00 */
[----:B------:R-:W-:Y:S01]  /*0080*/  BSSY.RECONVERGENT B0, `(.L_x_116) ;  /* 0x0000260000007945 */ /* 0x000fe20003800200 */
[----:B-1----:R-:W-:-:S04]  /*0090*/  IMAD R11, R8, R9, R13 ;  /* 0x00000009080b7224 */ /* 0x002fc800078e020d */
[----:B--2---:R-:W-:-:S05]  /*00a0*/  VIADD R0, R11, UR5 ;  /* 0x000000050b007c36 */ /* 0x004fca0008000000 */
[----:B------:R-:W-:-:S06]  /*00b0*/  I2FP.F32.S32 R0, R0 ;  /* 0x0000000000007245 */ /* 0x000fcc0000201400 */
[----:B------:R-:W1:Y:S02]  /*00c0*/  F2I.FLOOR.NTZ R0, R0 ;  /* 0x0000000000007305 */ /* 0x000e640000207100 */
[C---:B-1----:R-:W-:Y:S02]  /*00d0*/  LOP3.LUT R2, R0.reuse, 0xaad26b49, RZ, 0x3c, !PT ;  /* 0xaad26b4900027812 */ /* 0x042fe400078e3cff */
[----:B------:R-:W-:Y:S01]  /*00e0*/  ISETP.GT.AND P0, PT, R0, -0x1, PT ;  /* 0xffffffff0000780c */ /* 0x000fe20003f04270 */
[----:B------:R-:W-:Y:S02]  /*00f0*/  IMAD R0, R8, R9, -R8 ;  /* 0x0000000908007224 */ /* 0x000fe400078e0a08 */
[----:B------:R-:W-:Y:S01]  /*0100*/  IMAD R7, R2, 0x4182bed5, RZ ;  /* 0x4182bed502077824 */ /* 0x000fe200078e02ff */
[----:B------:R-:W-:Y:S01]  /*0110*/  SEL R6, R6, 0x8bf16996, P0 ;  /* 0x8bf1699606067807 */ /* 0x000fe20000000000 */
[----:B------:R-:W-:Y:S01]  /*0120*/  IMAD.IADD R0, R0, 0x1, R13 ;  /* 0x0000000100007824 */ /* 0x000fe200078e020d */
[----:B------:R-:W-:Y:S01]  /*0130*/  ISETP.NE.AND P0, PT, R11, RZ, PT ;  /* 0x000000ff0b00720c */ /* 0x000fe20003f05270 */
[C---:B------:R-:W-:Y:S01]  /*0140*/  VIADD R3, R7.reuse, 0x75bcd15 ;  /* 0x075bcd1507037836 */ /* 0x040fe20000000000 */
[C---:B------:R-:W-:Y:S01]  /*0150*/  IADD3 R2, PT, PT, R6.reuse, 0x64f0c9, R7 ;  /* 0x0064f0c906027810 */ /* 0x040fe20007ffe007 */
[C---:B------:R-:W-:Y:S01]  /*0160*/  VIADD R5, R6.reuse, 0x1f123bb5 ;  /* 0x1f123bb506057836 */ /* 0x040fe20000000000 */
[C---:B------:R-:W-:Y:S01]  /*0170*/  LOP3.LUT R4, R7.reuse, 0x159a55e5, RZ, 0x3c, !PT ;  /* 0x159a55e507047812 */ /* 0x040fe200078e3cff */
[----:B------:R-:W-:Y:S01]  /*0180*/  VIADD R7, R7, 0x583f19 ;  /* 0x00583f1907077836 */ /* 0x000fe20000000000 */
[----:B------:R-:W-:Y:S01]  /*0190*/  LOP3.LUT R6, R6, 0x5491333, RZ, 0x3c, !PT ;  /* 0x0549133306067812 */ /* 0x000fe200078e3cff */
[----:B------:R1:W-:Y:S01]  /*01a0*/  STL.64 [R1], R2 ;  /* 0x0000000201007387 */ /* 0x0003e20000100a00 */
[----:B------:R-:W-:-:S03]  /*01b0*/  IMAD R0, R0, UR4, RZ ;  /* 0x0000000400007c24 */ /* 0x000fc6000f8e02ff */
[----:B------:R1:W-:Y:S04]  /*01c0*/  STL.64 [R1+0x8], R4 ;  /* 0x0000080401007387 */ /* 0x0003e80000100a00 */
[----:B------:R1:W-:Y:S01]  /*01d0*/  STL.64 [R1+0x10], R6 ;  /* 0x0000100601007387 */ /* 0x0003e20000100a00 */
[----:B0-----:R-:W-:Y:S05]  /*01e0*/  @!P0 BRA `(.L_x_117) ;  /* 0x0000002400248947 */ /* 0x001fea0003800000 */
[----:B------:R-:W-:Y:S01]  /*01f0*/  SHF.R.S32.HI R10, RZ, 0x1f, R11 ;  /* 0x0000001fff0a7819 */ /* 0x000fe2000001140b */
[----:B------:R-:W-:-:S07]  /*0200*/  IMAD.MOV.U32 R12, RZ, RZ, RZ ;  /* 0x000000ffff0c7224 */ /* 0x000fce00078e00ff */
.L_x_126:
[----:B01----:R-:W-:Y:S01]  /*0210*/  LOP3.LUT R2, R11, 0x3, RZ, 0xc0, !PT ;  /* 0x000000030b027812 */ /* 0x003fe200078ec0ff */
[----:B------:R-:W-:Y:S03]  /*0220*/  BSSY.RECONVERGENT B1, `(.L_x_118) ;  /* 0x000023f000017945 */ /* 0x000fe60003800200 */
[----:B------:R-:W-:-:S04]  /*0230*/  ISETP.NE.U32.AND P0, PT, R2, RZ, PT ;  /* 0x000000ff0200720c */ /* 0x000fc80003f05070 */
[----:B------:R-:W-:-:S13]  /*0240*/  ISETP.NE.AND.EX P0, PT, RZ, RZ, PT, P0 ;  /* 0x000000ffff00720c */ /* 0x000fda0003f05300 */
[----:B------:R-:W-:Y:S05]  /*0250*/  @!P0 BRA `(.L_x_119) ;  /* 0x0000002000ec8947 */ /* 0x000fea0003800000 */
[----:B------:R-:W0:Y:S01]  /*0260*/  LDC.64 R8, c[0x4][0x8] ;  /* 0x01000200ff087b82 */ /* 0x000e220000000a00 */
[----:B------:R-:W-:Y:S01]  /*0270*/  IMAD.MOV.U32 R6, RZ, RZ, RZ ;  /* 0x000000ffff067224 */ /* 0x000fe200078e00ff */
[----:B------:R-:W-:Y:S01]  /*0280*/  CS2R R2, SRZ ;  /* 0x0000000000027805 */ /* 0x000fe2000001ff00 */
[----:B------:R-:W-:Y:S01]  /*0290*/  IMAD.MOV.U32 R16, RZ, RZ, RZ ;  /* 0x000000ffff107224 */ /* 0x000fe200078e00ff */
[----:B------:R-:W-:Y:S01]  /*02a0*/  CS2R R4, SRZ ;  /* 0x0000000000047805 */ /* 0x000fe2000001ff00 */
[----:B0-----:R-:W-:-:S07]  /*02b0*/  IMAD.WIDE.U32 R8, R12, 0xc80, R8 ;  /* 0x00000c800c087825 */ /* 0x001fce00078e0008 */
.L_x_121:
[----:B------:R-:W-:-:S06]  /*02c0*/  IMAD R7, R16, 0x4, R1 ;  /* 0x0000000410077824 */ /* 0x000fcc00078e0201 */
[----:B------:R-:W5:Y:S01]  /*02d0*/  LDL R7, [R7+0x4] ;  /* 0x0000040007077983 */ /* 0x000f620000100800 */
[----:B------:R-:W-:-:S05]  /*02e0*/  UMOV UR4, URZ ;  /* 0x000000ff00047c82 */ /* 0x000fca0008000000 */
.L_x_120:
[----:B-----5:R-:W-:Y:S01]  /*02f0*/  SHF.R.U32.HI R21, RZ, UR4, R7 ;  /* 0x00000004ff157c19 */ /* 0x020fe20008011607 */
[----:B------:R-:W-:-:S03]  /*0300*/  IMAD.SHL.U32 R13, R16, 0x20, RZ ;  /* 0x00000020100d7824 */ /* 0x000fc600078e00ff */
[----:B------:R-:W-:Y:S01]  /*0310*/  LOP3.LUT R14, R21, 0x1, RZ, 0xc0, !PT ;  /* 0x00000001150e7812 */ /* 0x000fe200078ec0ff */
[----:B------:R-:W-:-:S03]  /*0320*/  VIADD R13, R13, UR4 ;  /* 0x000000040d0d7c36 */ /* 0x000fc60008000000 */
[----:B------:R-:W-:Y:S01]  /*0330*/  ISETP.NE.U32.AND P0, PT, R14, 0x1, PT ;  /* 0x000000010e00780c */ /* 0x000fe20003f05070 */
[----:B------:R-:W-:-:S03]  /*0340*/  IMAD R13, R13, 0x5, RZ ;  /* 0x000000050d0d7824 */ /* 0x000fc600078e02ff */
[----:B------:R-:W-:Y:S01]  /*0350*/  R2P PR, R21, 0x7e ;  /* 0x0000007e15007804 */ /* 0x000fe20000000000 */
[----:B------:R-:W-:-:S08]  /*0360*/  IMAD.WIDE.U32 R14, R13, 0x4, R8 ;  /* 0x000000040d0e7825 */ /* 0x000fd000078e0008 */
[----:B------:R-:W2:Y:S04]  /*0370*/  @!P0 LDG.E R13, desc[UR6][R14.64] ;  /* 0x000000060e0d8981 */ /* 0x000ea8000c1e1900 */
[----:B------:R-:W3:Y:S04]  /*0380*/  @P1 LDG.E R17, desc[UR6][R14.64+0x14] ;  /* 0x000014060e111981 */ /* 0x000ee8000c1e1900 */
[----:B------:R-:W4:Y:S04]  /*0390*/  @P2 LDG.E R19, desc[UR6][R14.64+0x28] ;  /* 0x000028060e132981 */ /* 0x000f28000c1e1900 */
[----:B------:R-:W4:Y:S04]  /*03a0*/  @P3 LDG.E R23, desc[UR6][R14.64+0x3c] ;  /* 0x00003c060e173981 */ /* 0x000f28000c1e1900 */
[----:B------:R-:W4:Y:S04]  /*03b0*/  @!P0 LDG.E R18, desc[UR6][R14.64+0x8] ;  /* 0x000008060e128981 */ /* 0x000f28000c1e1900 */
[----:B------:R-:W4:Y:S04]  /*03c0*/  @P4 LDG.E R25, desc[UR6][R14.64+0x50] ;  /* 0x000050060e194981 */ /* 0x000f28000c1e1900 */
[----:B------:R-:W4:Y:S04]  /*03d0*/  @!P0 LDG.E R20, desc[UR6][R14.64+0x10] ;  /* 0x000010060e148981 */ /* 0x000f28000c1e1900 */
[----:B------:R-:W4:Y:S04]  /*03e0*/  @P1 LDG.E R22, desc[UR6][R14.64+0x1c] ;  /* 0x00001c060e161981 */ /* 0x000f28000c1e1900 */
[----:B------:R-:W4:Y:S04]  /*03f0*/  @P1 LDG.E R24, desc[UR6][R14.64+0x24] ;  /* 0x000024060e181981 */ /* 0x000f28000c1e1900 */
[----:B------:R-:W4:Y:S01]  /*0400*/  @P6 LDG.E R27, desc[UR6][R14.64+0x78] ;  /* 0x000078060e1b6981 */ /* 0x000f22000c1e1900 */
[----:B--2---:R-:W-:-:S03]  /*0410*/  @!P0 LOP3.LUT R6, R6, R13, RZ, 0x3c, !PT ;  /* 0x0000000d06068212 */ /* 0x004fc600078e3cff */
[----:B------:R-:W2:Y:S01]  /*0420*/  @!P0 LDG.E R13, desc[UR6][R14.64+0x4] ;  /* 0x000004060e0d8981 */ /* 0x000ea2000c1e1900 */
[----:B---3--:R-:W-:-:S03]  /*0430*/  @P1 LOP3.LUT R6, R6, R17, RZ, 0x3c, !PT ;  /* 0x0000001106061212 */ /* 0x008fc600078e3cff */
[----:B------:R-:W3:Y:S01]  /*0440*/  @!P0 LDG.E R17, desc[UR6][R14.64+0xc] ;  /* 0x00000c060e118981 */ /* 0x000ee2000c1e1900 */
[----:B----4-:R-:W-:-:S03]  /*0450*/  @P2 LOP3.LUT R6, R6, R19, RZ, 0x3c, !PT ;  /* 0x0000001306062212 */ /* 0x010fc600078e3cff */
[----:B------:R-:W4:Y:S01]  /*0460*/  @P1 LDG.E R19, desc[UR6][R14.64+0x18] ;  /* 0x000018060e131981 */ /* 0x000f22000c1e1900 */
[----:B------:R-:W-:-:S03]  /*0470*/  @P3 LOP3.LUT R6, R6, R23, RZ, 0x3c, !PT ;  /* 0x0000001706063212 */ /* 0x000fc600078e3cff */
[----:B------:R-:W4:Y:S01]  /*0480*/  @P5 LDG.E R23, desc[UR6][R14.64+0x64] ;  /* 0x000064060e175981 */ /* 0x000f22000c1e1900 */
[----:B------:R-:W-:-:S03]  /*0490*/  @!P0 LOP3.LUT R5, R5, R18, RZ, 0x3c, !PT ;  /* 0x0000001205058212 */ /* 0x000fc600078e3cff */
[----:B------:R-:W4:Y:S01]  /*04a0*/  @P2 LDG.E R18, desc[UR6][R14.64+0x30] ;  /* 0x000030060e122981 */ /* 0x000f22000c1e1900 */
[----:B------:R-:W-:-:S03]  /*04b0*/  @P4 LOP3.LUT R6, R6, R25, RZ, 0x3c, !PT ;  /* 0x0000001906064212 */ /* 0x000fc600078e3cff */
[----:B------:R-:W4:Y:S01]  /*04c0*/  @P3 LDG.E R25, desc[UR6][R14.64+0x48] ;  /* 0x000048060e193981 */ /* 0x000f22000c1e1900 */
[----:B------:R-:W-:-:S03]  /*04d0*/  @!P0 LOP3.LUT R3, R3, R20, RZ, 0x3c, !PT ;  /* 0x0000001403038212 */ /* 0x000fc600078e3cff */
[----:B------:R-:W4:Y:S01]  /*04e0*/  @P2 LDG.E R20, desc[UR6][R14.64+0x38] ;  /* 0x000038060e142981 */ /* 0x000f22000c1e1900 */
[----:B------:R-:W-:-:S03]  /*04f0*/  @P1 LOP3.LUT R5, R5, R22, RZ, 0x3c, !PT ;  /* 0x0000001605051212 */ /* 0x000fc600078e3cff */
[----:B------:R-:W4:Y:S01]  /*0500*/  @P3 LDG.E R22, desc[UR6][R14.64+0x44] ;  /* 0x000044060e163981 */ /* 0x000f22000c1e1900 */
[----:B--2---:R-:W-:-:S03]  /*0510*/  @!P0 LOP3.LUT R4, R4, R13, RZ, 0x3c, !PT ;  /* 0x0000000d04048212 */ /* 0x004fc600078e3cff */
[----:B------:R-:W2:Y:S01]  /*0520*/  @P1 LDG.E R13, desc[UR6][R14.64+0x20] ;  /* 0x000020060e0d1981 */ /* 0x000ea2000c1e1900 */
[----:B---3--:R-:W-:-:S03]  /*0530*/  @!P0 LOP3.LUT R2, R2, R17, RZ, 0x3c, !PT ;  /* 0x0000001102028212 */ /* 0x008fc600078e3cff */
[----:B------:R-:W3:Y:S01]  /*0540*/  @P2 LDG.E R17, desc[UR6][R14.64+0x2c] ;  /* 0x00002c060e112981 */ /* 0x000ee2000c1e1900 */
[----:B----4-:R-:W-:-:S03]  /*0550*/  @P1 LOP3.LUT R4, R4, R19, RZ, 0x3c, !PT ;  /* 0x0000001304041212 */ /* 0x010fc600078e3cff */
[----:B------:R-:W4:Y:S01]  /*0560*/  @P2 LDG.E R19, desc[UR6][R14.64+0x34] ;  /* 0x000034060e132981 */ /* 0x000f22000c1e1900 */
[----:B------:R-:W-:-:S03]  /*0570*/  @P5 LOP3.LUT R6, R6, R23, RZ, 0x3c, !PT ;  /* 0x0000001706065212 */ /* 0x000fc600078e3cff */
[----:B------:R-:W4:Y:S01]  /*0580*/  @P3 LDG.E R23, desc[UR6][R14.64+0x40] ;  /* 0x000040060e173981 */ /* 0x000f22000c1e1900 */
[----:B------:R-:W-:Y:S02]  /*0590*/  @P1 LOP3.LUT R3, R3, R24, RZ, 0x3c, !PT ;  /* 0x0000001803031212 */ /* 0x000fe400078e3cff */
[----:B------:R-:W-:Y:S01]  /*05a0*/  @P2 LOP3.LUT R5, R5, R18, RZ, 0x3c, !PT ;  /* 0x0000001205052212 */ /* 0x000fe200078e3cff */
[----:B------:R-:W4:Y:S04]  /*05b0*/  @P5 LDG.E R24, desc[UR6][R14.64+0x6c] ;  /* 0x00006c060e185981 */ /* 0x000f28000c1e1900 */
[----:B------:R-:W4:Y:S01]  /*05c0*/  @P3 LDG.E R18, desc[UR6][R14.64+0x4c] ;  /* 0x00004c060e123981 */ /* 0x000f22000c1e1900 */
[----:B------:R-:W-:-:S03]  /*05d0*/  @P2 LOP3.LUT R3, R3, R20, RZ, 0x3c, !PT ;  /* 0x0000001403032212 */ /* 0x000fc600078e3cff */
[----:B------:R-:W4:Y:S01]  /*05e0*/  @P4 LDG.E R20, desc[UR6][R14.64+0x58] ;  /* 0x000058060e144981 */ /* 0x000f22000c1e1900 */
[----:B------:R-:W-:-:S03]  /*05f0*/  @P3 LOP3.LUT R5, R5, R22, RZ, 0x3c, !PT ;  /* 0x0000001605053212 */ /* 0x000fc600078e3cff */
        /* <DEDUP_REMOVED lines=9> */
[----:B------:R-:W-:Y:S02]  /*0690*/  LOP3.LUT P0, RZ, R21, 0x80, RZ, 0xc0, !PT ;  /* 0x0000008015ff7812 */ /* 0x000fe4000780c0ff */
[----:B------:R-:W-:Y:S02]  /*06a0*/  @P3 LOP3.LUT R2, R2, R25, RZ, 0x3c, !PT ;  /* 0x0000001902023212 */ /* 0x000fe400078e3cff */
[----:B------:R-:W-:Y:S02]  /*06b0*/  @P3 LOP3.LUT R3, R3, R18, RZ, 0x3c, !PT ;  /* 0x0000001203033212 */ /* 0x000fe400078e3cff */
[----:B------:R-:W4:Y:S01]  /*06c0*/  @P5 LDG.E R18, desc[UR6][R14.64+0x74] ;  /* 0x000074060e125981 */ /* 0x000f22000c1e1900 */
[----:B------:R-:W-:-:S03]  /*06d0*/  @P4 LOP3.LUT R5, R5, R20, RZ, 0x3c, !PT ;  /* 0x0000001405054212 */ /* 0x000fc600078e3cff */
[----:B------:R-:W4:Y:S01]  /*06e0*/  @P6 LDG.E R20, desc[UR6][R14.64+0x80] ;  /* 0x000080060e146981 */ /* 0x000f22000c1e1900 */
[----:B------:R-:W-:-:S03]  /*06f0*/  @P4 LOP3.LUT R3, R3, R22, RZ, 0x3c, !PT ;  /* 0x0000001603034212 */ /* 0x000fc600078e3cff */
[----:B------:R-:W4:Y:S01]  /*0700*/  @P6 LDG.E R22, desc[UR6][R14.64+0x88] ;  /* 0x000088060e166981 */ /* 0x000f22000c1e1900 */
[----:B------:R-:W-:-:S03]  /*0710*/  @P5 LOP3.LUT R5, R5, R24, RZ, 0x3c, !PT ;  /* 0x0000001805055212 */ /* 0x000fc600078e3cff */
        /* <DEDUP_REMOVED lines=11> */
[----:B------:R-:W-:Y:S02]  /*07d0*/  @P6 LOP3.LUT R6, R6, R27, RZ, 0x3c, !PT ;  /* 0x0000001b06066212 */ /* 0x000fe400078e3cff */
[----:B------:R-:W-:Y:S02]  /*07e0*/  @P5 LOP3.LUT R3, R3, R18, RZ, 0x3c, !PT ;  /* 0x0000001203035212 */ /* 0x000fe400078e3cff */
[----:B------:R-:W-:Y:S02]  /*07f0*/  @P6 LOP3.LUT R5, R5, R20, RZ, 0x3c, !PT ;  /* 0x0000001405056212 */ /* 0x000fe400078e3cff */
[----:B------:R-:W-:Y:S02]  /*0800*/  @P6 LOP3.LUT R3, R3, R22, RZ, 0x3c, !PT ;  /* 0x0000001603036212 */ /* 0x000fe400078e3cff */
[----:B------:R-:W-:Y:S02]  /*0810*/  @P0 LOP3.LUT R6, R6, R25, RZ, 0x3c, !PT ;  /* 0x0000001906060212 */ /* 0x000fe400078e3cff */
[----:B------:R-:W-:-:S02]  /*0820*/  @P0 LOP3.LUT R5, R5, R24, RZ, 0x3c, !PT ;  /* 0x0000001805050212 */ /* 0x000fc400078e3cff */
[----:B------:R-:W-:Y:S02]  /*0830*/  @P0 LOP3.LUT R3, R3, R26, RZ, 0x3c, !PT ;  /* 0x0000001a03030212 */ /* 0x000fe400078e3cff */
[----:B--2---:R-:W-:Y:S02]  /*0840*/  @P6 LOP3.LUT R4, R4, R13, RZ, 0x3c, !PT ;  /* 0x0000000d04046212 */ /* 0x004fe400078e3cff */
[----:B---3--:R-:W-:Y:S02]  /*0850*/  @P6 LOP3.LUT R2, R2, R17, RZ, 0x3c, !PT ;  /* 0x0000001102026212 */ /* 0x008fe400078e3cff */
[----:B----4-:R-:W-:Y:S02]  /*0860*/  @P0 LOP3.LUT R4, R4, R19, RZ, 0x3c, !PT ;  /* 0x0000001304040212 */ /* 0x010fe400078e3cff */
[----:B------:R-:W-:Y:S02]  /*0870*/  @P0 LOP3.LUT R2, R2, R23, RZ, 0x3c, !PT ;  /* 0x0000001702020212 */ /* 0x000fe400078e3cff */
[----:B------:R-:W-:-:S13]  /*0880*/  R2P PR, R21.B1, 0x7f ;  /* 0x0000007f15007804 */ /* 0x000fda0000001000 */
[----:B------:R-:W2:Y:S04]  /*0890*/  @P0 LDG.E R20, desc[UR6][R14.64+0xb0] ;  /* 0x0000b0060e140981 */ /* 0x000ea8000c1e1900 */
[----:B------:R-:W3:Y:S04]  /*08a0*/  @P0 LDG.E R19, desc[UR6][R14.64+0xa0] ;  /* 0x0000a0060e130981 */ /* 0x000ee8000c1e1900 */
[----:B------:R-:W4:Y:S04]  /*08b0*/  @P0 LDG.E R23, desc[UR6][R14.64+0xa4] ;  /* 0x0000a4060e170981 */ /* 0x000f28000c1e1900 */
        /* <DEDUP_REMOVED lines=18> */
[----:B------:R-:W-:Y:S01]  /*09e0*/  LOP3.LUT P0, RZ, R21, 0x8000, RZ, 0xc0, !PT ;  /* 0x0000800015ff7812 */ /* 0x000fe2000780c0ff */
[----:B------:R-:W4:Y:S04]  /*09f0*/  @P2 LDG.E R25, desc[UR6][R14.64+0xcc] ;  /* 0x0000cc060e192981 */ /* 0x000f28000c1e1900 */
[----:B------:R-:W4:Y:S01]  /*0a00*/  @P1 LDG.E R21, desc[UR6][R14.64+0xb8] ;  /* 0x0000b8060e151981 */ /* 0x000f22000c1e1900 */
[----:B------:R-:W-:-:S03]  /*0a10*/  @P1 LOP3.LUT R6, R6, R27, RZ, 0x3c, !PT ;  /* 0x0000001b06061212 */ /* 0x000fc600078e3cff */
[----:B------:R-:W4:Y:S01]  /*0a20*/  @P6 LDG.E R27, desc[UR6][R14.64+0x118] ;  /* 0x000118060e1b6981 */ /* 0x000f22000c1e1900 */
[----:B------:R-:W-:-:S03]  /*0a30*/  @P2 LOP3.LUT R6, R6, R29, RZ, 0x3c, !PT ;  /* 0x0000001d06062212 */ /* 0x000fc600078e3cff */
[----:B------:R-:W4:Y:S01]  /*0a40*/  @P0 LDG.E R28, desc[UR6][R14.64+0x13c] ;  /* 0x00013c060e1c0981 */ /* 0x000f22000c1e1900 */
[----:B------:R-:W-:-:S03]  /*0a50*/  @P3 LOP3.LUT R6, R6, R17, RZ, 0x3c, !PT ;  /* 0x0000001106063212 */ /* 0x000fc600078e3cff */
[----:B------:R-:W4:Y:S01]  /*0a60*/  @P2 LDG.E R17, desc[UR6][R14.64+0xd4] ;  /* 0x0000d4060e112981 */ /* 0x000f22000c1e1900 */
[----:B------:R-:W-:Y:S02]  /*0a70*/  @P4 LOP3.LUT R6, R6, R13, RZ, 0x3c, !PT ;  /* 0x0000000d06064212 */ /* 0x000fe400078e3cff */
[----:B------:R-:W-:Y:S01]  /*0a80*/  @P1 LOP3.LUT R3, R3, R22, RZ, 0x3c, !PT ;  /* 0x0000001603031212 */ /* 0x000fe200078e3cff */
[----:B------:R-:W4:Y:S04]  /*0a90*/  @P5 LDG.E R13, desc[UR6][R14.64+0x108] ;  /* 0x000108060e0d5981 */ /* 0x000f28000c1e1900 */
[----:B------:R-:W4:Y:S01]  /*0aa0*/  @P3 LDG.E R22, desc[UR6][R14.64+0xe4] ;  /* 0x0000e4060e163981 */ /* 0x000f22000c1e1900 */
[----:B--2---:R-:W-:-:S03]  /*0ab0*/  @P1 LOP3.LUT R5, R5, R20, RZ, 0x3c, !PT ;  /* 0x0000001405051212 */ /* 0x004fc600078e3cff */
[----:B------:R-:W2:Y:S01]  /*0ac0*/  @P4 LDG.E R20, desc[UR6][R14.64+0x100] ;  /* 0x000100060e144981 */ /* 0x000ea2000c1e1900 */
[----:B---3--:R-:W-:Y:S02]  /*0ad0*/  @P5 LOP3.LUT R6, R6, R19, RZ, 0x3c, !PT ;  /* 0x0000001306065212 */ /* 0x008fe400078e3cff */
[----:B------:R-:W-:Y:S01]  /*0ae0*/  @P2 LOP3.LUT R5, R5, R24, RZ, 0x3c, !PT ;  /* 0x0000001805052212 */ /* 0x000fe200078e3cff */
[----:B------:R-:W3:Y:S01]  /*0af0*/  @P3 LDG.E R19, desc[UR6][R14.64+0xe0] ;  /* 0x0000e0060e133981 */ /* 0x000ee2000c1e1900 */
[----:B----4-:R-:W-:-:S03]  /*0b00*/  @P1 LOP3.LUT R2, R2, R23, RZ, 0x3c, !PT ;  /* 0x0000001702021212 */ /* 0x010fc600078e3cff */
[----:B------:R-:W4:Y:S04]  /*0b10*/  @P3 LDG.E R24, desc[UR6][R14.64+0xec] ;  /* 0x0000ec060e183981 */ /* 0x000f28000c1e1900 */
[----:B------:R-:W2:Y:S01]  /*0b20*/  @P4 LDG.E R23, desc[UR6][R14.64+0xf4] ;  /* 0x0000f4060e174981 */ /* 0x000ea2000c1e1900 */
[----:B------:R-:W-:-:S03]  /*0b30*/  @P1 LOP3.LUT R4, R4, R21, RZ, 0x3c, !PT ;  /* 0x0000001504041212 */ /* 0x000fc600078e3cff */
[----:B------:R-:W2:Y:S01]  /*0b40*/  @P3 LDG.E R21, desc[UR6][R14.64+0xe8] ;  /* 0x0000e8060e153981 */ /* 0x000ea2000c1e1900 */
[----:B------:R-:W-:Y:S02]  /*0b50*/  @P2 LOP3.LUT R3, R3, R18, RZ, 0x3c, !PT ;  /* 0x0000001203032212 */ /* 0x000fe400078e3cff */
[----:B------:R-:W-:Y:S01]  /*0b60*/  @P2 LOP3.LUT R4, R4, R25, RZ, 0x3c, !PT ;  /* 0x0000001904042212 */ /* 0x000fe200078e3cff */
[----:B------:R-:W2:Y:S04]  /*0b70*/  @P5 LDG.E R18, desc[UR6][R14.64+0x10c] ;  /* 0x00010c060e125981 */ /* 0x000ea8000c1e1900 */
[----:B------:R-:W2:Y:S01]  /*0b80*/  @P4 LDG.E R25, desc[UR6][R14.64+0xfc] ;  /* 0x0000fc060e194981 */ /* 0x000ea2000c1e1900 */
[----:B------:R-:W-:-:S03]  /*0b90*/  @P2 LOP3.LUT R2, R2, R17, RZ, 0x3c, !PT ;  /* 0x0000001102022212 */ /* 0x000fc600078e3cff */
[----:B------:R-:W2:Y:S01]  /*0ba0*/  @P5 LDG.E R17, desc[UR6][R14.64+0x110] ;  /* 0x000110060e115981 */ /* 0x000ea2000c1e1900 */
[----:B------:R-:W-:-:S03]  /*0bb0*/  @P3 LOP3.LUT R5, R5, R22, RZ, 0x3c, !PT ;  /* 0x0000001605053212 */ /* 0x000fc600078e3cff */
[----:B------:R-:W2:Y:S01]  /*0bc0*/  @P5 LDG.E R22, desc[UR6][R14.64+0x114] ;  /* 0x000114060e165981 */ /* 0x000ea2000c1e1900 */
[----:B------:R-:W-:Y:S02]  /*0bd0*/  @P6 LOP3.LUT R6, R6, R27, RZ, 0x3c, !PT ;  /* 0x0000001b06066212 */ /* 0x000fe400078e3cff */
[----:B------:R-:W-:Y:S01]  /*0be0*/  @P4 LOP3.LUT R5, R5, R26, RZ, 0x3c, !PT ;  /* 0x0000001a05054212 */ /* 0x000fe200078e3cff */
[----:B------:R-:W2:Y:S04]  /*0bf0*/  @P0 LDG.E R27, desc[UR6][R14.64+0x12c] ;  /* 0x00012c060e1b0981 */ /* 0x000ea8000c1e1900 */
[----:B------:R-:W2:Y:S01]  /*0c00*/  @P0 LDG.E R26, desc[UR6][R14.64+0x134] ;  /* 0x000134060e1a0981 */ /* 0x000ea2000c1e1900 */
[----:B---3--:R-:W-:-:S03]  /*0c10*/  @P3 LOP3.LUT R4, R4, R19, RZ, 0x3c, !PT ;  /* 0x0000001304043212 */ /* 0x008fc600078e3cff */
[----:B------:R-:W3:Y:S01]  /*0c20*/  @P6 LDG.E R19, desc[UR6][R14.64+0x11c] ;  /* 0x00011c060e136981 */ /* 0x000ee2000c1e1900 */
[----:B----4-:R-:W-:-:S03]  /*0c30*/  @P3 LOP3.LUT R3, R3, R24, RZ, 0x3c, !PT ;  /* 0x0000001803033212 */ /* 0x010fc600078e3cff */
[----:B------:R-:W4:Y:S01]  /*0c40*/  @P6 LDG.E R24, desc[UR6][R14.64+0x128] ;  /* 0x000128060e186981 */ /* 0x000f22000c1e1900 */
[----:B--2---:R-:W-:Y:S02]  /*0c50*/  @P4 LOP3.LUT R4, R4, R23, RZ, 0x3c, !PT ;  /* 0x0000001704044212 */ /* 0x004fe400078e3cff */
[----:B------:R-:W-:Y:S01]  /*0c60*/  @P4 LOP3.LUT R3, R3, R20, RZ, 0x3c, !PT ;  /* 0x0000001403034212 */ /* 0x000fe200078e3cff */
[----:B------:R-:W2:Y:S01]  /*0c70*/  @P0 LDG.E R23, desc[UR6][R14.64+0x138] ;  /* 0x000138060e170981 */ /* 0x000ea2000c1e1900 */
[----:B------:R-:W-:-:S03]  /*0c80*/  @P5 LOP3.LUT R4, R4, R13, RZ, 0x3c, !PT ;  /* 0x0000000d04045212 */ /* 0x000fc600078e3cff */
[----:B------:R-:W2:Y:S01]  /*0c90*/  @P6 LDG.E R20, desc[UR6][R14.64+0x120] ;  /* 0x000120060e146981 */ /* 0x000ea2000c1e1900 */
[----:B------:R-:W-:-:S03]  /*0ca0*/  @P3 LOP3.LUT R2, R2, R21, RZ, 0x3c, !PT ;  /* 0x0000001502023212 */ /* 0x000fc600078e3cff */
[----:B------:R-:W2:Y:S04]  /*0cb0*/  @P6 LDG.E R21, desc[UR6][R14.64+0x124] ;  /* 0x000124060e156981 */ /* 0x000ea8000c1e1900 */
[----:B------:R-:W2:Y:S01]  /*0cc0*/  @P0 LDG.E R13, desc[UR6][R14.64+0x130] ;  /* 0x000130060e0d0981 */ /* 0x000ea2000c1e1900 */
[----:B------:R-:W-:Y:S01]  /*0cd0*/  UIADD3 UR4, UPT, UPT, UR4, 0x10, URZ ;  /* 0x0000001004047890 */ /* 0x000fe2000fffe0ff */
[----:B------:R-:W-:-:S03]  /*0ce0*/  @P4 LOP3.LUT R2, R2, R25, RZ, 0x3c, !PT ;  /* 0x0000001902024212 */ /* 0x000fc600078e3cff */
[----:B------:R-:W-:Y:S01]  /*0cf0*/  UISETP.NE.AND UP0, UPT, UR4, 0x20, UPT ;  /* 0x000000200400788c */ /* 0x000fe2000bf05270 */
[----:B------:R-:W-:Y:S02]  /*0d00*/  @P5 LOP3.LUT R5, R5, R18, RZ, 0x3c, !PT ;  /* 0x0000001205055212 */ /* 0x000fe400078e3cff */
[----:B------:R-:W-:Y:S02]  /*0d10*/  @P5 LOP3.LUT R2, R2, R17, RZ, 0x3c, !PT ;  /* 0x0000001102025212 */ /* 0x000fe400078e3cff */
[----:B------:R-:W-:Y:S02]  /*0d20*/  @P5 LOP3.LUT R3, R3, R22, RZ, 0x3c, !PT ;  /* 0x0000001603035212 */ /* 0x000fe400078e3cff */
[----:B------:R-:W-:Y:S02]  /*0d30*/  @P0 LOP3.LUT R6, R6, R27, RZ, 0x3c, !PT ;  /* 0x0000001b06060212 */ /* 0x000fe400078e3cff */
[----:B---3--:R-:W-:Y:S02]  /*0d40*/  @P6 LOP3.LUT R4, R4, R19, RZ, 0x3c, !PT ;  /* 0x0000001304046212 */ /* 0x008fe400078e3cff */
[----:B----4-:R-:W-:-:S04]  /*0d50*/  @P6 LOP3.LUT R3, R3, R24, RZ, 0x3c, !PT ;  /* 0x0000001803036212 */ /* 0x010fc800078e3cff */
[----:B------:R-:W-:Y:S02]  /*0d60*/  @P0 LOP3.LUT R3, R3, R28, RZ, 0x3c, !PT ;  /* 0x0000001c03030212 */ /* 0x000fe400078e3cff */
[----:B--2---:R-:W-:Y:S02]  /*0d70*/  @P6 LOP3.LUT R5, R5, R20, RZ, 0x3c, !PT ;  /* 0x0000001405056212 */ /* 0x004fe400078e3cff */
[----:B------:R-:W-:Y:S02]  /*0d80*/  @P6 LOP3.LUT R2, R2, R21, RZ, 0x3c, !PT ;  /* 0x0000001502026212 */ /* 0x000fe400078e3cff */
[----:B------:R-:W-:Y:S02]  /*0d90*/  @P0 LOP3.LUT R5, R5, R26, RZ, 0x3c, !PT ;  /* 0x0000001a05050212 */ /* 0x000fe400078e3cff */
[----:B------:R-:W-:Y:S02]  /*0da0*/  @P0 LOP3.LUT R4, R4, R13, RZ, 0x3c, !PT ;  /* 0x0000000d04040212 */ /* 0x000fe400078e3cff */
[----:B------:R-:W-:Y:S01]  /*0db0*/  @P0 LOP3.LUT R2, R2, R23, RZ, 0x3c, !PT ;  /* 0x0000001702020212 */ /* 0x000fe200078e3cff */
[----:B------:R-:W-:Y:S06]  /*0dc0*/  BRA.U UP0, `(.L_x_120) ;  /* 0xfffffff500487547 */ /* 0x000fec000b83ffff */
[----:B------:R-:W-:-:S05]  /*0dd0*/  VIADD R16, R16, 0x1 ;  /* 0x0000000110107836 */ /* 0x000fca0000000000 */
[----:B------:R-:W-:-:S13]  /*0de0*/  ISETP.NE.AND P0, PT, R16, 0x5, PT ;  /* 0x000000051000780c */ /* 0x000fda0003f05270 */
[----:B------:R-:W-:Y:S05]  /*0df0*/  @P0 BRA `(.L_x_121) ;  /* 0xfffffff400300947 */ /* 0x000fea000383ffff */
[----:B------:R-:W-:Y:S01]  /*0e00*/  LOP3.LUT R7, R11, 0x3, RZ, 0xc0, !PT ;  /* 0x000000030b077812 */ /* 0x000fe200078ec0ff */
[----:B------:R0:W-:Y:S03]  /*0e10*/  STL.64 [R1+0x8], R4 ;  /* 0x0000080401007387 */ /* 0x0001e60000100a00 */
[----:B------:R-:W-:Y:S01]  /*0e20*/  ISETP.NE.U32.AND P0, PT, R7, 0x1, PT ;  /* 0x000000010700780c */ /* 0x000fe20003f05070 */
[----:B------:R0:W-:Y:S03]  /*0e30*/  STL.64 [R1+0x10], R2 ;  /* 0x0000100201007387 */ /* 0x0001e60000100a00 */
[----:B------:R-:W-:Y:S01]  /*0e40*/  ISETP.NE.AND.EX P0, PT, RZ, RZ, PT, P0 ;  /* 0x000000ffff00720c */ /* 0x000fe20003f05300 */
[----:B------:R0:W-:-:S12]  /*0e50*/  STL [R1+0x4], R6 ;  /* 0x0000040601007387 */ /* 0x0001d80000100800 */
[----:B0-----:R-:W-:Y:S05]  /*0e60*/  @!P0 BRA `(.L_x_119) ;  /* 0x0000001400e88947 */ /* 0x001fea0003800000 */
[----:B------:R-:W-:Y:S01]  /*0e70*/  IMAD.MOV.U32 R6, RZ, RZ, RZ ;  /* 0x000000ffff067224 */ /* 0x000fe200078e00ff */
[----:B------:R-:W-:Y:S01]  /*0e80*/  CS2R R2, SRZ ;  /* 0x0000000000027805 */ /* 0x000fe2000001ff00 */
[----:B------:R-:W-:Y:S01]  /*0e90*/  IMAD.MOV.U32 R16, RZ, RZ, RZ ;  /* 0x000000ffff107224 */ /* 0x000fe200078e00ff */
[----:B------:R-:W-:-:S07]  /*0ea0*/  CS2R R4, SRZ ;  /* 0x0000000000047805 */ /* 0x000fce000001ff00 */
.L_x_123:
[----:B------:R-:W-:-:S06]  /*0eb0*/  IMAD R7, R16, 0x4, R1 ;  /* 0x0000000410077824 */ /* 0x000fcc00078e0201 */
[----:B------:R-:W5:Y:S01]  /*0ec0*/  LDL R7, [R7+0x4] ;  /* 0x0000040007077983 */ /* 0x000f620000100800 */
[----:B------:R-:W-:-:S05]  /*0ed0*/  UMOV UR4, URZ ;  /* 0x000000ff00047c82 */ /* 0x000fca0008000000 */
.L_x_122:
        /* <DEDUP_REMOVED lines=183> */
[----:B0-----:R-:W-:Y:S05]  /*1a50*/  @P0 BRA `(.L_x_119) ;  /* 0x0000000800ec0947 */ /* 0x001fea0003800000 */
[----:B------:R-:W-:Y:S01]  /*1a60*/  IMAD.MOV.U32 R6, RZ, RZ, RZ ;  /* 0x000000ffff067224 */ /* 0x000fe200078e00ff */
[----:B------:R-:W-:Y:S01]  /*1a70*/  CS2R R2, SRZ ;  /* 0x0000000000027805 */ /* 0x000fe2000001ff00 */
[----:B------:R-:W-:Y:S01]  /*1a80*/  IMAD.MOV.U32 R16, RZ, RZ, RZ ;  /* 0x000000ffff107224 */ /* 0x000fe200078e00ff */
[----:B------:R-:W-:-:S07]  /*1a90*/  CS2R R4, SRZ ;  /* 0x0000000000047805 */ /* 0x000fce000001ff00 */
.L_x_125:
[----:B------:R-:W-:-:S06]  /*1aa0*/  IMAD R7, R16, 0x4, R1 ;  /* 0x0000000410077824 */ /* 0x000fcc00078e0201 */
[----:B------:R-:W5:Y:S01]  /*1ab0*/  LDL R7, [R7+0x4] ;  /* 0x0000040007077983 */ /* 0x000f620000100800 */
[----:B------:R-:W-:-:S05]  /*1ac0*/  UMOV UR4, URZ ;  /* 0x000000ff00047c82 */ /* 0x000fca0008000000 */
.L_x_124:
        /* <DEDUP_REMOVED lines=177> */
[----:B------:R0:W-:Y:S04]  /*25e0*/  STL.64 [R1+0x8], R4 ;  /* 0x0000080401007387 */ /* 0x0001e80000100a00 */
[----:B------:R0:W-:Y:S04]  /*25f0*/  STL.64 [R1+0x10], R2 ;  /* 0x0000100201007387 */ /* 0x0001e80000100a00 */
[----:B------:R0:W-:Y:S02]  /*2600*/  STL [R1+0x4], R6 ;  /* 0x0000040601007387 */ /* 0x0001e40000100800 */
.L_x_119:
[----:B------:R-:W-:Y:S05]  /*2610*/  BSYNC.RECONVERGENT B1 ;  /* 0x0000000000017941 */ /* 0x000fea0003800200 */
.L_x_118:
[C---:B------:R-:W-:Y:S01]  /*2620*/  ISETP.GT.U32.AND P0, PT, R11.reuse, 0x3, PT ;  /* 0x000000030b00780c */ /* 0x040fe20003f04070 */
[----:B------:R-:W-:Y:S01]  /*2630*/  VIADD R12, R12, 0x1 ;  /* 0x000000010c0c7836 */ /* 0x000fe20000000000 */
[--C-:B------:R-:W-:Y:S02]  /*2640*/  SHF.R.U64 R11, R11, 0x2, R10.reuse ;  /* 0x000000020b0b7819 */ /* 0x100fe4000000120a */
[----:B------:R-:W-:Y:S02]  /*2650*/  ISETP.GT.U32.AND.EX P0, PT, R10, RZ, PT, P0 ;  /* 0x000000ff0a00720c */ /* 0x000fe40003f04100 */
[----:B------:R-:W-:-:S11]  /*2660*/  SHF.R.U32.HI R10, RZ, 0x2, R10 ;  /* 0x00000002ff0a7819 */ /* 0x000fd6000001160a */
[----:B------:R-:W-:Y:S05]  /*2670*/  @P0 BRA `(.L_x_126) ;  /* 0xffffffd800e40947 */ /* 0x000fea000383ffff */
.L_x_117:
[----:B------:R-:W-:Y:S05]  /*2680*/  BSYNC.RECONVERGENT B0 ;  /* 0x0000000000007941 */ /* 0x000fea0003800200 */
.L_x_116:
[----:B01----:R-:W0:Y:S02]  /*2690*/  LDC.64 R2, c[0x0][0x380] ;  /* 0x0000e000ff027b82 */ /* 0x003e240000000a00 */
[----:B0-----:R-:W-:-:S05]  /*26a0*/  IMAD.WIDE R2, R0, 0x4, R2 ;  /* 0x0000000400027825 */ /* 0x001fca00078e0202 */
[----:B------:R-:W-:Y:S04]  /*26b0*/  STG.E desc[UR6][R2.64], RZ ;  /* 0x000000ff02007986 */ /* 0x000fe8000c101906 */
[----:B------:R-:W-:Y:S04]  /*26c0*/  STG.E desc[UR6][R2.64+0x4], RZ ;  /* 0x000004ff02007986 */ /* 0x000fe8000c101906 */
[----:B------:R-:W-:Y:S01]  /*26d0*/  STG.E desc[UR6][R2.64+0x8], RZ ;  /* 0x000008ff02007986 */ /* 0x000fe2000c101906 */
[----:B------:R-:W-:Y:S05]  /*26e0*/  EXIT ;  /* 0x000000000000794d */ /* 0x000fea0003800000 */
.L_x_127:
        /* <DEDUP_REMOVED lines=9> */
.L_x_148:


//--------------------- .text.reset               --------------------------
	.section	.text.reset,"ax",@progbits
	.align	128
        .global         reset
        .type           reset,@function
        .size           reset,(.L_x_149 - reset)
        .other          reset,@"STO_CUDA_ENTRY STV_DEFAULT"
reset:
.text.reset:
[----:B------:R-:W0:Y:S01]  /*0000*/  LDC R1, c[0x0][0x37c] ;  /* 0x0000df00ff017b82 */ /* 0x000e220000000800 */
[----:B------:R-:W1:Y:S07]  /*0010*/  S2R R3, SR_TID.X ;  /* 0x0000000000037919 */ /* 0x000e6e0000002100 */
[----:B------:R-:W1:Y:S01]  /*0020*/  S2UR UR4, SR_CTAID.X ;  /* 0x00000000000479c3 */ /* 0x000e620000002500 */
[----:B------:R-:W2:Y:S01]  /*0030*/  LDCU UR5, c[0x0][0x3a0] ;  /* 0x00007400ff0577ac */ /* 0x000ea20008000800 */
[----:B------:R-:W-:Y:S01]  /*0040*/  IMAD.MOV.U32 R5, RZ, RZ, -0x266e14b1 ;  /* 0xd991eb4fff057424 */ /* 0x000fe200078e00ff */
[----:B------:R-:W-:Y:S01]  /*0050*/  BSSY.RECONVERGENT B0, `(.L_x_128) ;  /* 0x0000267000007945 */ /* 0x000fe20003800200 */
[----:B0-----:R-:W-:Y:S01]  /*0060*/  VIADD R1, R1, 0xffffffd0 ;  /* 0xffffffd001017836 */ /* 0x001fe20000000000 */
[----:B------:R-:W0:Y:S03]  /*0070*/  LDCU.64 UR6, c[0x0][0x358] ;  /* 0x00006b00ff0677ac */ /* 0x000e260008000a00 */
[----:B------:R-:W1:Y:S02]  /*0080*/  LDC R10, c[0x0][0x360] ;  /* 0x0000d800ff0a7b82 */ /* 0x000e640000000800 */
[----:B-1----:R-:W-:-:S04]  /*0090*/  IMAD R10, R10, UR4, R3 ;  /* 0x000000040a0a7c24 */ /* 0x002fc8000f8e0203 */
[----:B--2---:R-:W-:-:S05]  /*00a0*/  VIADD R2, R10, UR5 ;  /* 0x000000050a027c36 */ /* 0x004fca0008000000 */
[C---:B------:R-:W-:Y:S02]  /*00b0*/  LOP3.LUT R0, R2.reuse, 0xaad26b49, RZ, 0x3c, !PT ;  /* 0xaad26b4902007812 */ /* 0x040fe400078e3cff */
[----:B------:R-:W-:-:S03]  /*00c0*/  ISETP.GT.AND P0, PT, R2, -0x1, PT ;  /* 0xffffffff0200780c */ /* 0x000fc60003f04270 */
[----:B------:R-:W-:Y:S01]  /*00d0*/  IMAD R0, R0, 0x4182bed5, RZ ;  /* 0x4182bed500007824 */ /* 0x000fe200078e02ff */
[----:B------:R-:W-:Y:S02]  /*00e0*/  SEL R5, R5, 0x8bf16996, P0 ;  /* 0x8bf1699605057807 */ /* 0x000fe40000000000 */
[----:B------:R-:W-:Y:S01]  /*00f0*/  ISETP.NE.AND P0, PT, R10, RZ, PT ;  /* 0x000000ff0a00720c */ /* 0x000fe20003f05270 */
[C---:B------:R-:W-:Y:S01]  /*0100*/  VIADD R7, R0.reuse, 0x583f19 ;  /* 0x00583f1900077836 */ /* 0x040fe20000000000 */
[C---:B------:R-:W-:Y:S01]  /*0110*/  IADD3 R4, PT, PT, R5.reuse, 0x64f0c9, R0 ;  /* 0x0064f0c905047810 */ /* 0x040fe20007ffe000 */
[C---:B------:R-:W-:Y:S01]  /*0120*/  VIADD R3, R5.reuse, 0x1f123bb5 ;  /* 0x1f123bb505037836 */ /* 0x040fe20000000000 */
[----:B------:R-:W-:Y:S01]  /*0130*/  LOP3.LUT R6, R5, 0x5491333, RZ, 0x3c, !PT ;  /* 0x0549133305067812 */ /* 0x000fe200078e3cff */
[C---:B------:R-:W-:Y:S01]  /*0140*/  VIADD R5, R0.reuse, 0x75bcd15 ;  /* 0x075bcd1500057836 */ /* 0x040fe20000000000 */
[----:B------:R-:W-:-:S03]  /*0150*/  LOP3.LUT R2, R0, 0x159a55e5, RZ, 0x3c, !PT ;  /* 0x159a55e500027812 */ /* 0x000fc600078e3cff */
[----:B------:R1:W-:Y:S04]  /*0160*/  STL.64 [R1+0x10], R6 ;  /* 0x0000100601007387 */ /* 0x0003e80000100a00 */
[----:B------:R1:W-:Y:S04]  /*0170*/  STL.64 [R1], R4 ;  /* 0x0000000401007387 */ /* 0x0003e80000100a00 */
[----:B------:R1:W-:Y:S01]  /*0180*/  STL.64 [R1+0x8], R2 ;  /* 0x0000080201007387 */ /* 0x0003e20000100a00 */
[----:B0-----:R-:W-:Y:S05]  /*0190*/  @!P0 BRA `(.L_x_129) ;  /* 0x0000002400488947 */ /* 0x001fea0003800000 */
[--C-:B------:R-:W-:Y:S01]  /*01a0*/  SHF.R.S32.HI R11, RZ, 0x1f, R10.reuse ;  /* 0x0000001fff0b7819 */ /* 0x100fe2000001140a */
[----:B------:R-:W-:Y:S02]  /*01b0*/  IMAD.MOV.U32 R12, RZ, RZ, R10 ;  /* 0x000000ffff0c7224 */ /* 0x000fe400078e000a */
[----:B------:R-:W-:-:S07]  /*01c0*/  IMAD.MOV.U32 R13, RZ, RZ, RZ ;  /* 0x000000ffff0d7224 */ /* 0x000fce00078e00ff */
.L_x_138:
[----:B------:R-:W-:Y:S01]  /*01d0*/  LOP3.LUT R0, R12, 0x3, RZ, 0xc0, !PT ;  /* 0x000000030c007812 */ /* 0x000fe200078ec0ff */
[----:B------:R-:W-:Y:S03]  /*01e0*/  BSSY.RECONVERGENT B1, `(.L_x_130) ;  /* 0x0000247000017945 */ /* 0x000fe60003800200 */
[----:B------:R-:W-:-:S04]  /*01f0*/  ISETP.NE.U32.AND P0, PT, R0, RZ, PT ;  /* 0x000000ff0000720c */ /* 0x000fc80003f05070 */
[----:B------:R-:W-:-:S13]  /*0200*/  ISETP.NE.AND.EX P0, PT, RZ, RZ, PT, P0 ;  /* 0x000000ffff00720c */ /* 0x000fda0003f05300 */
[----:B0-----:R-:W-:Y:S05]  /*0210*/  @!P0 BRA `(.L_x_131) ;  /* 0x00000024000c8947 */ /* 0x001fea0003800000 */
[----:B------:R-:W0:Y:S01]  /*0220*/  LDC.64 R8, c[0x4][0x8] ;  /* 0x01000200ff087b82 */ /* 0x000e220000000a00 */
[----:B------:R-:W-:Y:S01]  /*0230*/  IMAD.MOV.U32 R0, RZ, RZ, RZ ;  /* 0x000000ffff007224 */ /* 0x000fe200078e00ff */
[----:B-1----:R-:W-:Y:S02]  /*0240*/  CS2R R6, SRZ ;  /* 0x0000000000067805 */ /* 0x002fe4000001ff00 */
[----:B------:R-:W-:Y:S01]  /*0250*/  CS2R R2, SRZ ;  /* 0x0000000000027805 */ /* 0x000fe2000001ff00 */
[----:B------:R-:W-:Y:S02]  /*0260*/  IMAD.MOV.U32 R5, RZ, RZ, RZ ;  /* 0x000000ffff057224 */ /* 0x000fe400078e00ff */
[----:B0-----:R-:W-:-:S07]  /*0270*/  IMAD.WIDE.U32 R8, R13, 0xc80, R8 ;  /* 0x00000c800d087825 */ /* 0x001fce00078e0008 */
.L_x_133:
[----:B------:R-:W-:-:S06]  /*0280*/  IMAD R16, R0, 0x4, R1 ;  /* 0x0000000400107824 */ /* 0x000fcc00078e0201 */
[----:B------:R-:W5:Y:S01]  /*0290*/  LDL R16, [R16+0x4] ;  /* 0x0000040010107983 */ /* 0x000f620000100800 */
[----:B------:R-:W-:-:S05]  /*02a0*/  UMOV UR4, URZ ;  /* 0x000000ff00047c82 */ /* 0x000fca0008000000 */
.L_x_132:
        /* <DEDUP_REMOVED lines=12> */
[----:B------:R-:W4:Y:S04]  /*0370*/  @P4 LDG.E R28, desc[UR6][R14.64+0x60] ;  /* 0x000060060e1c4981 */ /* 0x000f28000c1e1900 */
[----:B------:R-:W4:Y:S04]  /*0380*/  @!P0 LDG.E R18, desc[UR6][R14.64] ;  /* 0x000000060e128981 */ /* 0x000f28000c1e1900 */
[----:B------:R-:W4:Y:S04]  /*0390*/  @!P0 LDG.E R17, desc[UR6][R14.64+0x4] ;  /* 0x000004060e118981 */ /* 0x000f28000c1e1900 */
[----:B------:R-:W4:Y:S04]  /*03a0*/  @P5 LDG.E R19, desc[UR6][R14.64+0x74] ;  /* 0x000074060e135981 */ /* 0x000f28000c1e1900 */
[----:B------:R-:W4:Y:S04]  /*03b0*/  @P1 LDG.E R23, desc[UR6][R14.64+0x20] ;  /* 0x000020060e171981 */ /* 0x000f28000c1e1900 */
[----:B------:R-:W4:Y:S01]  /*03c0*/  @P3 LDG.E R25, desc[UR6][R14.64+0x48] ;  /* 0x000048060e193981 */ /* 0x000f22000c1e1900 */
[----:B--2---:R-:W-:-:S03]  /*03d0*/  @!P0 LOP3.LUT R7, R7, R20, RZ, 0x3c, !PT ;  /* 0x0000001407078212 */ /* 0x004fc600078e3cff */
[----:B------:R-:W2:Y:S01]  /*03e0*/  @P1 LDG.E R20, desc[UR6][R14.64+0x14] ;  /* 0x000014060e141981 */ /* 0x000ea2000c1e1900 */
[----:B---3--:R-:W-:-:S03]  /*03f0*/  @P1 LOP3.LUT R7, R7, R22, RZ, 0x3c, !PT ;  /* 0x0000001607071212 */ /* 0x008fc600078e3cff */
[----:B------:R-:W3:Y:S01]  /*0400*/  @P1 LDG.E R22, desc[UR6][R14.64+0x1c] ;  /* 0x00001c060e161981 */ /* 0x000ee2000c1e1900 */
[----:B----4-:R-:W-:-:S03]  /*0410*/  @P2 LOP3.LUT R7, R7, R24, RZ, 0x3c, !PT ;  /* 0x0000001807072212 */ /* 0x010fc600078e3cff */
[----:B------:R-:W4:Y:S01]  /*0420*/  @P2 LDG.E R24, desc[UR6][R14.64+0x28] ;  /* 0x000028060e182981 */ /* 0x000f22000c1e1900 */
[----:B------:R-:W-:-:S03]  /*0430*/  @P3 LOP3.LUT R7, R7, R26, RZ, 0x3c, !PT ;  /* 0x0000001a07073212 */ /* 0x000fc600078e3cff */
[----:B------:R-:W3:Y:S01]  /*0440*/  @P6 LDG.E R26, desc[UR6][R14.64+0x88] ;  /* 0x000088060e1a6981 */ /* 0x000ee2000c1e1900 */
[----:B------:R-:W-:Y:S02]  /*0450*/  @P4 LOP3.LUT R7, R7, R28, RZ, 0x3c, !PT ;  /* 0x0000001c07074212 */ /* 0x000fe400078e3cff */
[----:B------:R-:W-:Y:S02]  /*0460*/  @!P0 LOP3.LUT R5, R5, R18, RZ, 0x3c, !PT ;  /* 0x0000001205058212 */ /* 0x000fe400078e3cff */
[----:B------:R-:W3:Y:S01]  /*0470*/  @!P0 LDG.E R18, desc[UR6][R14.64+0x8] ;  /* 0x000008060e128981 */ /* 0x000ee2000c1e1900 */
[----:B------:R-:W-:-:S03]  /*0480*/  @!P0 LOP3.LUT R2, R2, R17, RZ, 0x3c, !PT ;  /* 0x0000001102028212 */ /* 0x000fc600078e3cff */
[----:B------:R-:W3:Y:S01]  /*0490*/  @!P0 LDG.E R17, desc[UR6][R14.64+0xc] ;  /* 0x00000c060e118981 */ /* 0x000ee2000c1e1900 */
[----:B------:R-:W-:-:S03]  /*04a0*/  @P5 LOP3.LUT R7, R7, R19, RZ, 0x3c, !PT ;  /* 0x0000001307075212 */ /* 0x000fc600078e3cff */
[----:B------:R-:W3:Y:S01]  /*04b0*/  @P1 LDG.E R19, desc[UR6][R14.64+0x18] ;  /* 0x000018060e131981 */ /* 0x000ee2000c1e1900 */
[----:B--2---:R-:W-:-:S03]  /*04c0*/  @P1 LOP3.LUT R5, R5, R20, RZ, 0x3c, !PT ;  /* 0x0000001405051212 */ /* 0x004fc600078e3cff */
[----:B------:R-:W2:Y:S01]  /*04d0*/  @P3 LDG.E R20, desc[UR6][R14.64+0x3c] ;  /* 0x00003c060e143981 */ /* 0x000ea2000c1e1900 */
[----:B----4-:R-:W-:-:S03]  /*04e0*/  @P2 LOP3.LUT R5, R5, R24, RZ, 0x3c, !PT ;  /* 0x0000001805052212 */ /* 0x010fc600078e3cff */
[----:B------:R-:W4:Y:S01]  /*04f0*/  @P4 LDG.E R24, desc[UR6][R14.64+0x50] ;  /* 0x000050060e184981 */ /* 0x000f22000c1e1900 */
[----:B---3--:R-:W-:-:S03]  /*0500*/  @!P0 LOP3.LUT R3, R3, R18, RZ, 0x3c, !PT ;  /* 0x0000001203038212 */ /* 0x008fc600078e3cff */
[----:B------:R-:W3:Y:S01]  /*0510*/  @P2 LDG.E R18, desc[UR6][R14.64+0x30] ;  /* 0x000030060e122981 */ /* 0x000ee2000c1e1900 */
[----:B------:R-:W-:-:S03]  /*0520*/  @!P0 LOP3.LUT R6, R6, R17, RZ, 0x3c, !PT ;  /* 0x0000001106068212 */ /* 0x000fc600078e3cff */
[----:B------:R-:W3:Y:S01]  /*0530*/  @P2 LDG.E R17, desc[UR6][R14.64+0x2c] ;  /* 0x00002c060e112981 */ /* 0x000ee2000c1e1900 */
[----:B------:R-:W-:-:S03]  /*0540*/  @P1 LOP3.LUT R2, R2, R19, RZ, 0x3c, !PT ;  /* 0x0000001302021212 */ /* 0x000fc600078e3cff */
[----:B------:R-:W3:Y:S01]  /*0550*/  @P2 LDG.E R19, desc[UR6][R14.64+0x34] ;  /* 0x000034060e132981 */ /* 0x000ee2000c1e1900 */
[----:B------:R-:W-:Y:S02]  /*0560*/  @P1 LOP3.LUT R3, R3, R22, RZ, 0x3c, !PT ;  /* 0x0000001603031212 */ /* 0x000fe400078e3cff */
[----:B------:R-:W-:Y:S01]  /*0570*/  @P1 LOP3.LUT R6, R6, R23, RZ, 0x3c, !PT ;  /* 0x0000001706061212 */ /* 0x000fe200078e3cff */
[----:B------:R-:W3:Y:S04]  /*0580*/  @P3 LDG.E R22, desc[UR6][R14.64+0x44] ;  /* 0x000044060e163981 */ /* 0x000ee8000c1e1900 */
[----:B------:R-:W3:Y:S01]  /*0590*/  @P3 LDG.E R23, desc[UR6][R14.64+0x40] ;  /* 0x000040060e173981 */ /* 0x000ee2000c1e1900 */
[----:B--2---:R-:W-:-:S03]  /*05a0*/  @P3 LOP3.LUT R5, R5, R20, RZ, 0x3c, !PT ;  /* 0x0000001405053212 */ /* 0x004fc600078e3cff */
[----:B------:R-:W2:Y:S01]  /*05b0*/  @P5 LDG.E R20, desc[UR6][R14.64+0x64] ;  /* 0x000064060e145981 */ /* 0x000ea2000c1e1900 */
[----:B----4-:R-:W-:-:S03]  /*05c0*/  @P4 LOP3.LUT R5, R5, R24, RZ, 0x3c, !PT ;  /* 0x0000001805054212 */ /* 0x010fc600078e3cff */
[----:B------:R-:W4:Y:S01]  /*05d0*/  @P6 LDG.E R24, desc[UR6][R14.64+0x78] ;  /* 0x000078060e186981 */ /* 0x000f22000c1e1900 */
[----:B---3--:R-:W-:-:S03]  /*05e0*/  @P2 LOP3.LUT R3, R3, R18, RZ, 0x3c, !PT ;  /* 0x0000001203032212 */ /* 0x008fc600078e3cff */
[----:B------:R-:W3:Y:S01]  /*05f0*/  @P4 LDG.E R18, desc[UR6][R14.64+0x58] ;  /* 0x000058060e124981 */ /* 0x000ee2000c1e1900 */
[----:B------:R-:W-:-:S03]  /*0600*/  @P2 LOP3.LUT R2, R2, R17, RZ, 0x3c, !PT ;  /* 0x0000001102022212 */ /* 0x000fc600078e3cff */
[----:B------:R-:W3:Y:S01]  /*0610*/  @P4 LDG.E R17, desc[UR6][R14.64+0x54] ;  /* 0x000054060e114981 */ /* 0x000ee2000c1e1900 */
[----:B------:R-:W-:-:S03]  /*0620*/  @P2 LOP3.LUT R6, R6, R19, RZ, 0x3c, !PT ;  /* 0x0000001306062212 */ /* 0x000fc600078e3cff */
[----:B------:R-:W3:Y:S01]  /*0630*/  @P4 LDG.E R19, desc[UR6][R14.64+0x5c] ;  /* 0x00005c060e134981 */ /* 0x000ee2000c1e1900 */
[----:B------:R-:W-:Y:S02]  /*0640*/  @P3 LOP3.LUT R3, R3, R22, RZ, 0x3c, !PT ;  /* 0x0000001603033212 */ /* 0x000fe400078e3cff */
[----:B------:R-:W-:Y:S01]  /*0650*/  @P3 LOP3.LUT R6, R6, R25, RZ, 0x3c, !PT ;  /* 0x0000001906063212 */ /* 0x000fe200078e3cff */
[----:B------:R-:W3:Y:S01]  /*0660*/  @P5 LDG.E R22, desc[UR6][R14.64+0x6c] ;  /* 0x00006c060e165981 */ /* 0x000ee2000c1e1900 */
[----:B------:R-:W-:-:S03]  /*0670*/  @P3 LOP3.LUT R2, R2, R23, RZ, 0x3c, !PT ;  /* 0x0000001702023212 */ /* 0x000fc600078e3cff */
[----:B------:R-:W3:Y:S04]  /*0680*/  @P5 LDG.E R23, desc[UR6][R14.64+0x68] ;  /* 0x000068060e175981 */ /* 0x000ee8000c1e1900 */
[----:B------:R-:W3:Y:S01]  /*0690*/  @P5 LDG.E R25, desc[UR6][R14.64+0x70] ;  /* 0x000070060e195981 */ /* 0x000ee2000c1e1900 */
[----:B------:R-:W-:Y:S02]  /*06a0*/  LOP3.LUT P0, RZ, R21, 0x80, RZ, 0xc0, !PT ;  /* 0x0000008015ff7812 */ /* 0x000fe4000780c0ff */
[----:B--2---:R-:W-:-:S11]  /*06b0*/  @P5 LOP3.LUT R5, R5, R20, RZ, 0x3c, !PT ;  /* 0x0000001405055212 */ /* 0x004fd600078e3cff */
        /* <DEDUP_REMOVED lines=15> */
[----:B------:R-:W-:Y:S02]  /*07b0*/  @P6 LOP3.LUT R7, R7, R26, RZ, 0x3c, !PT ;  /* 0x0000001a07076212 */ /* 0x000fe400078e3cff */
[----:B--2---:R-:W-:Y:S02]  /*07c0*/  @P0 LOP3.LUT R5, R5, R20, RZ, 0x3c, !PT ;  /* 0x0000001405050212 */ /* 0x004fe400078e3cff */
[----:B----4-:R-:W-:Y:S02]  /*07d0*/  @P0 LOP3.LUT R7, R7, R24, RZ, 0x3c, !PT ;  /* 0x0000001807070212 */ /* 0x010fe400078e3cff */
[----:B---3--:R-:W-:Y:S02]  /*07e0*/  @P6 LOP3.LUT R3, R3, R18, RZ, 0x3c, !PT ;  /* 0x0000001203036212 */ /* 0x008fe400078e3cff */
[----:B------:R-:W-:Y:S02]  /*07f0*/  @P6 LOP3.LUT R2, R2, R17, RZ, 0x3c, !PT ;  /* 0x0000001102026212 */ /* 0x000fe400078e3cff */
[----:B------:R-:W-:-:S02]  /*0800*/  @P6 LOP3.LUT R6, R6, R19, RZ, 0x3c, !PT ;  /* 0x0000001306066212 */ /* 0x000fc400078e3cff */
[----:B------:R-:W-:Y:S02]  /*0810*/  @P0 LOP3.LUT R3, R3, R22, RZ, 0x3c, !PT ;  /* 0x0000001603030212 */ /* 0x000fe400078e3cff */
[----:B------:R-:W-:Y:S02]  /*0820*/  @P0 LOP3.LUT R2, R2, R23, RZ, 0x3c, !PT ;  /* 0x0000001702020212 */ /* 0x000fe400078e3cff */
        /* <DEDUP_REMOVED lines=22> */
[----:B------:R-:W4:Y:S01]  /*0990*/  @P2 LDG.E R22, desc[UR6][R14.64+0xd0] ;  /* 0x0000d0060e162981 */ /* 0x000f22000c1e1900 */
[----:B------:R-:W-:-:S03]  /*09a0*/  @P1 LOP3.LUT R5, R5, R24, RZ, 0x3c, !PT ;  /* 0x0000001805051212 */ /* 0x000fc600078e3cff */
[----:B------:R-:W4:Y:S01]  /*09b0*/  @P3 LDG.E R21, desc[UR6][R14.64+0xe0] ;  /* 0x0000e0060e153981 */ /* 0x000f22000c1e1900 */
[----:B------:R-:W-:-:S03]  /*09c0*/  @P1 LOP3.LUT R3, R3, R26, RZ, 0x3c, !PT ;  /* 0x0000001a03031212 */ /* 0x000fc600078e3cff */
[----:B------:R-:W4:Y:S01]  /*09d0*/  @P2 LDG.E R24, desc[UR6][R14.64+0xd8] ;  /* 0x0000d8060e182981 */ /* 0x000f22000c1e1900 */
[----:B------:R-:W-:-:S03]  /*09e0*/  @P1 LOP3.LUT R2, R2, R23, RZ, 0x3c, !PT ;  /* 0x0000001702021212 */ /* 0x000fc600078e3cff */
[----:B------:R-:W4:Y:S01]  /*09f0*/  @P3 LDG.E R26, desc[UR6][R14.64+0xdc] ;  /* 0x0000dc060e1a3981 */ /* 0x000f22000c1e1900 */
[----:B------:R-:W-:-:S03]  /*0a00*/  @P1 LOP3.LUT R7, R7, R28, RZ, 0x3c, !PT ;  /* 0x0000001c07071212 */ /* 0x000fc600078e3cff */
[----:B------:R-:W4:Y:S04]  /*0a10*/  @P3 LDG.E R28, desc[UR6][R14.64+0xe4] ;  /* 0x0000e4060e1c3981 */ /* 0x000f28000c1e1900 */
[----:B------:R-:W4:Y:S01]  /*0a20*/  @P3 LDG.E R23, desc[UR6][R14.64+0xe8] ;  /* 0x0000e8060e173981 */ /* 0x000f22000c1e1900 */
[----:B--2---:R-:W-:-:S03]  /*0a30*/  @P2 LOP3.LUT R5, R5, R18, RZ, 0x3c, !PT ;  /* 0x0000001205052212 */ /* 0x004fc600078e3cff */
[----:B------:R-:W2:Y:S01]  /*0a40*/  @P4 LDG.E R18, desc[UR6][R14.64+0xf0] ;  /* 0x0000f0060e124981 */ /* 0x000ea2000c1e1900 */
[----:B---3--:R-:W-:Y:S02]  /*0a50*/  @P2 LOP3.LUT R2, R2, R17, RZ, 0x3c, !PT ;  /* 0x0000001102022212 */ /* 0x008fe400078e3cff */
[----:B------:R-:W-:Y:S01]  /*0a60*/  @P1 LOP3.LUT R6, R6, R25, RZ, 0x3c, !PT ;  /* 0x0000001906061212 */ /* 0x000fe200078e3cff */
[----:B------:R-:W3:Y:S03]  /*0a70*/  @P5 LDG.E R17, desc[UR6][R14.64+0x110] ;  /* 0x000110060e115981 */ /* 0x000ee6000c1e1900 */
[----:B----4-:R-:W-:Y:S02]  /*0a80*/  @P2 LOP3.LUT R6, R6, R19, RZ, 0x3c, !PT ;  /* 0x0000001306062212 */ /* 0x010fe400078e3cff */
[----:B------:R-:W4:Y:S01]  /*0a90*/  @P4 LDG.E R19, desc[UR6][R14.64+0xf4] ;  /* 0x0000f4060e134981 */ /* 0x000f22000c1e1900 */
        /* <DEDUP_REMOVED lines=12> */
[----:B--2---:R-:W-:-:S03]  /*0b60*/  @P4 LOP3.LUT R5, R5, R18, RZ, 0x3c, !PT ;  /* 0x0000001205054212 */ /* 0x004fc600078e3cff */
[----:B------:R-:W2:Y:S01]  /*0b70*/  @P5 LDG.E R18, desc[UR6][R14.64+0x114] ;  /* 0x000114060e125981 */ /* 0x000ea2000c1e1900 */
[----:B------:R-:W-:-:S03]  /*0b80*/  @P3 LOP3.LUT R7, R7, R20, RZ, 0x3c, !PT ;  /* 0x0000001407073212 */ /* 0x000fc600078e3cff */
[----:B------:R-:W2:Y:S01]  /*0b90*/  @P6 LDG.E R20, desc[UR6][R14.64+0x118] ;  /* 0x000118060e146981 */ /* 0x000ea2000c1e1900 */
[----:B----4-:R-:W-:-:S03]  /*0ba0*/  @P4 LOP3.LUT R2, R2, R19, RZ, 0x3c, !PT ;  /* 0x0000001302024212 */ /* 0x010fc600078e3cff */
[----:B------:R-:W4:Y:S01]  /*0bb0*/  @P6 LDG.E R19, desc[UR6][R14.64+0x11c] ;  /* 0x00011c060e136981 */ /* 0x000f22000c1e1900 */
[----:B---3--:R-:W-:-:S03]  /*0bc0*/  @P4 LOP3.LUT R3, R3, R22, RZ, 0x3c, !PT ;  /* 0x0000001603034212 */ /* 0x008fc600078e3cff */
[----:B------:R-:W3:Y:S01]  /*0bd0*/  @P6 LDG.E R22, desc[UR6][R14.64+0x120] ;  /* 0x000120060e166981 */ /* 0x000ee2000c1e1900 */
[----:B------:R-:W-:-:S03]  /*0be0*/  @P4 LOP3.LUT R6, R6, R21, RZ, 0x3c, !PT ;  /* 0x0000001506064212 */ /* 0x000fc600078e3cff */
[----:B------:R-:W3:Y:S01]  /*0bf0*/  @P0 LDG.E R21, desc[UR6][R14.64+0x130] ;  /* 0x000130060e150981 */ /* 0x000ee2000c1e1900 */
[----:B------:R-:W-:Y:S02]  /*0c00*/  @P4 LOP3.LUT R7, R7, R24, RZ, 0x3c, !PT ;  /* 0x0000001807074212 */ /* 0x000fe400078e3cff */
[----:B------:R-:W-:Y:S01]  /*0c10*/  @P5 LOP3.LUT R6, R6, R17, RZ, 0x3c, !PT ;  /* 0x0000001106065212 */ /* 0x000fe200078e3cff */
[----:B------:R-:W3:Y:S01]  /*0c20*/  @P6 LDG.E R24, desc[UR6][R14.64+0x128] ;  /* 0x000128060e186981 */ /* 0x000ee2000c1e1900 */
[----:B------:R-:W-:-:S03]  /*0c30*/  @P5 LOP3.LUT R5, R5, R26, RZ, 0x3c, !PT ;  /* 0x0000001a05055212 */ /* 0x000fc600078e3cff */
[----:B------:R-:W3:Y:S01]  /*0c40*/  @P6 LDG.E R17, desc[UR6][R14.64+0x124] ;  /* 0x000124060e116981 */ /* 0x000ee2000c1e1900 */
[----:B------:R-:W-:-:S03]  /*0c50*/  @P5 LOP3.LUT R3, R3, R28, RZ, 0x3c, !PT ;  /* 0x0000001c03035212 */ /* 0x000fc600078e3cff */
[----:B------:R-:W3:Y:S01]  /*0c60*/  @P0 LDG.E R26, desc[UR6][R14.64+0x12c] ;  /* 0x00012c060e1a0981 */ /* 0x000ee2000c1e1900 */
[----:B------:R-:W-:-:S03]  /*0c70*/  @P5 LOP3.LUT R2, R2, R23, RZ, 0x3c, !PT ;  /* 0x0000001702025212 */ /* 0x000fc600078e3cff */
[----:B------:R-:W3:Y:S04]  /*0c80*/  @P0 LDG.E R28, desc[UR6][R14.64+0x13c] ;  /* 0x00013c060e1c0981 */ /* 0x000ee8000c1e1900 */
[----:B------:R-:W3:Y:S01]  /*0c90*/  @P0 LDG.E R23, desc[UR6][R14.64+0x138] ;  /* 0x000138060e170981 */ /* 0x000ee2000c1e1900 */
[----:B--2---:R-:W-:-:S03]  /*0ca0*/  @P5 LOP3.LUT R7, R7, R18, RZ, 0x3c, !PT ;  /* 0x0000001207075212 */ /* 0x004fc600078e3cff */
[----:B------:R-:W2:Y:S01]  /*0cb0*/  @P0 LDG.E R18, desc[UR6][R14.64+0x134] ;  /* 0x000134060e120981 */ /* 0x000ea2000c1e1900 */
[----:B------:R-:W-:-:S04]  /*0cc0*/  UIADD3 UR4, UPT, UPT, UR4, 0x10, URZ ;  /* 0x0000001004047890 */ /* 0x000fc8000fffe0ff */
[----:B------:R-:W-:Y:S01]  /*0cd0*/  UISETP.NE.AND UP0, UPT, UR4, 0x20, UPT ;  /* 0x000000200400788c */ /* 0x000fe2000bf05270 */
[----:B------:R-:W-:Y:S02]  /*0ce0*/  @P6 LOP3.LUT R5, R5, R20, RZ, 0x3c, !PT ;  /* 0x0000001405056212 */ /* 0x000fe400078e3cff */
[----:B----4-:R-:W-:Y:S02]  /*0cf0*/  @P6 LOP3.LUT R2, R2, R19, RZ, 0x3c, !PT ;  /* 0x0000001302026212 */ /* 0x010fe400078e3cff */
[----:B---3--:R-:W-:Y:S02]  /*0d00*/  @P6 LOP3.LUT R3, R3, R22, RZ, 0x3c, !PT ;  /* 0x0000001603036212 */ /* 0x008fe400078e3cff */
[----:B------:R-:W-:Y:S02]  /*0d10*/  @P0 LOP3.LUT R2, R2, R21, RZ, 0x3c, !PT ;  /* 0x0000001502020212 */ /* 0x000fe400078e3cff */
[----:B------:R-:W-:Y:S02]  /*0d20*/  @P6 LOP3.LUT R7, R7, R24, RZ, 0x3c, !PT ;  /* 0x0000001807076212 */ /* 0x000fe400078e3cff */
[----:B------:R-:W-:-:S02]  /*0d30*/  @P6 LOP3.LUT R6, R6, R17, RZ, 0x3c, !PT ;  /* 0x0000001106066212 */ /* 0x000fc400078e3cff */
[----:B------:R-:W-:Y:S02]  /*0d40*/  @P0 LOP3.LUT R5, R5, R26, RZ, 0x3c, !PT ;  /* 0x0000001a05050212 */ /* 0x000fe400078e3cff */
[----:B------:R-:W-:Y:S02]  /*0d50*/  @P0 LOP3.LUT R7, R7, R28, RZ, 0x3c, !PT ;  /* 0x0000001c07070212 */ /* 0x000fe400078e3cff */
[----:B------:R-:W-:Y:S02]  /*0d60*/  @P0 LOP3.LUT R6, R6, R23, RZ, 0x3c, !PT ;  /* 0x0000001706060212 */ /* 0x000fe400078e3cff */
[----:B--2---:R-:W-:Y:S01]  /*0d70*/  @P0 LOP3.LUT R3, R3, R18, RZ, 0x3c, !PT ;  /* 0x0000001203030212 */ /* 0x004fe200078e3cff */
[----:B------:R-:W-:Y:S06]  /*0d80*/  BRA.U UP0, `(.L_x_132) ;  /* 0xfffffff500487547 */ /* 0x000fec000b83ffff */
[----:B------:R-:W-:-:S05]  /*0d90*/  VIADD R0, R0, 0x1 ;  /* 0x0000000100007836 */ /* 0x000fca0000000000 */
[----:B------:R-:W-:-:S13]  /*0da0*/  ISETP.NE.AND P0, PT, R0, 0x5, PT ;  /* 0x000000050000780c */ /* 0x000fda0003f05270 */
[----:B------:R-:W-:Y:S05]  /*0db0*/  @P0 BRA `(.L_x_133) ;  /* 0xfffffff400300947 */ /* 0x000fea000383ffff */
[----:B------:R-:W-:Y:S01]  /*0dc0*/  LOP3.LUT R0, R12, 0x3, RZ, 0xc0, !PT ;  /* 0x000000030c007812 */ /* 0x000fe200078ec0ff */
[----:B------:R0:W-:Y:S03]  /*0dd0*/  STL.64 [R1+0x10], R6 ;  /* 0x0000100601007387 */ /* 0x0001e60000100a00 */
[----:B------:R-:W-:Y:S01]  /*0de0*/  ISETP.NE.U32.AND P0, PT, R0, 0x1, PT ;  /* 0x000000010000780c */ /* 0x000fe20003f05070 */
[----:B------:R0:W-:Y:S03]  /*0df0*/  STL [R1+0x4], R5 ;  /* 0x0000040501007387 */ /* 0x0001e60000100800 */
[----:B------:R-:W-:Y:S01]  /*0e00*/  ISETP.NE.AND.EX P0, PT, RZ, RZ, PT, P0 ;  /* 0x000000ffff00720c */ /* 0x000fe20003f05300 */
[----:B------:R0:W-:-:S12]  /*0e10*/  STL.64 [R1+0x8], R2 ;  /* 0x0000080201007387 */ /* 0x0001d80000100a00 */
[----:B0-----:R-:W-:Y:S05]  /*0e20*/  @!P0 BRA `(.L_x_131) ;  /* 0x0000001800088947 */ /* 0x001fea0003800000 */
[----:B------:R-:W-:Y:S01]  /*0e30*/  UMOV UR4, URZ ;  /* 0x000000ff00047c82 */ /* 0x000fe20008000000 */
[----:B------:R-:W-:Y:S01]  /*0e40*/  UMOV UR5, URZ ;  /* 0x000000ff00057c82 */ /* 0x000fe20008000000 */
[----:B------:R-:W-:Y:S02]  /*0e50*/  IMAD.MOV.U32 R0, RZ, RZ, RZ ;  /* 0x000000ffff007224 */ /* 0x000fe400078e00ff */
[----:B------:R-:W-:Y:S02]  /*0e60*/  IMAD.MOV.U32 R6, RZ, RZ, RZ ;  /* 0x000000ffff067224 */ /* 0x000fe400078e00ff */
[----:B------:R-:W-:Y:S02]  /*0e70*/  IMAD.MOV.U32 R5, RZ, RZ, RZ ;  /* 0x000000ffff057224 */ /* 0x000fe400078e00ff */
[----:B------:R-:W-:Y:S02]  /*0e80*/  IMAD.U32 R7, RZ, RZ, UR4 ;  /* 0x00000004ff077e24 */ /* 0x000fe4000f8e00ff */
[----:B------:R-:W-:-:S02]  /*0e90*/  IMAD.U32 R3, RZ, RZ, UR4 ;  /* 0x00000004ff037e24 */ /* 0x000fc4000f8e00ff */
[----:B------:R-:W-:-:S07]  /*0ea0*/  IMAD.U32 R2, RZ, RZ, UR5 ;  /* 0x00000005ff027e24 */ /* 0x000fce000f8e00ff */
.L_x_135:
[----:B------:R-:W-:-:S06]  /*0eb0*/  IMAD R16, R0, 0x4, R1 ;  /* 0x0000000400107824 */ /* 0x000fcc00078e0201 */
[----:B------:R-:W5:Y:S01]  /*0ec0*/  LDL R16, [R16+0x4] ;  /* 0x0000040010107983 */ /* 0x000f620000100800 */
[----:B------:R-:W-:-:S05]  /*0ed0*/  UMOV UR4, URZ ;  /* 0x000000ff00047c82 */ /* 0x000fca0008000000 */
.L_x_134:
        /* <DEDUP_REMOVED lines=178> */
[----:B------:R0:W-:Y:S03]  /*1a00*/  STL [R1+0x4], R5 ;  /* 0x0000040501007387 */ /* 0x0001e60000100800 */
[----:B------:R-:W-:Y:S01]  /*1a10*/  ISETP.NE.U32.AND P0, PT, R0, 0x3, PT ;  /* 0x000000030000780c */ /* 0x000fe20003f05070 */
[----:B------:R0:W-:Y:S03]  /*1a20*/  STL.64 [R1+0x8], R2 ;  /* 0x0000080201007387 */ /* 0x0001e60000100a00 */
[----:B------:R-:W-:Y:S01]  /*1a30*/  ISETP.NE.AND.EX P0, PT, RZ, RZ, PT, P0 ;  /* 0x000000ffff00720c */ /* 0x000fe20003f05300 */
[----:B------:R0:W-:-:S12]  /*1a40*/  STL.64 [R1+0x10], R6 ;  /* 0x0000100601007387 */ /* 0x0001d80000100a00 */
[----:B0-----:R-:W-:Y:S05]  /*1a50*/  @P0 BRA `(.L_x_131) ;  /* 0x0000000800fc0947 */ /* 0x001fea0003800000 */
        /* <DEDUP_REMOVED lines=8> */
.L_x_137:
[----:B------:R-:W-:-:S06]  /*1ae0*/  IMAD R16, R0, 0x4, R1 ;  /* 0x0000000400107824 */ /* 0x000fcc00078e0201 */
[----:B------:R-:W5:Y:S01]  /*1af0*/  LDL R16, [R16+0x4] ;  /* 0x0000040010107983 */ /* 0x000f620000100800 */
[----:B------:R-:W-:-:S05]  /*1b00*/  UMOV UR4, URZ ;  /* 0x000000ff00047c82 */ /* 0x000fca0008000000 */
.L_x_136:
        /* <DEDUP_REMOVED lines=177> */
[----:B------:R0:W-:Y:S04]  /*2620*/  STL [R1+0x4], R5 ;  /* 0x0000040501007387 */ /* 0x0001e80000100800 */
[----:B------:R0:W-:Y:S04]  /*2630*/  STL.64 [R1+0x8], R2 ;  /* 0x0000080201007387 */ /* 0x0001e80000100a00 */
[----:B------:R0:W-:Y:S02]  /*2640*/  STL.64 [R1+0x10], R6 ;  /* 0x0000100601007387 */ /* 0x0001e40000100a00 */
.L_x_131:
[----:B------:R-:W-:Y:S05]  /*2650*/  BSYNC.RECONVERGENT B1 ;  /* 0x0000000000017941 */ /* 0x000fea0003800200 */
.L_x_130:
[C---:B------:R-:W-:Y:S01]  /*2660*/  ISETP.GT.U32.AND P0, PT, R12.reuse, 0x3, PT ;  /* 0x000000030c00780c */ /* 0x040fe20003f04070 */
[----:B------:R-:W-:Y:S01]  /*2670*/  VIADD R13, R13, 0x1 ;  /* 0x000000010d0d7836 */ /* 0x000fe20000000000 */
[--C-:B------:R-:W-:Y:S02]  /*2680*/  SHF.R.U64 R12, R12, 0x2, R11.reuse ;  /* 0x000000020c0c7819 */ /* 0x100fe4000000120b */
[----:B------:R-:W-:Y:S02]  /*2690*/  ISETP.GT.U32.AND.EX P0, PT, R11, RZ, PT, P0 ;  /* 0x000000ff0b00720c */ /* 0x000fe40003f04100 */
[----:B------:R-:W-:-:S11]  /*26a0*/  SHF.R.U32.HI R11, RZ, 0x2, R11 ;  /* 0x00000002ff0b7819 */ /* 0x000fd6000001160b */
[----:B------:R-:W-:Y:S05]  /*26b0*/  @P0 BRA `(.L_x_138) ;  /* 0xffffffd800c40947 */ /* 0x000fea000383ffff */
.L_x_129:
[----:B------:R-:W-:Y:S05]  /*26c0*/  BSYNC.RECONVERGENT B0 ;  /* 0x0000000000007941 */ /* 0x000fea0003800200 */
.L_x_128:
[----:B------:R-:W2:Y:S01]  /*26d0*/  S2R R0, SR_TID.X ;  /* 0x0000000000007919 */ /* 0x000ea20000002100 */
[----:B------:R-:W3:Y:S01]  /*26e0*/  LDCU.64 UR4, c[0x0][0x388] ;  /* 0x00007100ff0477ac */ /* 0x000ee20008000a00 */
[----:B------:R-:W4:Y:S01]  /*26f0*/  LDC.64 R8, c[0x0][0x380] ;  /* 0x0000e000ff087b82 */ /* 0x000f220000000a00 */
[----:B------:R-:W-:Y:S01]  /*2700*/  BSSY.RECONVERGENT B0, `(.L_x_139) ;  /* 0x000006c000007945 */ /* 0x000fe20003800200 */
[----:B---3--:R-:W-:-:S04]  /*2710*/  IMAD R11, R10, UR4, RZ ;  /* 0x000000040a0b7c24 */ /* 0x008fc8000f8e02ff */
[----:B----4-:R-:W-:Y:S01]  /*2720*/  IMAD.WIDE R8, R11, 0x4, R8 ;  /* 0x000000040b087825 */ /* 0x010fe200078e0208 */
[----:B--2---:R-:W-:-:S13]  /*2730*/  ISETP.GE.U32.AND P0, PT, R0, UR5, PT ;  /* 0x0000000500007c0c */ /* 0x004fda000bf06070 */
[----:B------:R-:W-:Y:S05]  /*2740*/  @P0 BRA `(.L_x_140) ;  /* 0x0000000000940947 */ /* 0x000fea0003800000 */
[----:B------:R-:W-:Y:S01]  /*2750*/  SHF.R.U32.HI R0, RZ, 0x2, R5 ;  /* 0x00000002ff007819 */ /* 0x000fe20000011605 */
[----:B------:R-:W-:Y:S01]  /*2760*/  IMAD.MOV.U32 R10, RZ, RZ, 0x2f800000 ;  /* 0x2f800000ff0a7424 */ /* 0x000fe200078e00ff */
[----:B------:R-:W-:Y:S01]  /*2770*/  SHF.R.U32.HI R11, RZ, 0x2, R2 ;  /* 0x00000002ff0b7819 */ /* 0x000fe20000011602 */
[----:B------:R-:W-:Y:S01]  /*2780*/  IMAD.MOV.U32 R12, RZ, RZ, 0x458ca000 ;  /* 0x458ca000ff0c7424 */ /* 0x000fe200078e00ff */
[----:B------:R-:W-:Y:S01]  /*2790*/  LOP3.LUT R0, R0, R5, RZ, 0x3c, !PT ;  /* 0x0000000500007212 */ /* 0x000fe200078e3cff */
[----:B01----:R-:W-:Y:S01]  /*27a0*/  IMAD.SHL.U32 R5, R7, 0x10, RZ ;  /* 0x0000001007057824 */ /* 0x003fe200078e00ff */
[----:B------:R-:W-:-:S03]  /*27b0*/  LOP3.LUT R11, R11, R2, RZ, 0x3c, !PT ;  /* 0x000000020b0b7212 */ /* 0x000fc600078e3cff */
[----:B------:R-:W-:Y:S02]  /*27c0*/  IMAD.SHL.U32 R6, R0, 0x2, RZ ;  /* 0x0000000200067824 */ /* 0x000fe400078e00ff */
[----:B------:R-:W-:-:S03]  /*27d0*/  IMAD.SHL.U32 R2, R11, 0x2, RZ ;  /* 0x000000020b027824 */ /* 0x000fc600078e00ff */
[----:B------:R-:W-:-:S04]  /*27e0*/  LOP3.LUT R6, R0, R6, R5, 0x96, !PT ;  /* 0x0000000600067212 */ /* 0x000fc800078e9605 */
[----:B------:R-:W-:-:S05]  /*27f0*/  LOP3.LUT R7, R6, R7, RZ, 0x3c, !PT ;  /* 0x0000000706077212 */ /* 0x000fca00078e3cff */
[----:B------:R-:W-:-:S05]  /*2800*/  IMAD.SHL.U32 R0, R7, 0x10, RZ ;  /* 0x0000001007007824 */ /* 0x000fca00078e00ff */
[----:B------:R-:W-:Y:S01]  /*2810*/  LOP3.LUT R0, R11, R2, R0, 0x96, !PT ;  /* 0x000000020b007212 */ /* 0x000fe200078e9600 */
[----:B------:R-:W-:Y:S01]  /*2820*/  IMAD.MOV.U32 R11, RZ, RZ, 0x45bb8000 ;  /* 0x45bb8000ff0b7424 */ /* 0x000fe200078e00ff */
[----:B------:R-:W-:Y:S02]  /*2830*/  SHF.R.U32.HI R2, RZ, 0x2, R3 ;  /* 0x00000002ff027819 */ /* 0x000fe40000011603 */
[----:B------:R-:W-:Y:S02]  /*2840*/  LOP3.LUT R5, R0, R7, RZ, 0x3c, !PT ;  /* 0x0000000700057212 */ /* 0x000fe400078e3cff */
[C---:B------:R-:W-:Y:S02]  /*2850*/  IADD3 R7, PT, PT, R4.reuse, 0x587c5, R7 ;  /* 0x000587c504077810 */ /* 0x040fe40007ffe007 */
[----:B------:R-:W-:Y:S02]  /*2860*/  IADD3 R0, PT, PT, R4, 0xb0f8a, R5 ;  /* 0x000b0f8a04007810 */ /* 0x000fe40007ffe005 */
[----:B------:R-:W-:Y:S01]  /*2870*/  LOP3.LUT R2, R2, R3, RZ, 0x3c, !PT ;  /* 0x0000000302027212 */ /* 0x000fe200078e3cff */
[----:B------:R-:W-:Y:S01]  /*2880*/  IMAD.SHL.U32 R3, R5, 0x10, RZ ;  /* 0x0000001005037824 */ /* 0x000fe200078e00ff */
[----:B------:R-:W-:-:S02]  /*2890*/  I2FP.F32.U32 R7, R7 ;  /* 0x0000000700077245 */ /* 0x000fc40000201000 */
[----:B------:R-:W-:Y:S01]  /*28a0*/  I2FP.F32.U32 R0, R0 ;  /* 0x0000000000007245 */ /* 0x000fe20000201000 */
[----:B------:R-:W-:Y:S02]  /*28b0*/  IMAD.SHL.U32 R6, R2, 0x2, RZ ;  /* 0x0000000202067824 */ /* 0x000fe400078e00ff */
[-C--:B------:R-:W-:Y:S02]  /*28c0*/  FFMA R7, R7, R10.reuse, 1.1641532182693481445e-10 ;  /* 0x2f00000007077423 */ /* 0x080fe4000000000a */
[----:B------:R-:W-:Y:S01]  /*28d0*/  FFMA R0, R0, R10, 1.1641532182693481445e-10 ;  /* 0x2f00000000007423 */ /* 0x000fe2000000000a */
[----:B------:R-:W-:Y:S01]  /*28e0*/  LOP3.LUT R6, R2, R6, R3, 0x96, !PT ;  /* 0x0000000602067212 */ /* 0x000fe200078e9603 */
[----:B------:R-:W-:Y:S02]  /*28f0*/  FFMA R7, R7, R12, -4500 ;  /* 0xc58ca00007077423 */ /* 0x000fe4000000000c */
[----:B------:R-:W-:Y:S01]  /*2900*/  FFMA R3, R0, R11, -3000 ;  /* 0xc53b800000037423 */ /* 0x000fe2000000000b */
[----:B------:R-:W-:Y:S01]  /*2910*/  LOP3.LUT R5, R6, R5, RZ, 0x3c, !PT ;  /* 0x0000000506057212 */ /* 0x000fe200078e3cff */
[----:B------:R-:W-:Y:S01]  /*2920*/  IMAD.MOV.U32 R0, RZ, RZ, 0x40c90fdb ;  /* 0x40c90fdbff007424 */ /* 0x000fe200078e00ff */
[----:B------:R0:W-:Y:S02]  /*2930*/  STG.E desc[UR6][R8.64], R7 ;  /* 0x0000000708007986 */ /* 0x0001e4000c101906 */
[----:B------:R-:W-:-:S02]  /*2940*/  IADD3 R5, PT, PT, R4, 0x10974f, R5 ;  /* 0x0010974f04057810 */ /* 0x000fc40007ffe005 */
[----:B------:R0:W-:Y:S02]  /*2950*/  STG.E desc[UR6][R8.64+0x4], R3 ;  /* 0x0000040308007986 */ /* 0x0001e4000c101906 */
[----:B------:R-:W-:-:S05]  /*2960*/  I2FP.F32.U32 R5, R5 ;  /* 0x0000000500057245 */ /* 0x000fca0000201000 */
[----:B------:R-:W-:-:S04]  /*2970*/  FFMA R5, R5, R10, 1.1641532182693481445e-10 ;  /* 0x2f00000005057423 */ /* 0x000fc8000000000a */
[----:B------:R-:W-:Y:S01]  /*2980*/  FFMA R5, R5, R0, -3.1415927410125732422 ;  /* 0xc0490fdb05057423 */ /* 0x000fe20000000000 */
[----:B0-----:R-:W-:Y:S06]  /*2990*/  BRA `(.L_x_141) ;  /* 0x0000000400087947 */ /* 0x001fec0003800000 */
.L_x_140:
[----:B------:R-:W2:Y:S02]  /*29a0*/  LDCU UR4, c[0x0][0x390] ;  /* 0x00007200ff0477ac */ /* 0x000ea40008000800 */
[----:B--2---:R-:W-:-:S06]  /*29b0*/  UIADD3 UR4, UPT, UPT, UR5, UR4, URZ ;  /* 0x0000000405047290 */ /* 0x004fcc000fffe0ff */
[----:B------:R-:W-:-:S13]  /*29c0*/  ISETP.GE.U32.AND P0, PT, R0, UR4, PT ;  /* 0x0000000400007c0c */ /* 0x000fda000bf06070 */
[----:B------:R-:W-:Y:S05]  /*29d0*/  @P0 BRA `(.L_x_142) ;  /* 0x0000000000940947 */ /* 0x000fea0003800000 */
[----:B------:R-:W-:Y:S02]  /*29e0*/  SHF.R.U32.HI R0, RZ, 0x2, R5 ;  /* 0x00000002ff007819 */ /* 0x000fe40000011605 */
[----:B------:R-:W-:Y:S02]  /*29f0*/  SHF.R.U32.HI R11, RZ, 0x2, R2 ;  /* 0x00000002ff0b7819 */ /* 0x000fe40000011602 */
[----:B------:R-:W-:Y:S01]  /*2a00*/  LOP3.LUT R0, R0, R5, RZ, 0x3c, !PT ;  /* 0x0000000500007212 */ /* 0x000fe200078e3cff */
[----:B01----:R-:W-:Y:S01]  /*2a10*/  IMAD.SHL.U32 R5, R7, 0x10, RZ ;  /* 0x0000001007057824 */ /* 0x003fe200078e00ff */
[----:B------:R-:W-:-:S03]  /*2a20*/  LOP3.LUT R11, R11, R2, RZ, 0x3c, !PT ;  /* 0x000000020b0b7212 */ /* 0x000fc600078e3cff */
[----:B------:R-:W-:Y:S02]  /*2a30*/  IMAD.SHL.U32 R6, R0, 0x2, RZ ;  /* 0x0000000200067824 */ /* 0x000fe400078e00ff */
[----:B------:R-:W-:-:S03]  /*2a40*/  IMAD.SHL.U32 R2, R11, 0x2, RZ ;  /* 0x000000020b027824 */ /* 0x000fc600078e00ff */
[----:B------:R-:W-:-:S04]  /*2a50*/  LOP3.LUT R6, R0, R6, R5, 0x96, !PT ;  /* 0x0000000600067212 */ /* 0x000fc800078e9605 */
[----:B------:R-:W-:Y:S01]  /*2a60*/  LOP3.LUT R7, R6, R7, RZ, 0x3c, !PT ;  /* 0x0000000706077212 */ /* 0x000fe200078e3cff */
[----:B------:R-:W-:-:S04]  /*2a70*/  IMAD.MOV.U32 R6, RZ, RZ, 0x45bb8000 ;  /* 0x45bb8000ff067424 */ /* 0x000fc800078e00ff */
[----:B------:R-:W-:-:S05]  /*2a80*/  IMAD.SHL.U32 R0, R7, 0x10, RZ ;  /* 0x0000001007007824 */ /* 0x000fca00078e00ff */
[----:B------:R-:W-:Y:S02]  /*2a90*/  LOP3.LUT R0, R11, R2, R0, 0x96, !PT ;  /* 0x000000020b007212 */ /* 0x000fe400078e9600 */
[----:B------:R-:W-:Y:S02]  /*2aa0*/  SHF.R.U32.HI R2, RZ, 0x2, R3 ;  /* 0x00000002ff027819 */ /* 0x000fe40000011603 */
[----:B------:R-:W-:Y:S01]  /*2ab0*/  LOP3.LUT R5, R0, R7, RZ, 0x3c, !PT ;  /* 0x0000000700057212 */ /* 0x000fe200078e3cff */
[----:B------:R-:W-:Y:S01]  /*2ac0*/  IMAD.MOV.U32 R0, RZ, RZ, 0x2f800000 ;  /* 0x2f800000ff007424 */ /* 0x000fe200078e00ff */
[----:B------:R-:W-:Y:S01]  /*2ad0*/  LOP3.LUT R10, R2, R3, RZ, 0x3c, !PT ;  /* 0x00000003020a7212 */ /* 0x000fe200078e3cff */
[----:B------:R-:W-:Y:S01]  /*2ae0*/  IMAD.MOV.U32 R2, RZ, RZ, 0x458ca000 ;  /* 0x458ca000ff027424 */ /* 0x000fe200078e00ff */
[C---:B------:R-:W-:Y:S01]  /*2af0*/  IADD3 R7, PT, PT, R4.reuse, 0x587c5, R7 ;  /* 0x000587c504077810 */ /* 0x040fe20007ffe007 */
[----:B------:R-:W-:Y:S01]  /*2b00*/  IMAD.SHL.U32 R11, R5, 0x10, RZ ;  /* 0x00000010050b7824 */ /* 0x000fe200078e00ff */
[----:B------:R-:W-:Y:S01]  /*2b10*/  IADD3 R3, PT, PT, R4, 0xb0f8a, R5 ;  /* 0x000b0f8a04037810 */ /* 0x000fe20007ffe005 */
[----:B------:R-:W-:Y:S01]  /*2b20*/  IMAD.SHL.U32 R12, R10, 0x2, RZ ;  /* 0x000000020a0c7824 */ /* 0x000fe200078e00ff */
[----:B------:R-:W-:-:S02]  /*2b30*/  I2FP.F32.U32 R7, R7 ;  /* 0x0000000700077245 */ /* 0x000fc40000201000 */
[----:B------:R-:W-:Y:S02]  /*2b40*/  I2FP.F32.U32 R3, R3 ;  /* 0x0000000300037245 */ /* 0x000fe40000201000 */
[----:B------:R-:W-:Y:S01]  /*2b50*/  LOP3.LUT R12, R10, R12, R11, 0x96, !PT ;  /* 0x0000000c0a0c7212 */ /* 0x000fe200078e960b */
[-C--:B------:R-:W-:Y:S02]  /*2b60*/  FFMA R7, R7, R0.reuse, 1.1641532182693481445e-10 ;  /* 0x2f00000007077423 */ /* 0x080fe40000000000 */
[----:B------:R-:W-:Y:S01]  /*2b70*/  FFMA R3, R3, R0, 1.1641532182693481445e-10 ;  /* 0x2f00000003037423 */ /* 0x000fe20000000000 */
[----:B------:R-:W-:Y:S01]  /*2b80*/  LOP3.LUT R5, R12, R5, RZ, 0x3c, !PT ;  /* 0x000000050c057212 */ /* 0x000fe200078e3cff */
[----:B------:R-:W-:Y:S01]  /*2b90*/  FFMA R7, R7, R2, -4500 ;  /* 0xc58ca00007077423 */ /* 0x000fe20000000002 */
[----:B------:R-:W-:Y:S02]  /*2ba0*/  IMAD.MOV.U32 R2, RZ, RZ, 0x40c90fdb ;  /* 0x40c90fdbff027424 */ /* 0x000fe400078e00ff */
[----:B------:R-:W-:Y:S01]  /*2bb0*/  FFMA R3, R3, R6, -3000 ;  /* 0xc53b800003037423 */ /* 0x000fe20000000006 */
[----:B------:R-:W-:Y:S01]  /*2bc0*/  IADD3 R5, PT, PT, R4, 0x10974f, R5 ;  /* 0x0010974f04057810 */ /* 0x000fe20007ffe005 */
[----:B------:R0:W-:Y:S03]  /*2bd0*/  STG.E desc[UR6][R8.64], R7 ;  /* 0x0000000708007986 */ /* 0x0001e6000c101906 */
[----:B------:R-:W-:Y:S01]  /*2be0*/  I2FP.F32.U32 R5, R5 ;  /* 0x0000000500057245 */ /* 0x000fe20000201000 */
[----:B------:R0:W-:Y:S04]  /*2bf0*/  STG.E desc[UR6][R8.64+0x4], R3 ;  /* 0x0000040308007986 */ /* 0x0001e8000c101906 */
[----:B------:R-:W-:-:S04]  /*2c00*/  FFMA R5, R5, R0, 1.1641532182693481445e-10 ;  /* 0x2f00000005057423 */ /* 0x000fc80000000000 */
[----:B------:R-:W-:Y:S01]  /*2c10*/  FFMA R5, R5, R2, -3.1415927410125732422 ;  /* 0xc0490fdb05057423 */ /* 0x000fe20000000002 */
[----:B------:R-:W-:Y:S06]  /*2c20*/  BRA `(.L_x_141) ;  /* 0x0000000000647947 */ /* 0x000fec0003800000 */
.L_x_142:
[----:B------:R-:W-:Y:S01]  /*2c30*/  SHF.R.U32.HI R0, RZ, 0x2, R5 ;  /* 0x00000002ff007819 */ /* 0x000fe20000011605 */
[----:B01----:R-:W-:Y:S01]  /*2c40*/  IMAD.SHL.U32 R3, R7, 0x10, RZ ;  /* 0x0000001007037824 */ /* 0x003fe200078e00ff */
[----:B------:R-:W-:Y:S02]  /*2c50*/  SHF.R.U32.HI R11, RZ, 0x2, R2 ;  /* 0x00000002ff0b7819 */ /* 0x000fe40000011602 */
[----:B------:R-:W-:Y:S02]  /*2c60*/  LOP3.LUT R0, R0, R5, RZ, 0x3c, !PT ;  /* 0x0000000500007212 */ /* 0x000fe400078e3cff */
[----:B------:R-:W-:-:S03]  /*2c70*/  LOP3.LUT R11, R11, R2, RZ, 0x3c, !PT ;  /* 0x000000020b0b7212 */ /* 0x000fc600078e3cff */
[----:B------:R-:W-:Y:S02]  /*2c80*/  IMAD.SHL.U32 R5, R0, 0x2, RZ ;  /* 0x0000000200057824 */ /* 0x000fe400078e00ff */
[----:B------:R-:W-:-:S03]  /*2c90*/  IMAD.SHL.U32 R2, R11, 0x2, RZ ;  /* 0x000000020b027824 */ /* 0x000fc600078e00ff */
[----:B------:R-:W-:Y:S01]  /*2ca0*/  LOP3.LUT R0, R0, R5, R3, 0x96, !PT ;  /* 0x0000000500007212 */ /* 0x000fe200078e9603 */
[----:B------:R-:W-:-:S03]  /*2cb0*/  IMAD.MOV.U32 R5, RZ, RZ, 0x45bb8000 ;  /* 0x45bb8000ff057424 */ /* 0x000fc600078e00ff */
[----:B------:R-:W-:-:S05]  /*2cc0*/  LOP3.LUT R7, R0, R7, RZ, 0x3c, !PT ;  /* 0x0000000700077212 */ /* 0x000fca00078e3cff */
[----:B------:R-:W-:-:S05]  /*2cd0*/  IMAD.SHL.U32 R0, R7, 0x10, RZ ;  /* 0x0000001007007824 */ /* 0x000fca00078e00ff */
[----:B------:R-:W-:-:S04]  /*2ce0*/  LOP3.LUT R0, R11, R2, R0, 0x96, !PT ;  /* 0x000000020b007212 */ /* 0x000fc800078e9600 */
[----:B------:R-:W-:Y:S02]  /*2cf0*/  LOP3.LUT R3, R0, R7, RZ, 0x3c, !PT ;  /* 0x0000000700037212 */ /* 0x000fe400078e3cff */
[C---:B------:R-:W-:Y:S02]  /*2d00*/  IADD3 R7, PT, PT, R4.reuse, 0x587c5, R7 ;  /* 0x000587c504077810 */ /* 0x040fe40007ffe007 */
[----:B------:R-:W-:Y:S01]  /*2d10*/  IADD3 R4, PT, PT, R4, 0xb0f8a, R3 ;  /* 0x000b0f8a04047810 */ /* 0x000fe20007ffe003 */
[----:B------:R-:W-:Y:S01]  /*2d20*/  IMAD.MOV.U32 R3, RZ, RZ, 0x2f800000 ;  /* 0x2f800000ff037424 */ /* 0x000fe200078e00ff */
[----:B------:R-:W-:Y:S02]  /*2d30*/  I2FP.F32.U32 R0, R7 ;  /* 0x0000000700007245 */ /* 0x000fe40000201000 */
[----:B------:R-:W-:-:S03]  /*2d40*/  I2FP.F32.U32 R4, R4 ;  /* 0x0000000400047245 */ /* 0x000fc60000201000 */
[-C--:B------:R-:W-:Y:S02]  /*2d50*/  FFMA R0, R0, R3.reuse, 1.1641532182693481445e-10 ;  /* 0x2f00000000007423 */ /* 0x080fe40000000003 */
[----:B------:R-:W-:Y:S02]  /*2d60*/  FFMA R4, R4, R3, 1.1641532182693481445e-10 ;  /* 0x2f00000004047423 */ /* 0x000fe40000000003 */
[----:B------:R-:W-:Y:S02]  /*2d70*/  FFMA R3, R0, 4500, RZ ;  /* 0x458ca00000037823 */ /* 0x000fe400000000ff */
[----:B------:R-:W-:Y:S01]  /*2d80*/  FFMA R7, R4, R5, -3000 ;  /* 0xc53b800004077423 */ /* 0x000fe20000000005 */
[----:B------:R-:W-:Y:S02]  /*2d90*/  IMAD.MOV.U32 R5, RZ, RZ, RZ ;  /* 0x000000ffff057224 */ /* 0x000fe400078e00ff */
[----:B------:R1:W-:Y:S04]  /*2da0*/  STG.E desc[UR6][R8.64], R3 ;  /* 0x0000000308007986 */ /* 0x0003e8000c101906 */
[----:B------:R1:W-:Y:S02]  /*2db0*/  STG.E desc[UR6][R8.64+0x4], R7 ;  /* 0x0000040708007986 */ /* 0x0003e4000c101906 */
.L_x_141:
[----:B------:R-:W-:Y:S05]  /*2dc0*/  BSYNC.RECONVERGENT B0 ;  /* 0x0000000000007941 */ /* 0x000fea0003800200 */
.L_x_139:
[----:B------:R-:W-:Y:S04]  /*2dd0*/  STG.E desc[UR6][R8.64+0x8], R5 ;  /* 0x0000080508007986 */ /* 0x000fe8000c101906 */
[----:B------:R-:W-:Y:S01]  /*2de0*/  STG.E desc[UR6][R8.64+0xc], RZ ;  /* 0x00000cff08007986 */ /* 0x000fe2000c101906 */
[----:B------:R-:W-:Y:S05]  /*2df0*/  EXIT ;  /* 0x000000000000794d */ /* 0x000fea0003800000 */
.L_x_143:
        /* <DEDUP_REMOVED lines=16> */
.L_x_149:


//--------------------- .nv.global.init           --------------------------
	.section	.nv.global.init,"aw",@progbits
	.align	4
.nv.global.init:
	.type		__cudart_i2opi_f,@object
	.size		__cudart_i2opi_f,(mrg32k3aM1SubSeq - __cudart_i2opi_f)
__cudart_i2opi_f:
        /*0000*/ 	.byte	0x41, 0x90, 0x43, 0x3c, 0x99, 0x95, 0x62, 0xdb, 0xc0, 0xdd, 0x34, 0xf5, 0xd1, 0x57, 0x27, 0xfc
        /*0010*/ 	.byte	0x29, 0x15, 0x44, 0x4e, 0x6e, 0x83, 0xf9, 0xa2
	.type		mrg32k3aM1SubSeq,@object
	.size		mrg32k3aM1SubSeq,(mrg32k3aM2SubSeq - mrg32k3aM1SubSeq)
mrg32k3aM1SubSeq:
        /*0018*/ 	.byte	0x0b, 0xcc, 0xee, 0x04, 0x73, 0x29, 0x8b, 0x6f, 0xf6, 0x53, 0x03, 0xf6, 0x23, 0xf6, 0xea, 0xda
        /* <DEDUP_REMOVED lines=125> */
	.type		mrg32k3aM2SubSeq,@object
	.size		mrg32k3aM2SubSeq,(mrg32k3aM1 - mrg32k3aM2SubSeq)
mrg32k3aM2SubSeq:
        /* <DEDUP_REMOVED lines=126> */
	.type		mrg32k3aM1,@object
	.size		mrg32k3aM1,(mrg32k3aM1Seq - mrg32k3aM1)
mrg32k3aM1:
        /* <DEDUP_REMOVED lines=144> */
	.type		mrg32k3aM1Seq,@object
	.size		mrg32k3aM1Seq,(mrg32k3aM2 - mrg32k3aM1Seq)
mrg32k3aM1Seq:
        /* <DEDUP_REMOVED lines=144> */
	.type		mrg32k3aM2,@object
	.size		mrg32k3aM2,(mrg32k3aM2Seq - mrg32k3aM2)
mrg32k3aM2:
        /* <DEDUP_REMOVED lines=144> */
	.type		mrg32k3aM2Seq,@object
	.size		mrg32k3aM2Seq,(precalc_xorwow_matrix - mrg32k3aM2Seq)
mrg32k3aM2Seq:
        /* <DEDUP_REMOVED lines=144> */
	.type		precalc_xorwow_matrix,@object
	.size		precalc_xorwow_matrix,(precalc_xorwow_offset_matrix - precalc_xorwow_matrix)
precalc_xorwow_matrix:
        /* <DEDUP_REMOVED lines=6400> */
	.type		precalc_xorwow_offset_matrix,@object
	.size		precalc_xorwow_offset_matrix,($str - precalc_xorwow_offset_matrix)
precalc_xorwow_offset_matrix:
        /* <DEDUP_REMOVED lines=6400> */
	.type		$str,@object
	.size		$str,(.L_23 - $str)
$str:
        /*353d8*/ 	.byte	0x25, 0x64, 0x00
.L_23:


//--------------------- .nv.shared.test           --------------------------
	.section	.nv.shared.test,"aw",@nobits
	.sectionflags	@""
	.align	16
	.zero		1024


//--------------------- .nv.shared.reserved.0     --------------------------
	.section	.nv.shared.reserved.0,"aw",@nobits
	.weak		__nv_reservedSMEM_offset_0_alias
	.size		__nv_reservedSMEM_offset_0_alias, 0, 64
	.other		__nv_reservedSMEM_offset_0_alias,@"STO_CUDA_RESERVED_SHARED STV_DEFAULT"
__nv_reservedSMEM_offset_0_alias:
	.zero		0
	.zero		64


//--------------------- .nv.shared.step           --------------------------
	.section	.nv.shared.step,"aw",@nobits
	.sectionflags	@""
	.align	16
	.zero		1024


//--------------------- .nv.shared.sample         --------------------------
	.section	.nv.shared.sample,"aw",@nobits
	.sectionflags	@""
	.align	16
	.zero		1024


//--------------------- .nv.shared.reset          --------------------------
	.section	.nv.shared.reset,"aw",@nobits
	.sectionflags	@""
	.align	16
	.zero		1024


//--------------------- .nv.constant0.test        --------------------------
	.section	.nv.constant0.test,"a",@progbits
	.sectionflags	@""
	.align	4
.nv.constant0.test:
	.zero		896


//--------------------- .nv.constant0.step        --------------------------
	.section	.nv.constant0.step,"a",@progbits
	.sectionflags	@""
	.align	4
.nv.constant0.step:
	.zero		976


//--------------------- .nv.constant0.sample      --------------------------
	.section	.nv.constant0.sample,"a",@progbits
	.sectionflags	@""
	.align	4
.nv.constant0.sample:
	.zero		912


//--------------------- .nv.constant0.reset       --------------------------
	.section	.nv.constant0.reset,"a",@progbits
	.sectionflags	@""
	.align	4
.nv.constant0.reset:
	.zero		932


//--------------------- SYMBOLS --------------------------

	.type		.nv.reservedSmem.offset0,@object
	.size		.nv.reservedSmem.offset0,0x4
	.type		.nv.reservedSmem.cap,@object
	.size		.nv.reservedSmem.cap,0x4
	.type		vprintf,@function
